// auto-generated by cutlass_sweep.gemm — config: {"arch": "sm_90", "cluster_m": 1, "cluster_n": 1, "dtype": "e4m3", "dtype_b": "e4m3", "layout": "nt", "stages": 0, "tile_k": 32, "tile_m": 256, "tile_n": 512}
#include "cutlass/cutlass.h"
#include "cutlass/gemm/collective/collective_builder.hpp"
#include "cutlass/gemm/device/gemm_universal_adapter.h"
#include "cutlass/gemm/kernel/gemm_universal.hpp"
#include "cutlass/epilogue/collective/collective_builder.hpp"

using ElemA = cutlass::float_e4m3_t;
using ElemB = cutlass::float_e4m3_t;
using ElemCD = cutlass::float_e4m3_t;
using Acc  = float;
using TileShape    = cute::Shape<cute::_256, cute::_512, cute::_32>;
using ClusterShape = cute::Shape<cute::_1, cute::_1, cute::_1>;

using CollectiveEpilogue = typename cutlass::epilogue::collective::CollectiveBuilder<
    cutlass::arch::Sm90, cutlass::arch::OpClassTensorOp,
    TileShape, ClusterShape,
    cutlass::epilogue::collective::EpilogueTileAuto,
    Acc, Acc,
    ElemCD, cutlass::layout::RowMajor, 128 / cutlass::sizeof_bits<ElemCD>::value,
    ElemCD, cutlass::layout::RowMajor, 128 / cutlass::sizeof_bits<ElemCD>::value,
    cutlass::epilogue::collective::EpilogueScheduleAuto
  >::CollectiveOp;

using CollectiveMainloop = typename cutlass::gemm::collective::CollectiveBuilder<
    cutlass::arch::Sm90, cutlass::arch::OpClassTensorOp,
    ElemA, cutlass::layout::RowMajor, 128 / cutlass::sizeof_bits<ElemA>::value,
    ElemB, cutlass::layout::ColumnMajor, 128 / cutlass::sizeof_bits<ElemB>::value,
    Acc,
    TileShape, ClusterShape,
    cutlass::gemm::collective::StageCountAutoCarveout<static_cast<int>(sizeof(typename CollectiveEpilogue::SharedStorage))>,
    cutlass::gemm::collective::KernelScheduleAuto
  >::CollectiveOp;

using GemmKernel = cutlass::gemm::kernel::GemmUniversal<
    cute::Shape<int,int,int,int>,
    CollectiveMainloop,
    CollectiveEpilogue
>;
using Gemm = cutlass::gemm::device::GemmUniversalAdapter<GemmKernel>;

// Force the device kernel symbol into the cubin without needing a host main.
auto* _anchor = &cutlass::device_kernel<GemmKernel>;


// ===== COMPILED SASS (sm_90a) =====

	.target	sm_90a

	.elftype	@"ET_EXEC"


//--------------------- .note.nv.tkinfo           --------------------------
	.section	.note.nv.tkinfo,"",@"SHT_NOTE"
	.sectionflags	@"SHF_NOTE_NV_TKINFO"
	.tkinfo
        /*0018*/ 	.word	0x00000002
        /*0030*/ 	.string	""
        /*0030*/ 	.string	"ptxas"
        /*0030*/ 	.string	"Cuda compilation tools, release 13.0, V13.0.88"
        /*0030*/ 	.string	"Build cuda_13.0.r13.0/compiler.36424714_0"
        /*0030*/ 	.string	"-arch sm_90a -m 64 "



//--------------------- .note.nv.cuinfo           --------------------------
	.section	.note.nv.cuinfo,"",@"SHT_NOTE"
	.sectionflags	@"SHF_NOTE_NV_CUINFO"
        /*0018*/ 	.short	0x0002
        /*001a*/ 	.short	0x005a
        /*001c*/ 	.short	0x0082
	.zero		2


//--------------------- .nv.info                  --------------------------
	.section	.nv.info,"",@"SHT_CUDA_INFO"
	.align	4


	//----- nvinfo : EIATTR_REGCOUNT
	.align		4
        /*0000*/ 	.byte	0x04, 0x2f
        /*0002*/ 	.short	(.L_12 - .L_11)
	.align		4
.L_11:
        /*0004*/ 	.word	index@(_ZN7cutlass13device_kernelINS_4gemm6kernel13GemmUniversalIN4cute5tupleIJiiiiEEENS1_10collective13CollectiveMmaINS1_37MainloopSm90TmaGmmaWarpSpecializedFP8ILi9ENS5_IJNS4_1CILi1EEESB_SB_EEENS1_35KernelTmaWarpSpecializedCooperativeEEENS5_IJNSA_ILi256EEENSA_ILi512EEENSA_ILi32EEEEEENS_12float_e4m3_tENS5_IJlSB_lEEESJ_SK_NS4_8TiledMMAINS4_8MMA_AtomIJNS4_4SM904GMMA31MMA_64x256x32_F32E4M3E4M3_SS_TNILNSO_7ScaleInE1ELSQ_1EEEEEENS4_6LayoutINS5_IJNSA_ILi2EEESB_SB_EEENS5_IJSB_NSA_ILi0EEESW_EEEEENS5_IJNS4_10UnderscoreESZ_SZ_EEEEENS4_13SM90_TMA_LOADENS4_14ComposedLayoutINS4_7SwizzleILi1ELi4ELi3EEENS4_18smem_ptr_flag_bitsILi8EEENST_INS5_IJNSA_ILi8EEESH_EEENS5_IJSH_SB_EEEEEEEvNS4_8identityES12_S1C_vS1D_EENS_8epilogue10collective6detail29Sm90TmaWarpSpecializedAdapterINS1G_15DefaultEpilogueISJ_SK_SK_NS1F_6thread17LinearCombinationISJ_Li1EffLNS1K_9ScaleType4KindE0ELNS_15FloatRoundStyleE2ESJ_EENS1_15EpilogueDefaultEEEEEvvEEEEvNT_6ParamsE)
        /*0008*/ 	.word	0x000000a8


	//----- nvinfo : EIATTR_FRAME_SIZE
	.align		4
.L_12:
        /*000c*/ 	.byte	0x04, 0x11
        /*000e*/ 	.short	(.L_14 - .L_13)
	.align		4
.L_13:
        /*0010*/ 	.word	index@(_ZN7cutlass13device_kernelINS_4gemm6kernel13GemmUniversalIN4cute5tupleIJiiiiEEENS1_10collective13CollectiveMmaINS1_37MainloopSm90TmaGmmaWarpSpecializedFP8ILi9ENS5_IJNS4_1CILi1EEESB_SB_EEENS1_35KernelTmaWarpSpecializedCooperativeEEENS5_IJNSA_ILi256EEENSA_ILi512EEENSA_ILi32EEEEEENS_12float_e4m3_tENS5_IJlSB_lEEESJ_SK_NS4_8TiledMMAINS4_8MMA_AtomIJNS4_4SM904GMMA31MMA_64x256x32_F32E4M3E4M3_SS_TNILNSO_7ScaleInE1ELSQ_1EEEEEENS4_6LayoutINS5_IJNSA_ILi2EEESB_SB_EEENS5_IJSB_NSA_ILi0EEESW_EEEEENS5_IJNS4_10UnderscoreESZ_SZ_EEEEENS4_13SM90_TMA_LOADENS4_14ComposedLayoutINS4_7SwizzleILi1ELi4ELi3EEENS4_18smem_ptr_flag_bitsILi8EEENST_INS5_IJNSA_ILi8EEESH_EEENS5_IJSH_SB_EEEEEEEvNS4_8identityES12_S1C_vS1D_EENS_8epilogue10collective6detail29Sm90TmaWarpSpecializedAdapterINS1G_15DefaultEpilogueISJ_SK_SK_NS1F_6thread17LinearCombinationISJ_Li1EffLNS1K_9ScaleType4KindE0ELNS_15FloatRoundStyleE2ESJ_EENS1_15EpilogueDefaultEEEEEvvEEEEvNT_6ParamsE)
        /*0014*/ 	.word	0x00001270


	//----- nvinfo : EIATTR_MIN_STACK_SIZE
	.align		4
.L_14:
        /*0018*/ 	.byte	0x04, 0x12
        /*001a*/ 	.short	(.L_16 - .L_15)
	.align		4
.L_15:
        /*001c*/ 	.word	index@(_ZN7cutlass13device_kernelINS_4gemm6kernel13GemmUniversalIN4cute5tupleIJiiiiEEENS1_10collective13CollectiveMmaINS1_37MainloopSm90TmaGmmaWarpSpecializedFP8ILi9ENS5_IJNS4_1CILi1EEESB_SB_EEENS1_35KernelTmaWarpSpecializedCooperativeEEENS5_IJNSA_ILi256EEENSA_ILi512EEENSA_ILi32EEEEEENS_12float_e4m3_tENS5_IJlSB_lEEESJ_SK_NS4_8TiledMMAINS4_8MMA_AtomIJNS4_4SM904GMMA31MMA_64x256x32_F32E4M3E4M3_SS_TNILNSO_7ScaleInE1ELSQ_1EEEEEENS4_6LayoutINS5_IJNSA_ILi2EEESB_SB_EEENS5_IJSB_NSA_ILi0EEESW_EEEEENS5_IJNS4_10UnderscoreESZ_SZ_EEEEENS4_13SM90_TMA_LOADENS4_14ComposedLayoutINS4_7SwizzleILi1ELi4ELi3EEENS4_18smem_ptr_flag_bitsILi8EEENST_INS5_IJNSA_ILi8EEESH_EEENS5_IJSH_SB_EEEEEEEvNS4_8identityES12_S1C_vS1D_EENS_8epilogue10collective6detail29Sm90TmaWarpSpecializedAdapterINS1G_15DefaultEpilogueISJ_SK_SK_NS1F_6thread17LinearCombinationISJ_Li1EffLNS1K_9ScaleType4KindE0ELNS_15FloatRoundStyleE2ESJ_EENS1_15EpilogueDefaultEEEEEvvEEEEvNT_6ParamsE)
        /*0020*/ 	.word	0x00001270
.L_16:


//--------------------- .nv.compat                --------------------------
	.section	.nv.compat,"",@"SHT_CUDA_COMPAT_INFO"
	.align	4
        /*0000*/ 	.byte	0x02, 0x09, 0x01, 0x00, 0x02, 0x02, 0x04, 0x00, 0x02, 0x05, 0x05, 0x00, 0x03, 0x07, 0x01, 0x01
        /*0010*/ 	.byte	0x02, 0x03, 0x01, 0x00, 0x02, 0x06, 0x01, 0x00, 0x04, 0x0b, 0x08, 0x00, 0x00, 0x00, 0x00, 0x00
        /*0020*/ 	.byte	0x00, 0x00, 0x00, 0x00


//--------------------- .nv.info._ZN7cutlass13device_kernelINS_4gemm6kernel13GemmUniversalIN4cute5tupleIJiiiiEEENS1_10collective13CollectiveMmaINS1_37MainloopSm90TmaGmmaWarpSpecializedFP8ILi9ENS5_IJNS4_1CILi1EEESB_SB_EEENS1_35KernelTmaWarpSpecializedCooperativeEEENS5_IJNSA_ILi256EEENSA_ILi512EEENSA_ILi32EEEEEENS_12float_e4m3_tENS5_IJlSB_lEEESJ_SK_NS4_8TiledMMAINS4_8MMA_AtomIJNS4_4SM904GMMA31MMA_64x256x32_F32E4M3E4M3_SS_TNILNSO_7ScaleInE1ELSQ_1EEEEEENS4_6LayoutINS5_IJNSA_ILi2EEESB_SB_EEENS5_IJSB_NSA_ILi0EEESW_EEEEENS5_IJNS4_10UnderscoreESZ_SZ_EEEEENS4_13SM90_TMA_LOADENS4_14ComposedLayoutINS4_7SwizzleILi1ELi4ELi3EEENS4_18smem_ptr_flag_bitsILi8EEENST_INS5_IJNSA_ILi8EEESH_EEENS5_IJSH_SB_EEEEEEEvNS4_8identityES12_S1C_vS1D_EENS_8epilogue10collective6detail29Sm90TmaWarpSpecializedAdapterINS1G_15DefaultEpilogueISJ_SK_SK_NS1F_6thread17LinearCombinationISJ_Li1EffLNS1K_9ScaleType4KindE0ELNS_15FloatRoundStyleE2ESJ_EENS1_15EpilogueDefaultEEEEEvvEEEEvNT_6ParamsE --------------------------
	.section	.nv.info._ZN7cutlass13device_kernelINS_4gemm6kernel13GemmUniversalIN4cute5tupleIJiiiiEEENS1_10collective13CollectiveMmaINS1_37MainloopSm90TmaGmmaWarpSpecializedFP8ILi9ENS5_IJNS4_1CILi1EEESB_SB_EEENS1_35KernelTmaWarpSpecializedCooperativeEEENS5_IJNSA_ILi256EEENSA_ILi512EEENSA_ILi32EEEEEENS_12float_e4m3_tENS5_IJlSB_lEEESJ_SK_NS4_8TiledMMAINS4_8MMA_AtomIJNS4_4SM904GMMA31MMA_64x256x32_F32E4M3E4M3_SS_TNILNSO_7ScaleInE1ELSQ_1EEEEEENS4_6LayoutINS5_IJNSA_ILi2EEESB_SB_EEENS5_IJSB_NSA_ILi0EEESW_EEEEENS5_IJNS4_10UnderscoreESZ_SZ_EEEEENS4_13SM90_TMA_LOADENS4_14ComposedLayoutINS4_7SwizzleILi1ELi4ELi3EEENS4_18smem_ptr_flag_bitsILi8EEENST_INS5_IJNSA_ILi8EEESH_EEENS5_IJSH_SB_EEEEEEEvNS4_8identityES12_S1C_vS1D_EENS_8epilogue10collective6detail29Sm90TmaWarpSpecializedAdapterINS1G_15DefaultEpilogueISJ_SK_SK_NS1F_6thread17LinearCombinationISJ_Li1EffLNS1K_9ScaleType4KindE0ELNS_15FloatRoundStyleE2ESJ_EENS1_15EpilogueDefaultEEEEEvvEEEEvNT_6ParamsE,"",@"SHT_CUDA_INFO"
	.sectionflags	@""
	.align	4


	//----- nvinfo : EIATTR_CUDA_API_VERSION
	.align		4
        /*0000*/ 	.byte	0x04, 0x37
        /*0002*/ 	.short	(.L_18 - .L_17)
.L_17:
        /*0004*/ 	.word	0x00000082


	//----- nvinfo : EIATTR_KPARAM_INFO
	.align		4
.L_18:
        /*0008*/ 	.byte	0x04, 0x17
        /*000a*/ 	.short	(.L_20 - .L_19)
.L_19:
        /*000c*/ 	.word	0x00000000
        /*0010*/ 	.short	0x0000
        /*0012*/ 	.short	0x0070
        /*0014*/ 	.byte	0x00, 0xf0, 0x01, 0x10


	//----- nvinfo : EIATTR_SPARSE_MMA_MASK
	.align		4
.L_20:
        /*0018*/ 	.byte	0x03, 0x50
        /*001a*/ 	.short	0x0000


	//----- nvinfo : EIATTR_MAXREG_COUNT
	.align		4
        /*001c*/ 	.byte	0x03, 0x1b
        /*001e*/ 	.short	0x00a8


	//----- nvinfo : EIATTR_NUM_BARRIERS
	.align		4
        /*0020*/ 	.byte	0x02, 0x4c
        /*0022*/ 	.byte	0x01
	.zero		1


	//----- nvinfo : EIATTR_ANNOTATIONS
	.align		4
        /*0024*/ 	.byte	0x04, 0x55
        /*0026*/ 	.short	(.L_22 - .L_21)


	//   ....[0]....
.L_21:
        /*0028*/ 	.word	0x00000001
        /*002c*/ 	.byte	0x60, 0x06, 0x00, 0x00, 0x01, 0x00, 0x00, 0x00, 0x80, 0x06, 0x00, 0x00, 0x01, 0x00, 0x00, 0x00
        /* <DEDUP_REMOVED lines=3371> */
        /*d2ec*/ 	.byte	0xa0, 0x74, 0x04, 0x00


	//----- nvinfo : EIATTR_MERCURY_ISA_VERSION
	.align		4
.L_22:
        /*d2f0*/ 	.byte	0x03, 0x5f
        /*d2f2*/ 	.short	0x0101


	//----- nvinfo : EIATTR_INT_WARP_WIDE_INSTR_OFFSETS
	.align		4
        /*d2f4*/ 	.byte	0x04, 0x31
        /*d2f6*/ 	.short	(.L_24 - .L_23)


	//   ....[0]....
.L_23:
        /*d2f8*/ 	.word	0x00000550


	//   ....[1]....
        /*d2fc*/ 	.word	0x00000570


	//   ....[2]....
        /*d300*/ 	.word	0x00000670


	//----- nvinfo : EIATTR_COOP_GROUP_MASK_REGIDS
	.align		4
.L_24:
        /*d304*/ 	.byte	0x04, 0x29
        /*d306*/ 	.short	(.L_26 - .L_25)


	//   ....[0]....
.L_25:
        /*d308*/ 	.word	0xffffffff


	//   ....[1]....
        /*d30c*/ 	.word	0xffffffff


	//   ....[2]....
        /*d310*/ 	.word	0xffffffff


	//   ....[3]....
        /*d314*/ 	.word	0xffffffff


	//   ....[4]....
        /*d318*/ 	.word	0xffffffff


	//----- nvinfo : EIATTR_COOP_GROUP_INSTR_OFFSETS
	.align		4
.L_26:
        /*d31c*/ 	.byte	0x04, 0x28
        /*d31e*/ 	.short	(.L_28 - .L_27)


	//   ....[0]....
.L_27:
        /*d320*/ 	.word	0x00000070


	//   ....[1]....
        /*d324*/ 	.word	0x00000080


	//   ....[2]....
        /*d328*/ 	.word	0x000001a0


	//   ....[3]....
        /*d32c*/ 	.word	0x00000490


	//   ....[4]....
        /*d330*/ 	.word	0x000047a0


	//----- nvinfo : EIATTR_REG_RECONFIG
	.align		4
.L_28:
        /*d334*/ 	.byte	0x01, 0x54
	.zero		2


	//----- nvinfo : EIATTR_MBARRIER_INSTR_OFFSETS
	.align		4
        /*d338*/ 	.byte	0x04, 0x39
        /*d33a*/ 	.short	(.L_30 - .L_29)


	//   ....[0]....
.L_29:
        /*d33c*/ 	.word	0x00000340
        /*d340*/ 	.word	0x000000ff
        /*d344*/ 	.word	0x00000000
        /*d348*/ 	.short	0x0100
        /*d34a*/ 	.byte	0x09
	.zero		1


	//   ....[1]....
        /*d34c*/ 	.word	0x00000350
        /*d350*/ 	.word	0x000000ff
        /*d354*/ 	.word	0x00000048
        /*d358*/ 	.short	0x0100
        /*d35a*/ 	.byte	0x09
	.zero		1


	//   ....[2]....
        /*d35c*/ 	.word	0x00000360
        /*d360*/ 	.word	0x000000ff
        /*d364*/ 	.word	0x00000008
        /*d368*/ 	.short	0x0100
        /*d36a*/ 	.byte	0x09
	.zero		1


	//   ....[3]....
        /*d36c*/ 	.word	0x00000370
        /*d370*/ 	.word	0x000000ff
        /*d374*/ 	.word	0x00000050
        /*d378*/ 	.short	0x0100
        /*d37a*/ 	.byte	0x09
	.zero		1


	//   ....[4]....
        /*d37c*/ 	.word	0x00000380
        /*d380*/ 	.word	0x000000ff
        /*d384*/ 	.word	0x00000010
        /*d388*/ 	.short	0x0100
        /*d38a*/ 	.byte	0x09
	.zero		1


	//   ....[5]....
        /*d38c*/ 	.word	0x00000390
        /*d390*/ 	.word	0x000000ff
        /*d394*/ 	.word	0x00000058
        /*d398*/ 	.short	0x0100
        /*d39a*/ 	.byte	0x09
	.zero		1


	//   ....[6]....
        /*d39c*/ 	.word	0x000003a0
        /*d3a0*/ 	.word	0x000000ff
        /*d3a4*/ 	.word	0x00000018
        /*d3a8*/ 	.short	0x0100
        /*d3aa*/ 	.byte	0x09
	.zero		1


	//   ....[7]....
        /*d3ac*/ 	.word	0x000003b0
        /*d3b0*/ 	.word	0x000000ff
        /*d3b4*/ 	.word	0x00000060
        /*d3b8*/ 	.short	0x0100
        /*d3ba*/ 	.byte	0x09
	.zero		1


	//   ....[8]....
        /*d3bc*/ 	.word	0x000003c0
        /*d3c0*/ 	.word	0x000000ff
        /*d3c4*/ 	.word	0x00000020
        /*d3c8*/ 	.short	0x0100
        /*d3ca*/ 	.byte	0x09
	.zero		1


	//   ....[9]....
        /*d3cc*/ 	.word	0x000003d0
        /*d3d0*/ 	.word	0x000000ff
        /*d3d4*/ 	.word	0x00000068
        /*d3d8*/ 	.short	0x0100
        /*d3da*/ 	.byte	0x09
	.zero		1


	//   ....[10]....
        /*d3dc*/ 	.word	0x000003e0
        /*d3e0*/ 	.word	0x000000ff
        /*d3e4*/ 	.word	0x00000028
        /*d3e8*/ 	.short	0x0100
        /*d3ea*/ 	.byte	0x09
	.zero		1


	//   ....[11]....
        /*d3ec*/ 	.word	0x000003f0
        /*d3f0*/ 	.word	0x000000ff
        /*d3f4*/ 	.word	0x00000070
        /*d3f8*/ 	.short	0x0100
        /*d3fa*/ 	.byte	0x09
	.zero		1


	//   ....[12]....
        /*d3fc*/ 	.word	0x00000400
        /*d400*/ 	.word	0x000000ff
        /*d404*/ 	.word	0x00000030
        /*d408*/ 	.short	0x0100
        /*d40a*/ 	.byte	0x09
	.zero		1


	//   ....[13]....
        /*d40c*/ 	.word	0x00000410
        /*d410*/ 	.word	0x000000ff
        /*d414*/ 	.word	0x00000078
        /*d418*/ 	.short	0x0100
        /*d41a*/ 	.byte	0x09
	.zero		1


	//   ....[14]....
        /*d41c*/ 	.word	0x00000420
        /*d420*/ 	.word	0x000000ff
        /*d424*/ 	.word	0x00000038
        /*d428*/ 	.short	0x0100
        /*d42a*/ 	.byte	0x09
	.zero		1


	//   ....[15]....
        /*d42c*/ 	.word	0x00000430
        /*d430*/ 	.word	0x000000ff
        /*d434*/ 	.word	0x00000080
        /*d438*/ 	.short	0x0100
        /*d43a*/ 	.byte	0x09
	.zero		1


	//   ....[16]....
        /*d43c*/ 	.word	0x00000440
        /*d440*/ 	.word	0x000000ff
        /*d444*/ 	.word	0x00000040
        /*d448*/ 	.short	0x0100
        /*d44a*/ 	.byte	0x09
	.zero		1


	//   ....[17]....
        /*d44c*/ 	.word	0x00000450
        /*d450*/ 	.word	0x000000ff
        /*d454*/ 	.word	0x00000088
        /*d458*/ 	.short	0x0100
        /*d45a*/ 	.byte	0x09
	.zero		1


	//   ....[18]....
        /*d45c*/ 	.word	0x000006a0
        /*d460*/ 	.word	0x000000ff
        /*d464*/ 	.word	0x000000a0
        /*d468*/ 	.short	0x0100
        /*d46a*/ 	.byte	0x06
	.zero		1


	//   ....[19]....
        /*d46c*/ 	.word	0x000006b0
        /*d470*/ 	.word	0x000000ff
        /*d474*/ 	.word	0x000000a8
        /*d478*/ 	.short	0x0100
        /*d47a*/ 	.byte	0x06
	.zero		1


	//   ....[20]....
        /*d47c*/ 	.word	0x00004b90
        /*d480*/ 	.word	0x000000ff
        /*d484*/ 	.word	0x00000000
        /*d488*/ 	.short	0x010a
        /*d48a*/ 	.byte	0x07
	.zero		1


	//   ....[21]....
        /*d48c*/ 	.word	0x00004bf0
        /*d490*/ 	.word	0x000000ff
        /*d494*/ 	.word	0x00000000
        /*d498*/ 	.short	0x010a
        /*d49a*/ 	.byte	0x07
	.zero		1


	//   ....[22]....
        /*d49c*/ 	.word	0x0000d080
        /*d4a0*/ 	.word	0x000000ff
        /*d4a4*/ 	.word	0x00000000
        /*d4a8*/ 	.short	0x010a
        /*d4aa*/ 	.byte	0x09
	.zero		1


	//   ....[23]....
        /*d4ac*/ 	.word	0x0000d0c0
        /*d4b0*/ 	.word	0x000000ff
        /*d4b4*/ 	.word	0x00000000
        /*d4b8*/ 	.short	0x010a
        /*d4ba*/ 	.byte	0x09
	.zero		1


	//   ....[24]....
        /*d4bc*/ 	.word	0x00017c30
        /*d4c0*/ 	.word	0x000000ff
        /*d4c4*/ 	.word	0x00000000
        /*d4c8*/ 	.short	0x0101
        /*d4ca*/ 	.byte	0x08
	.zero		1


	//   ....[25]....
        /*d4cc*/ 	.word	0x0001f8e0
        /*d4d0*/ 	.word	0x000000ff
        /*d4d4*/ 	.word	0x00000000
        /*d4d8*/ 	.short	0x0101
        /*d4da*/ 	.byte	0x08
	.zero		1


	//   ....[26]....
        /*d4dc*/ 	.word	0x00046400
        /*d4e0*/ 	.word	0x00000010
        /*d4e4*/ 	.word	0x00000048
        /*d4e8*/ 	.short	0x010a
        /*d4ea*/ 	.byte	0x3f
	.zero		1


	//   ....[27]....
        /*d4ec*/ 	.word	0x00046760
        /*d4f0*/ 	.word	0x00000002
        /*d4f4*/ 	.word	0x000000a8
        /*d4f8*/ 	.short	0x0101
        /*d4fa*/ 	.byte	0x3f
	.zero		1


	//   ....[28]....
        /*d4fc*/ 	.word	0x00046f10
        /*d500*/ 	.word	0x00000004
        /*d504*/ 	.word	0x00000000
        /*d508*/ 	.short	0x010a
        /*d50a*/ 	.byte	0x3f
	.zero		1


	//   ....[29]....
        /*d50c*/ 	.word	0x00046fa0
        /*d510*/ 	.word	0x00000003
        /*d514*/ 	.word	0x00000000
        /*d518*/ 	.short	0x010a
        /*d51a*/ 	.byte	0x3f
	.zero		1


	//   ....[30]....
        /*d51c*/ 	.word	0x00047030
        /*d520*/ 	.word	0x00000003
        /*d524*/ 	.word	0x00000000
        /*d528*/ 	.short	0x010a
        /*d52a*/ 	.byte	0x3f
	.zero		1


	//   ....[31]....
        /*d52c*/ 	.word	0x000470c0
        /*d530*/ 	.word	0x00000003
        /*d534*/ 	.word	0x00000000
        /*d538*/ 	.short	0x010a
        /*d53a*/ 	.byte	0x3f
	.zero		1


	//   ....[32]....
        /*d53c*/ 	.word	0x00047150
        /*d540*/ 	.word	0x00000003
        /*d544*/ 	.word	0x00000000
        /*d548*/ 	.short	0x010a
        /*d54a*/ 	.byte	0x3f
	.zero		1


	//   ....[33]....
        /*d54c*/ 	.word	0x000471e0
        /*d550*/ 	.word	0x00000003
        /*d554*/ 	.word	0x00000000
        /*d558*/ 	.short	0x010a
        /*d55a*/ 	.byte	0x3f
	.zero		1


	//   ....[34]....
        /*d55c*/ 	.word	0x00047270
        /*d560*/ 	.word	0x00000003
        /*d564*/ 	.word	0x00000000
        /*d568*/ 	.short	0x010a
        /*d56a*/ 	.byte	0x3f
	.zero		1


	//   ....[35]....
        /*d56c*/ 	.word	0x00047300
        /*d570*/ 	.word	0x00000003
        /*d574*/ 	.word	0x00000000
        /*d578*/ 	.short	0x010a
        /*d57a*/ 	.byte	0x3f
	.zero		1


	//   ....[36]....
        /*d57c*/ 	.word	0x00047390
        /*d580*/ 	.word	0x00000003
        /*d584*/ 	.word	0x00000000
        /*d588*/ 	.short	0x010a
        /*d58a*/ 	.byte	0x3f
	.zero		1


	//   ....[37]....
        /*d58c*/ 	.word	0x00047400
        /*d590*/ 	.word	0x00000003
        /*d594*/ 	.word	0x00000000
        /*d598*/ 	.short	0x010a
        /*d59a*/ 	.byte	0x3f
	.zero		1


	//   ....[38]....
        /*d59c*/ 	.word	0x00047470
        /*d5a0*/ 	.word	0x00000000
        /*d5a4*/ 	.word	0x00000000
        /*d5a8*/ 	.short	0x010a
        /*d5aa*/ 	.byte	0x3f
	.zero		1


	//   ....[39]....
        /*d5ac*/ 	.word	0x00047550
        /*d5b0*/ 	.word	0x00000010
        /*d5b4*/ 	.word	0x00000048
        /*d5b8*/ 	.short	0x010a
        /*d5ba*/ 	.byte	0x3f
	.zero		1


	//   ....[40]....
        /*d5bc*/ 	.word	0x00047630
        /*d5c0*/ 	.word	0x00000004
        /*d5c4*/ 	.word	0x00000000
        /*d5c8*/ 	.short	0x010a
        /*d5ca*/ 	.byte	0x3f
	.zero		1


	//   ....[41]....
        /*d5cc*/ 	.word	0x00047680
        /*d5d0*/ 	.word	0x00000003
        /*d5d4*/ 	.word	0x00000000
        /*d5d8*/ 	.short	0x010a
        /*d5da*/ 	.byte	0x3f
	.zero		1


	//   ....[42]....
        /*d5dc*/ 	.word	0x000476d0
        /*d5e0*/ 	.word	0x00000003
        /*d5e4*/ 	.word	0x00000000
        /*d5e8*/ 	.short	0x010a
        /*d5ea*/ 	.byte	0x3f
	.zero		1


	//   ....[43]....
        /*d5ec*/ 	.word	0x00047720
        /*d5f0*/ 	.word	0x00000003
        /*d5f4*/ 	.word	0x00000000
        /*d5f8*/ 	.short	0x010a
        /*d5fa*/ 	.byte	0x3f
	.zero		1


	//   ....[44]....
        /*d5fc*/ 	.word	0x00047770
        /*d600*/ 	.word	0x00000003
        /*d604*/ 	.word	0x00000000
        /*d608*/ 	.short	0x010a
        /*d60a*/ 	.byte	0x3f
	.zero		1


	//   ....[45]....
        /*d60c*/ 	.word	0x000477c0
        /*d610*/ 	.word	0x00000003
        /*d614*/ 	.word	0x00000000
        /*d618*/ 	.short	0x010a
        /*d61a*/ 	.byte	0x3f
	.zero		1


	//   ....[46]....
        /*d61c*/ 	.word	0x00047810
        /*d620*/ 	.word	0x00000003
        /*d624*/ 	.word	0x00000000
        /*d628*/ 	.short	0x010a
        /*d62a*/ 	.byte	0x3f
	.zero		1


	//   ....[47]....
        /*d62c*/ 	.word	0x00047860
        /*d630*/ 	.word	0x00000003
        /*d634*/ 	.word	0x00000000
        /*d638*/ 	.short	0x010a
        /*d63a*/ 	.byte	0x3f
	.zero		1


	//----- nvinfo : EIATTR_NUM_MBARRIERS
	.align		4
.L_30:
        /*d63c*/ 	.byte	0x03, 0x38
        /*d63e*/ 	.short	0x0014


	//----- nvinfo : EIATTR_EXIT_INSTR_OFFSETS
	.align		4
        /*d640*/ 	.byte	0x04, 0x1c
        /*d642*/ 	.short	(.L_32 - .L_31)


	//   ....[0]....
.L_31:
        /*d644*/ 	.word	0x00000710


	//   ....[1]....
        /*d648*/ 	.word	0x00001070


	//   ....[2]....
        /*d64c*/ 	.word	0x00045a30


	//   ....[3]....
        /*d650*/ 	.word	0x00046090


	//   ....[4]....
        /*d654*/ 	.word	0x000473e0


	//----- nvinfo : EIATTR_MAX_THREADS
	.align		4
.L_32:
        /*d658*/ 	.byte	0x04, 0x05
        /*d65a*/ 	.short	(.L_34 - .L_33)
.L_33:
        /*d65c*/ 	.word	0x00000180
        /*d660*/ 	.word	0x00000001
        /*d664*/ 	.word	0x00000001


	//----- nvinfo : EIATTR_CRS_STACK_SIZE
	.align		4
.L_34:
        /*d668*/ 	.byte	0x04, 0x1e
        /*d66a*/ 	.short	(.L_36 - .L_35)
.L_35:
        /*d66c*/ 	.word	0x00000000


	//----- nvinfo : EIATTR_CBANK_PARAM_SIZE
	.align		4
.L_36:
        /*d670*/ 	.byte	0x03, 0x19
        /*d672*/ 	.short	0x0470


	//----- nvinfo : EIATTR_PARAM_CBANK
	.align		4
        /*d674*/ 	.byte	0x04, 0x0a
        /*d676*/ 	.short	(.L_38 - .L_37)
	.align		4
.L_37:
        /*d678*/ 	.word	index@(.nv.constant0._ZN7cutlass13device_kernelINS_4gemm6kernel13GemmUniversalIN4cute5tupleIJiiiiEEENS1_10collective13CollectiveMmaINS1_37MainloopSm90TmaGmmaWarpSpecializedFP8ILi9ENS5_IJNS4_1CILi1EEESB_SB_EEENS1_35KernelTmaWarpSpecializedCooperativeEEENS5_IJNSA_ILi256EEENSA_ILi512EEENSA_ILi32EEEEEENS_12float_e4m3_tENS5_IJlSB_lEEESJ_SK_NS4_8TiledMMAINS4_8MMA_AtomIJNS4_4SM904GMMA31MMA_64x256x32_F32E4M3E4M3_SS_TNILNSO_7ScaleInE1ELSQ_1EEEEEENS4_6LayoutINS5_IJNSA_ILi2EEESB_SB_EEENS5_IJSB_NSA_ILi0EEESW_EEEEENS5_IJNS4_10UnderscoreESZ_SZ_EEEEENS4_13SM90_TMA_LOADENS4_14ComposedLayoutINS4_7SwizzleILi1ELi4ELi3EEENS4_18smem_ptr_flag_bitsILi8EEENST_INS5_IJNSA_ILi8EEESH_EEENS5_IJSH_SB_EEEEEEEvNS4_8identityES12_S1C_vS1D_EENS_8epilogue10collective6detail29Sm90TmaWarpSpecializedAdapterINS1G_15DefaultEpilogueISJ_SK_SK_NS1F_6thread17LinearCombinationISJ_Li1EffLNS1K_9ScaleType4KindE0ELNS_15FloatRoundStyleE2ESJ_EENS1_15EpilogueDefaultEEEEEvvEEEEvNT_6ParamsE)
        /*d67c*/ 	.short	0x0210
        /*d67e*/ 	.short	0x0470


	//----- nvinfo : EIATTR_SW_WAR
	.align		4
.L_38:
        /*d680*/ 	.byte	0x04, 0x36
        /*d682*/ 	.short	(.L_40 - .L_39)
.L_39:
        /*d684*/ 	.word	0x00000008
.L_40:


//--------------------- .nv.callgraph             --------------------------
	.section	.nv.callgraph,"",@"SHT_CUDA_CALLGRAPH"
	.align	4
	.sectionentsize	8
	.align		4
        /*0000*/ 	.word	0x00000000
	.align		4
        /*0004*/ 	.word	0xffffffff
	.align		4
        /*0008*/ 	.word	0x00000000
	.align		4
        /*000c*/ 	.word	0xfffffffe
	.align		4
        /*0010*/ 	.word	0x00000000
	.align		4
        /*0014*/ 	.word	0xfffffffd
	.align		4
        /*0018*/ 	.word	0x00000000
	.align		4
        /*001c*/ 	.word	0xfffffffc


//--------------------- .nv.constant4             --------------------------
	.section	.nv.constant4,"a",@progbits
	.align	8
	.align		8
.nv.constant4:
        /*0000*/ 	.dword	_ZN39_INTERNAL_a6964c75_4_k_cu_3cfd37f8_46644cuda3std3__45__cpo5beginE
	.align		8
        /*0008*/ 	.dword	_ZN39_INTERNAL_a6964c75_4_k_cu_3cfd37f8_46644cuda3std3__45__cpo3endE
	.align		8
        /*0010*/ 	.dword	_ZN39_INTERNAL_a6964c75_4_k_cu_3cfd37f8_46644cuda3std3__45__cpo6cbeginE
	.align		8
        /*0018*/ 	.dword	_ZN39_INTERNAL_a6964c75_4_k_cu_3cfd37f8_46644cuda3std3__45__cpo4cendE
	.align		8
        /*0020*/ 	.dword	_ZN39_INTERNAL_a6964c75_4_k_cu_3cfd37f8_46644cuda3std3__441_GLOBAL__N__a6964c75_4_k_cu_3cfd37f8_46646ignoreE
	.align		8
        /*0028*/ 	.dword	_ZN39_INTERNAL_a6964c75_4_k_cu_3cfd37f8_46644cuda3std3__419piecewise_constructE
	.align		8
        /*0030*/ 	.dword	_ZN39_INTERNAL_a6964c75_4_k_cu_3cfd37f8_46644cuda3std3__48in_placeE
	.align		8
        /*0038*/ 	.dword	_ZN39_INTERNAL_a6964c75_4_k_cu_3cfd37f8_46644cuda3std6ranges3__45__cpo4swapE
	.align		8
        /*0040*/ 	.dword	_ZN39_INTERNAL_a6964c75_4_k_cu_3cfd37f8_46644cuda3std6ranges3__45__cpo9iter_moveE
	.align		8
        /*0048*/ 	.dword	_ZN39_INTERNAL_a6964c75_4_k_cu_3cfd37f8_46644cute7productE
	.align		8
        /*0050*/ 	.dword	_ZN39_INTERNAL_a6964c75_4_k_cu_3cfd37f8_46644cute1_E


//--------------------- .text._ZN7cutlass13device_kernelINS_4gemm6kernel13GemmUniversalIN4cute5tupleIJiiiiEEENS1_10collective13CollectiveMmaINS1_37MainloopSm90TmaGmmaWarpSpecializedFP8ILi9ENS5_IJNS4_1CILi1EEESB_SB_EEENS1_35KernelTmaWarpSpecializedCooperativeEEENS5_IJNSA_ILi256EEENSA_ILi512EEENSA_ILi32EEEEEENS_12float_e4m3_tENS5_IJlSB_lEEESJ_SK_NS4_8TiledMMAINS4_8MMA_AtomIJNS4_4SM904GMMA31MMA_64x256x32_F32E4M3E4M3_SS_TNILNSO_7ScaleInE1ELSQ_1EEEEEENS4_6LayoutINS5_IJNSA_ILi2EEESB_SB_EEENS5_IJSB_NSA_ILi0EEESW_EEEEENS5_IJNS4_10UnderscoreESZ_SZ_EEEEENS4_13SM90_TMA_LOADENS4_14ComposedLayoutINS4_7SwizzleILi1ELi4ELi3EEENS4_18smem_ptr_flag_bitsILi8EEENST_INS5_IJNSA_ILi8EEESH_EEENS5_IJSH_SB_EEEEEEEvNS4_8identityES12_S1C_vS1D_EENS_8epilogue10collective6detail29Sm90TmaWarpSpecializedAdapterINS1G_15DefaultEpilogueISJ_SK_SK_NS1F_6thread17LinearCombinationISJ_Li1EffLNS1K_9ScaleType4KindE0ELNS_15FloatRoundStyleE2ESJ_EENS1_15EpilogueDefaultEEEEEvvEEEEvNT_6ParamsE --------------------------
	.section	.text._ZN7cutlass13device_kernelINS_4gemm6kernel13GemmUniversalIN4cute5tupleIJiiiiEEENS1_10collective13CollectiveMmaINS1_37MainloopSm90TmaGmmaWarpSpecializedFP8ILi9ENS5_IJNS4_1CILi1EEESB_SB_EEENS1_35KernelTmaWarpSpecializedCooperativeEEENS5_IJNSA_ILi256EEENSA_ILi512EEENSA_ILi32EEEEEENS_12float_e4m3_tENS5_IJlSB_lEEESJ_SK_NS4_8TiledMMAINS4_8MMA_AtomIJNS4_4SM904GMMA31MMA_64x256x32_F32E4M3E4M3_SS_TNILNSO_7ScaleInE1ELSQ_1EEEEEENS4_6LayoutINS5_IJNSA_ILi2EEESB_SB_EEENS5_IJSB_NSA_ILi0EEESW_EEEEENS5_IJNS4_10UnderscoreESZ_SZ_EEEEENS4_13SM90_TMA_LOADENS4_14ComposedLayoutINS4_7SwizzleILi1ELi4ELi3EEENS4_18smem_ptr_flag_bitsILi8EEENST_INS5_IJNSA_ILi8EEESH_EEENS5_IJSH_SB_EEEEEEEvNS4_8identityES12_S1C_vS1D_EENS_8epilogue10collective6detail29Sm90TmaWarpSpecializedAdapterINS1G_15DefaultEpilogueISJ_SK_SK_NS1F_6thread17LinearCombinationISJ_Li1EffLNS1K_9ScaleType4KindE0ELNS_15FloatRoundStyleE2ESJ_EENS1_15EpilogueDefaultEEEEEvvEEEEvNT_6ParamsE,"ax",@progbits
	.align	128
.text._ZN7cutlass13device_kernelINS_4gemm6kernel13GemmUniversalIN4cute5tupleIJiiiiEEENS1_10collective13CollectiveMmaINS1_37MainloopSm90TmaGmmaWarpSpecializedFP8ILi9ENS5_IJNS4_1CILi1EEESB_SB_EEENS1_35KernelTmaWarpSpecializedCooperativeEEENS5_IJNSA_ILi256EEENSA_ILi512EEENSA_ILi32EEEEEENS_12float_e4m3_tENS5_IJlSB_lEEESJ_SK_NS4_8TiledMMAINS4_8MMA_AtomIJNS4_4SM904GMMA31MMA_64x256x32_F32E4M3E4M3_SS_TNILNSO_7ScaleInE1ELSQ_1EEEEEENS4_6LayoutINS5_IJNSA_ILi2EEESB_SB_EEENS5_IJSB_NSA_ILi0EEESW_EEEEENS5_IJNS4_10UnderscoreESZ_SZ_EEEEENS4_13SM90_TMA_LOADENS4_14ComposedLayoutINS4_7SwizzleILi1ELi4ELi3EEENS4_18smem_ptr_flag_bitsILi8EEENST_INS5_IJNSA_ILi8EEESH_EEENS5_IJSH_SB_EEEEEEEvNS4_8identityES12_S1C_vS1D_EENS_8epilogue10collective6detail29Sm90TmaWarpSpecializedAdapterINS1G_15DefaultEpilogueISJ_SK_SK_NS1F_6thread17LinearCombinationISJ_Li1EffLNS1K_9ScaleType4KindE0ELNS_15FloatRoundStyleE2ESJ_EENS1_15EpilogueDefaultEEEEEvvEEEEvNT_6ParamsE:
        .type           _ZN7cutlass13device_kernelINS_4gemm6kernel13GemmUniversalIN4cute5tupleIJiiiiEEENS1_10collective13CollectiveMmaINS1_37MainloopSm90TmaGmmaWarpSpecializedFP8ILi9ENS5_IJNS4_1CILi1EEESB_SB_EEENS1_35KernelTmaWarpSpecializedCooperativeEEENS5_IJNSA_ILi256EEENSA_ILi512EEENSA_ILi32EEEEEENS_12float_e4m3_tENS5_IJlSB_lEEESJ_SK_NS4_8TiledMMAINS4_8MMA_AtomIJNS4_4SM904GMMA31MMA_64x256x32_F32E4M3E4M3_SS_TNILNSO_7ScaleInE1ELSQ_1EEEEEENS4_6LayoutINS5_IJNSA_ILi2EEESB_SB_EEENS5_IJSB_NSA_ILi0EEESW_EEEEENS5_IJNS4_10UnderscoreESZ_SZ_EEEEENS4_13SM90_TMA_LOADENS4_14ComposedLayoutINS4_7SwizzleILi1ELi4ELi3EEENS4_18smem_ptr_flag_bitsILi8EEENST_INS5_IJNSA_ILi8EEESH_EEENS5_IJSH_SB_EEEEEEEvNS4_8identityES12_S1C_vS1D_EENS_8epilogue10collective6detail29Sm90TmaWarpSpecializedAdapterINS1G_15DefaultEpilogueISJ_SK_SK_NS1F_6thread17LinearCombinationISJ_Li1EffLNS1K_9ScaleType4KindE0ELNS_15FloatRoundStyleE2ESJ_EENS1_15EpilogueDefaultEEEEEvvEEEEvNT_6ParamsE,@function
        .size           _ZN7cutlass13device_kernelINS_4gemm6kernel13GemmUniversalIN4cute5tupleIJiiiiEEENS1_10collective13CollectiveMmaINS1_37MainloopSm90TmaGmmaWarpSpecializedFP8ILi9ENS5_IJNS4_1CILi1EEESB_SB_EEENS1_35KernelTmaWarpSpecializedCooperativeEEENS5_IJNSA_ILi256EEENSA_ILi512EEENSA_ILi32EEEEEENS_12float_e4m3_tENS5_IJlSB_lEEESJ_SK_NS4_8TiledMMAINS4_8MMA_AtomIJNS4_4SM904GMMA31MMA_64x256x32_F32E4M3E4M3_SS_TNILNSO_7ScaleInE1ELSQ_1EEEEEENS4_6LayoutINS5_IJNSA_ILi2EEESB_SB_EEENS5_IJSB_NSA_ILi0EEESW_EEEEENS5_IJNS4_10UnderscoreESZ_SZ_EEEEENS4_13SM90_TMA_LOADENS4_14ComposedLayoutINS4_7SwizzleILi1ELi4ELi3EEENS4_18smem_ptr_flag_bitsILi8EEENST_INS5_IJNSA_ILi8EEESH_EEENS5_IJSH_SB_EEEEEEEvNS4_8identityES12_S1C_vS1D_EENS_8epilogue10collective6detail29Sm90TmaWarpSpecializedAdapterINS1G_15DefaultEpilogueISJ_SK_SK_NS1F_6thread17LinearCombinationISJ_Li1EffLNS1K_9ScaleType4KindE0ELNS_15FloatRoundStyleE2ESJ_EENS1_15EpilogueDefaultEEEEEvvEEEEvNT_6ParamsE,(.L_x_1108 - _ZN7cutlass13device_kernelINS_4gemm6kernel13GemmUniversalIN4cute5tupleIJiiiiEEENS1_10collective13CollectiveMmaINS1_37MainloopSm90TmaGmmaWarpSpecializedFP8ILi9ENS5_IJNS4_1CILi1EEESB_SB_EEENS1_35KernelTmaWarpSpecializedCooperativeEEENS5_IJNSA_ILi256EEENSA_ILi512EEENSA_ILi32EEEEEENS_12float_e4m3_tENS5_IJlSB_lEEESJ_SK_NS4_8TiledMMAINS4_8MMA_AtomIJNS4_4SM904GMMA31MMA_64x256x32_F32E4M3E4M3_SS_TNILNSO_7ScaleInE1ELSQ_1EEEEEENS4_6LayoutINS5_IJNSA_ILi2EEESB_SB_EEENS5_IJSB_NSA_ILi0EEESW_EEEEENS5_IJNS4_10UnderscoreESZ_SZ_EEEEENS4_13SM90_TMA_LOADENS4_14ComposedLayoutINS4_7SwizzleILi1ELi4ELi3EEENS4_18smem_ptr_flag_bitsILi8EEENST_INS5_IJNSA_ILi8EEESH_EEENS5_IJSH_SB_EEEEEEEvNS4_8identityES12_S1C_vS1D_EENS_8epilogue10collective6detail29Sm90TmaWarpSpecializedAdapterINS1G_15DefaultEpilogueISJ_SK_SK_NS1F_6thread17LinearCombinationISJ_Li1EffLNS1K_9ScaleType4KindE0ELNS_15FloatRoundStyleE2ESJ_EENS1_15EpilogueDefaultEEEEEvvEEEEvNT_6ParamsE)
        .other          _ZN7cutlass13device_kernelINS_4gemm6kernel13GemmUniversalIN4cute5tupleIJiiiiEEENS1_10collective13CollectiveMmaINS1_37MainloopSm90TmaGmmaWarpSpecializedFP8ILi9ENS5_IJNS4_1CILi1EEESB_SB_EEENS1_35KernelTmaWarpSpecializedCooperativeEEENS5_IJNSA_ILi256EEENSA_ILi512EEENSA_ILi32EEEEEENS_12float_e4m3_tENS5_IJlSB_lEEESJ_SK_NS4_8TiledMMAINS4_8MMA_AtomIJNS4_4SM904GMMA31MMA_64x256x32_F32E4M3E4M3_SS_TNILNSO_7ScaleInE1ELSQ_1EEEEEENS4_6LayoutINS5_IJNSA_ILi2EEESB_SB_EEENS5_IJSB_NSA_ILi0EEESW_EEEEENS5_IJNS4_10UnderscoreESZ_SZ_EEEEENS4_13SM90_TMA_LOADENS4_14ComposedLayoutINS4_7SwizzleILi1ELi4ELi3EEENS4_18smem_ptr_flag_bitsILi8EEENST_INS5_IJNSA_ILi8EEESH_EEENS5_IJSH_SB_EEEEEEEvNS4_8identityES12_S1C_vS1D_EENS_8epilogue10collective6detail29Sm90TmaWarpSpecializedAdapterINS1G_15DefaultEpilogueISJ_SK_SK_NS1F_6thread17LinearCombinationISJ_Li1EffLNS1K_9ScaleType4KindE0ELNS_15FloatRoundStyleE2ESJ_EENS1_15EpilogueDefaultEEEEEvvEEEEvNT_6ParamsE,@"STO_CUDA_ENTRY STV_DEFAULT"
_ZN7cutlass13device_kernelINS_4gemm6kernel13GemmUniversalIN4cute5tupleIJiiiiEEENS1_10collective13CollectiveMmaINS1_37MainloopSm90TmaGmmaWarpSpecializedFP8ILi9ENS5_IJNS4_1CILi1EEESB_SB_EEENS1_35KernelTmaWarpSpecializedCooperativeEEENS5_IJNSA_ILi256EEENSA_ILi512EEENSA_ILi32EEEEEENS_12float_e4m3_tENS5_IJlSB_lEEESJ_SK_NS4_8TiledMMAINS4_8MMA_AtomIJNS4_4SM904GMMA31MMA_64x256x32_F32E4M3E4M3_SS_TNILNSO_7ScaleInE1ELSQ_1EEEEEENS4_6LayoutINS5_IJNSA_ILi2EEESB_SB_EEENS5_IJSB_NSA_ILi0EEESW_EEEEENS5_IJNS4_10UnderscoreESZ_SZ_EEEEENS4_13SM90_TMA_LOADENS4_14ComposedLayoutINS4_7SwizzleILi1ELi4ELi3EEENS4_18smem_ptr_flag_bitsILi8EEENST_INS5_IJNSA_ILi8EEESH_EEENS5_IJSH_SB_EEEEEEEvNS4_8identityES12_S1C_vS1D_EENS_8epilogue10collective6detail29Sm90TmaWarpSpecializedAdapterINS1G_15DefaultEpilogueISJ_SK_SK_NS1F_6thread17LinearCombinationISJ_Li1EffLNS1K_9ScaleType4KindE0ELNS_15FloatRoundStyleE2ESJ_EENS1_15EpilogueDefaultEEEEEvvEEEEvNT_6ParamsE:
[----:B------:R-:W0:Y:S02]  /*0000*/  LDC R1, c[0x0][0x28] ;  /* 0x00000a00ff017b82 */ /* 0x000e240000000800 */
[----:B0-----:R-:W-:Y:S01]  /*0010*/  VIADD R1, R1, 0xffffed90 ;  /* 0xffffed9001017836 */ /* 0x001fe20000000000 */
[----:B------:R-:W0:Y:S01]  /*0020*/  S2R R2, SR_TID.X ;  /* 0x0000000000027919 */ /* 0x000e220000002100 */
[----:B------:R-:W-:Y:S01]  /*0030*/  ELECT P0, URZ, PT ;  /* 0x00000000003f782f */ /* 0x000fe20003800000 */
[----:B------:R-:W-:Y:S01]  /*0040*/  BSSY B0, `(.L_x_0) ;  /* 0x0000015000007945 */ /* 0x000fe20003800000 */
[--C-:B0-----:R-:W-:Y:S02]  /*0050*/  SHF.R.U32.HI R0, RZ, 0x5, R2.reuse ;  /* 0x00000005ff007819 */ /* 0x101fe40000011602 */
[----:B------:R-:W-:-:S03]  /*0060*/  SHF.R.U32.HI R2, RZ, 0x7, R2 ;  /* 0x00000007ff027819 */ /* 0x000fc60000011602 */
[----:B------:R-:W0:Y:S04]  /*0070*/  SHFL.IDX PT, R3, R0, RZ, 0x1f ;  /* 0x00001fff00037589 */ /* 0x000e2800000e0000 */
[----:B------:R-:W1:Y:S01]  /*0080*/  SHFL.IDX PT, R2, R2, RZ, 0x1f ;  /* 0x00001fff02027589 */ /* 0x000e6200000e0000 */
[----:B0-----:R-:W-:Y:S02]  /*0090*/  R2UR UR4, R3 ;  /* 0x00000000030472ca */ /* 0x001fe400000e0000 */
[----:B-1----:R-:W-:-:S11]  /*00a0*/  R2UR UR6, R2 ;  /* 0x00000000020672ca */ /* 0x002fd600000e0000 */
[----:B------:R-:W-:Y:S02]  /*00b0*/  USHF.R.S32.HI UR5, URZ, 0x1f, UR4 ;  /* 0x0000001f3f057899 */ /* 0x000fe40008011404 */
[----:B------:R-:W-:Y:S02]  /*00c0*/  ISETP.NE.OR P0, PT, RZ, UR4, !P0 ;  /* 0x00000004ff007c0c */ /* 0x000fe4000c705670 */
[----:B------:R-:W-:-:S04]  /*00d0*/  ULEA.HI UR5, UR5, UR4, URZ, 0x2 ;  /* 0x0000000405057291 */ /* 0x000fc8000f8f103f */
[----:B------:R-:W-:-:S04]  /*00e0*/  ULOP3.LUT UR5, UR5, 0xfffffffc, URZ, 0xc0, !UPT ;  /* 0xfffffffc05057892 */ /* 0x000fc8000f8ec03f */
[----:B------:R-:W-:-:S03]  /*00f0*/  UIADD3 UR8, UR4, -UR5, URZ ;  /* 0x8000000504087290 */ /* 0x000fc6000fffe03f */
[----:B------:R-:W-:Y:S09]  /*0100*/  @P0 BRA `(.L_x_1) ;  /* 0x0000000000200947 */ /* 0x000ff20003800000 */
[----:B------:R-:W-:Y:S02]  /*0110*/  ULDC.64 UR4, c[0x0][0x198] ;  /* 0x0000660000047ab9 */ /* 0x000fe40000000a00 */
[----:B------:R-:W-:Y:S02]  /*0120*/  UIADD3 UR10, UP0, UR4, 0xf0, URZ ;  /* 0x000000f0040a7890 */ /* 0x000fe4000ff1e03f */
[----:B------:R-:W-:Y:S02]  /*0130*/  UIADD3 UR4, UP1, UR4, 0x1f0, URZ ;  /* 0x000001f004047890 */ /* 0x000fe4000ff3e03f */
[----:B------:R-:W-:Y:S02]  /*0140*/  UIADD3.X UR11, URZ, UR5, URZ, UP0, !UPT ;  /* 0x000000053f0b7290 */ /* 0x000fe400087fe43f */
[----:B------:R-:W-:-:S07]  /*0150*/  UIADD3.X UR5, URZ, UR5, URZ, UP1, !UPT ;  /* 0x000000053f057290 */ /* 0x000fce0008ffe43f */
[----:B------:R0:W-:Y:S02]  /*0160*/  UTMACCTL.PF [UR10] ;  /* 0x000000000a0079b9 */ /* 0x0001e40008040000 */
[----:B------:R0:W-:Y:S02]  /*0170*/  UTMACCTL.PF [UR4] ;  /* 0x00000000040079b9 */ /* 0x0001e40008040000 */
[----:B0-----:R-:W-:Y:S01]  /*0180*/  NOP ;  /* 0x0000000000007918 */ /* 0x001fe20000000000 */
.L_x_1:
[----:B------:R-:W-:Y:S05]  /*0190*/  BSYNC B0 ;  /* 0x0000000000007941 */ /* 0x000fea0003800000 */
.L_x_0:
[----:B------:R-:W0:Y:S01]  /*01a0*/  SHFL.IDX PT, R2, R0, RZ, 0x1f ;  /* 0x00001fff00027589 */ /* 0x000e2200000e0000 */
[----:B------:R-:W-:Y:S01]  /*01b0*/  UISETP.NE.AND UP0, UPT, UR8, 0x3, UPT ;  /* 0x000000030800788c */ /* 0x000fe2000bf05270 */
[----:B------:R-:W-:Y:S01]  /*01c0*/  ISETP.NE.AND P1, PT, RZ, UR6, PT ;  /* 0x00000006ff007c0c */ /* 0x000fe2000bf25270 */
[----:B------:R-:W-:Y:S02]  /*01d0*/  UIADD3 UR10, UR6, -0x1, URZ ;  /* 0xffffffff060a7890 */ /* 0x000fe4000fffe03f */
[----:B------:R-:W-:Y:S02]  /*01e0*/  UISETP.EQ.OR UP0, UPT, UR8, URZ, !UP0 ;  /* 0x0000003f0800728c */ /* 0x000fe4000c702670 */
[----:B------:R-:W-:Y:S02]  /*01f0*/  UISETP.GE.U32.AND UP1, UPT, UR10, 0x2, UPT ;  /* 0x000000020a00788c */ /* 0x000fe4000bf26070 */
[----:B------:R-:W-:-:S04]  /*0200*/  UISETP.EQ.AND UP0, UPT, UR6, URZ, UP0 ;  /* 0x0000003f0600728c */ /* 0x000fc80008702270 */
[----:B------:R-:W-:-:S04]  /*0210*/  USEL UR13, URZ, 0x1, !UP0 ;  /* 0x000000013f0d7887 */ /* 0x000fc8000c000000 */
[----:B------:R-:W-:Y:S01]  /*0220*/  USEL UR13, UR13, 0x2, UP1 ;  /* 0x000000020d0d7887 */ /* 0x000fe20008800000 */
[----:B0-----:R-:W-:-:S13]  /*0230*/  ISETP.NE.AND P0, PT, R2, RZ, PT ;  /* 0x000000ff0200720c */ /* 0x001fda0003f05270 */
[----:B------:R-:W-:Y:S05]  /*0240*/  @P0 BRA `(.L_x_2) ;  /* 0x00000000008c0947 */ /* 0x000fea0003800000 */
[----:B------:R-:W-:Y:S01]  /*0250*/  ELECT P0, URZ, PT ;  /* 0x00000000003f782f */ /* 0x000fe20003800000 */
[----:B------:R-:W-:-:S12]  /*0260*/  BSSY B0, `(.L_x_2) ;  /* 0x0000021000007945 */ /* 0x000fd80003800000 */
[----:B------:R-:W-:Y:S05]  /*0270*/  @!P0 BRA `(.L_x_3) ;  /* 0x00000000007c8947 */ /* 0x000fea0003800000 */
[----:B------:R-:W0:Y:S01]  /*0280*/  S2UR UR9, SR_CgaCtaId ;  /* 0x00000000000979c3 */ /* 0x000e220000008800 */
[----:B------:R-:W-:Y:S01]  /*0290*/  UMOV UR4, 0x400 ;  /* 0x0000040000047882 */ /* 0x000fe20000000000 */
[----:B------:R-:W-:Y:S01]  /*02a0*/  UMOV UR5, 0x1 ;  /* 0x0000000100057882 */ /* 0x000fe20000000000 */
[----:B------:R-:W-:Y:S02]  /*02b0*/  UMOV UR6, 0x100 ;  /* 0x0000010000067882 */ /* 0x000fe40000000000 */
[----:B------:R-:W-:-:S04]  /*02c0*/  UIADD3 UR6, -UR6, 0x100000, URZ ;  /* 0x0010000006067890 */ /* 0x000fc8000fffe13f */
[----:B------:R-:W-:Y:S02]  /*02d0*/  USHF.L.U32 UR7, UR6, 0xb, URZ ;  /* 0x0000000b06077899 */ /* 0x000fe4000800063f */
[----:B------:R-:W-:Y:S02]  /*02e0*/  USHF.L.U32 UR6, UR6, 0x1, URZ ;  /* 0x0000000106067899 */ /* 0x000fe4000800063f */
[----:B0-----:R-:W-:Y:S02]  /*02f0*/  ULEA UR9, UR9, UR4, 0x18 ;  /* 0x0000000409097291 */ /* 0x001fe4000f8ec03f */
[----:B------:R-:W-:-:S04]  /*0300*/  UIADD3 UR4, -UR5, 0x100000, URZ ;  /* 0x0010000005047890 */ /* 0x000fc8000fffe13f */
[----:B------:R-:W-:Y:S02]  /*0310*/  USHF.L.U32 UR5, UR4, 0xb, URZ ;  /* 0x0000000b04057899 */ /* 0x000fe4000800063f */
[----:B------:R-:W-:Y:S01]  /*0320*/  USHF.L.U32 UR4, UR4, 0x1, URZ ;  /* 0x0000000104047899 */ /* 0x000fe2000800063f */
[----:B------:R-:W0:Y:S11]  /*0330*/  FENCE.VIEW.ASYNC.S ;  /* 0x00000000000073c6 */ /* 0x000e360000000000 */
[----:B0-----:R0:W1:Y:S01]  /*0340*/  SYNCS.EXCH.64 URZ, [UR9], UR4 ;  /* 0x00000004093f75b2 */ /* 0x0010620008000100 */
[----:B------:R0:W2:Y:S01]  /*0350*/  SYNCS.EXCH.64 URZ, [UR9+0x48], UR6 ;  /* 0x00004806093f75b2 */ /* 0x0000a20008000100 */
[----:B------:R0:W3:Y:S01]  /*0360*/  SYNCS.EXCH.64 URZ, [UR9+0x8], UR4 ;  /* 0x00000804093f75b2 */ /* 0x0000e20008000100 */
[----:B------:R0:W4:Y:S01]  /*0370*/  SYNCS.EXCH.64 URZ, [UR9+0x50], UR6 ;  /* 0x00005006093f75b2 */ /* 0x0001220008000100 */
[----:B------:R0:W0:Y:S01]  /*0380*/  SYNCS.EXCH.64 URZ, [UR9+0x10], UR4 ;  /* 0x00001004093f75b2 */ /* 0x0000220008000100 */
        /* <DEDUP_REMOVED lines=13> */
[----:B------:R-:W-:Y:S01]  /*0460*/  NOP ;  /* 0x0000000000007918 */ /* 0x000fe20000000000 */
.L_x_3:
[----:B0-----:R-:W-:Y:S05]  /*0470*/  BSYNC B0 ;  /* 0x0000000000007941 */ /* 0x001fea0003800000 */
.L_x_2:
[----:B------:R-:W0:Y:S01]  /*0480*/  LDC R2, c[0x0][0x65c] ;  /* 0x00019700ff027b82 */ /* 0x000e220000000800 */
[----:B------:R-:W5:Y:S01]  /*0490*/  SHFL.IDX PT, R0, R0, RZ, 0x1f ;  /* 0x00001fff00007589 */ /* 0x000f6200000e0000 */
[----:B------:R-:W-:Y:S01]  /*04a0*/  ELECT P0, URZ, PT ;  /* 0x00000000003f782f */ /* 0x000fe20003800000 */
[----:B------:R-:W-:Y:S01]  /*04b0*/  IMAD.MOV.U32 R3, RZ, RZ, RZ ;  /* 0x000000ffff037224 */ /* 0x000fe200078e00ff */
[----:B------:R-:W-:Y:S01]  /*04c0*/  UMOV UR4, 0x20 ;  /* 0x0000002000047882 */ /* 0x000fe20000000000 */
[----:B------:R-:W1:Y:S01]  /*04d0*/  S2R R11, SR_CTAID.Y ;  /* 0x00000000000b7919 */ /* 0x000e620000002600 */
[----:B------:R-:W-:Y:S01]  /*04e0*/  NOP ;  /* 0x0000000000007918 */ /* 0x000fe20000000000 */
[----:B------:R-:W-:Y:S01]  /*04f0*/  NOP ;  /* 0x0000000000007918 */ /* 0x000fe20000000000 */
[----:B0-----:R-:W-:Y:S02]  /*0500*/  ISETP.NE.AND P4, PT, R2, 0x1, PT ;  /* 0x000000010200780c */ /* 0x001fe40003f85270 */
[----:B------:R-:W0:Y:S01]  /*0510*/  S2R R2, SR_CTAID.X ;  /* 0x0000000000027919 */ /* 0x000e220000002500 */
[----:B-----5:R-:W-:-:S10]  /*0520*/  ISETP.NE.OR P0, PT, R0, RZ, !P0 ;  /* 0x000000ff0000720c */ /* 0x020fd40004705670 */
[----:B------:R-:W0:Y:S01]  /*0530*/  @P4 LDC R7, c[0x0][0x10] ;  /* 0x00000400ff074b82 */ /* 0x000e220000000800 */
[----:B-1----:R-:W-:Y:S02]  /*0540*/  @P4 IMAD.MOV.U32 R4, RZ, RZ, R11 ;  /* 0x000000ffff044224 */ /* 0x002fe400078e000b */
[----:B------:R-:W-:Y:S01]  /*0550*/  VOTEU.ALL UP0, P0 ;  /* 0x00000000003f7886 */ /* 0x000fe20000000000 */
[----:B------:R-:W-:Y:S01]  /*0560*/  @P4 IMAD.MOV.U32 R5, RZ, RZ, RZ ;  /* 0x000000ffff054224 */ /* 0x000fe200078e00ff */
[----:B------:R-:W-:Y:S01]  /*0570*/  VOTEU.ALL UP1, P0 ;  /* 0x00000000003f7886 */ /* 0x000fe20000020000 */
[----:B------:R-:W-:Y:S02]  /*0580*/  @P4 IMAD.MOV.U32 R13, RZ, RZ, RZ ;  /* 0x000000ffff0d4224 */ /* 0x000fe400078e00ff */
[----:B------:R-:W1:Y:S01]  /*0590*/  @!P4 LDC R9, c[0x0][0xc] ;  /* 0x00000300ff09cb82 */ /* 0x000e620000000800 */
[----:B------:R-:W-:Y:S01]  /*05a0*/  @!UP0 UMOV UR6, 0x400 ;  /* 0x0000040000068882 */ /* 0x000fe20000000000 */
[----:B------:R-:W-:-:S04]  /*05b0*/  @!UP0 UIADD3 UR4, -UR4, 0x100000, URZ ;  /* 0x0010000004048890 */ /* 0x000fc8000fffe13f */
[----:B------:R-:W-:Y:S02]  /*05c0*/  @!UP0 USHF.L.U32 UR5, UR4, 0xb, URZ ;  /* 0x0000000b04058899 */ /* 0x000fe4000800063f */
[----:B------:R-:W-:Y:S01]  /*05d0*/  @!UP0 USHF.L.U32 UR4, UR4, 0x1, URZ ;  /* 0x0000000104048899 */ /* 0x000fe2000800063f */
[----:B------:R-:W5:Y:S01]  /*05e0*/  @!UP0 S2UR UR7, SR_CgaCtaId ;  /* 0x00000000000789c3 */ /* 0x000f620000008800 */
[----:B0-----:R-:W-:-:S04]  /*05f0*/  @P4 IMAD.WIDE.U32 R6, R2, R7, R4 ;  /* 0x0000000702064225 */ /* 0x001fc800078e0004 */
[----:B------:R-:W-:Y:S02]  /*0600*/  @P4 IMAD.MOV.U32 R10, RZ, RZ, R6 ;  /* 0x000000ffff0a4224 */ /* 0x000fe400078e0006 */
[----:B------:R-:W-:Y:S02]  /*0610*/  @P4 IMAD.IADD R14, R7, 0x1, R13 ;  /* 0x00000001070e4824 */ /* 0x000fe400078e020d */
[----:B-1----:R-:W-:-:S04]  /*0620*/  @!P4 IMAD.WIDE.U32 R4, R9, R11, R2 ;  /* 0x0000000b0904c225 */ /* 0x002fc800078e0002 */
[----:B------:R-:W-:Y:S02]  /*0630*/  @!P4 IMAD.MOV.U32 R10, RZ, RZ, R4 ;  /* 0x000000ffff0ac224 */ /* 0x000fe400078e0004 */
[----:B------:R-:W-:Y:S01]  /*0640*/  @!P4 IMAD.MOV.U32 R14, RZ, RZ, R5 ;  /* 0x000000ffff0ec224 */ /* 0x000fe200078e0005 */
[----:B-----5:R-:W-:Y:S02]  /*0650*/  @!UP0 ULEA UR6, UR7, UR6, 0x18 ;  /* 0x0000000607068291 */ /* 0x020fe4000f8ec03f */
[----:B------:R0:W-:Y:S01]  /*0660*/  STL [R1+0xc5c], R10 ;  /* 0x000c5c0a01007387 */ /* 0x0001e20000100800 */
[----:B------:R-:W-:-:S03]  /*0670*/  VOTEU.ALL UP0, P0 ;  /* 0x00000000003f7886 */ /* 0x000fc60000000000 */
[----:B------:R0:W-:Y:S04]  /*0680*/  STL [R1+0xc58], R14 ;  /* 0x000c580e01007387 */ /* 0x0001e80000100800 */
[----:B------:R-:W1:Y:S02]  /*0690*/  FENCE.VIEW.ASYNC.S ;  /* 0x00000000000073c6 */ /* 0x000e640000000000 */
[----:B-1----:R0:W2:Y:S01]  /*06a0*/  @!UP0 SYNCS.EXCH.64 URZ, [UR6+0xa0], UR4 ;  /* 0x0000a004063f85b2 */ /* 0x0020a20008000100 */
[----:B------:R0:W2:Y:S01]  /*06b0*/  @!UP1 SYNCS.EXCH.64 URZ, [UR6+0xa8], UR4 ;  /* 0x0000a804063f95b2 */ /* 0x0000a20008000100 */
[----:B------:R-:W-:Y:S01]  /*06c0*/  NOP ;  /* 0x0000000000007918 */ /* 0x000fe20000000000 */
[----:B--234-:R-:W-:Y:S06]  /*06d0*/  BAR.SYNC.DEFER_BLOCKING 0x0 ;  /* 0x0000000000007b1d */ /* 0x01cfec0000010000 */
[----:B0-----:R-:W-:Y:S05]  /*06e0*/  @!P1 BRA `(.L_x_4) ;  /* 0x0000045000d49947 */ /* 0x001fea0003800000 */
[----:B------:R-:W-:-:S06]  /*06f0*/  UISETP.GT.U32.AND UP0, UPT, UR10, 0x1, UPT ;  /* 0x000000010a00788c */ /* 0x000fcc000bf04070 */
[----:B------:R-:W-:-:S13]  /*0700*/  PLOP3.LUT P0, PT, PT, PT, UP0, 0x80, 0x0 ;  /* 0x000000000000781c */ /* 0x000fda0003f0f008 */
[----:B------:R-:W-:Y:S05]  /*0710*/  @P0 EXIT ;  /* 0x000000000000094d */ /* 0x000fea0003800000 */
[----:B------:R-:W-:Y:S01]  /*0720*/  IMAD.MOV.U32 R5, RZ, RZ, -0x1 ;  /* 0xffffffffff057424 */ /* 0x000fe200078e00ff */
[----:B------:R-:W-:Y:S01]  /*0730*/  ULDC.64 UR4, c[0x0][0x650] ;  /* 0x0001940000047ab9 */ /* 0x000fe20000000a00 */
[----:B------:R-:W-:Y:S01]  /*0740*/  IMAD.MOV.U32 R4, RZ, RZ, -0x1 ;  /* 0xffffffffff047424 */ /* 0x000fe200078e00ff */
[----:B------:R-:W-:Y:S01]  /*0750*/  ISETP.GE.U32.AND P0, PT, R10, UR4, PT ;  /* 0x000000040a007c0c */ /* 0x000fe2000bf06070 */
[----:B------:R-:W-:Y:S01]  /*0760*/  UMOV UR14, 0xffffffff ;  /* 0xffffffff000e7882 */ /* 0x000fe20000000000 */
[----:B------:R0:W-:Y:S01]  /*0770*/  STL [R1+0xc60], R5 ;  /* 0x000c600501007387 */ /* 0x0001e20000100800 */
[----:B------:R-:W-:Y:S02]  /*0780*/  PRMT R0, RZ, 0x7610, R0 ;  /* 0x00007610ff007816 */ /* 0x000fe40000000000 */
[----:B------:R-:W-:Y:S01]  /*0790*/  ISETP.GE.U32.AND.EX P0, PT, R14, UR5, PT, P0 ;  /* 0x000000050e007c0c */ /* 0x000fe2000bf06100 */
[----:B------:R0:W-:-:S12]  /*07a0*/  STL [R1+0xc64], R4 ;  /* 0x000c640401007387 */ /* 0x0001d80000100800 */
[----:B0-----:R-:W-:Y:S05]  /*07b0*/  @P0 BRA `(.L_x_5) ;  /* 0x00000004006c0947 */ /* 0x001fea0003800000 */
[----:B------:R-:W-:Y:S01]  /*07c0*/  ULDC.64 UR14, c[0x0][0x628] ;  /* 0x00018a00000e7ab9 */ /* 0x000fe20000000a00 */
[----:B------:R-:W0:Y:S01]  /*07d0*/  LDC.64 R12, c[0x0][0x620] ;  /* 0x00018800ff0c7b82 */ /* 0x000e220000000a00 */
[----:B------:R-:W-:Y:S01]  /*07e0*/  ISETP.NE.U32.AND P0, PT, RZ, UR14, PT ;  /* 0x0000000eff007c0c */ /* 0x000fe2000bf05070 */
[----:B------:R-:W-:Y:S01]  /*07f0*/  ULDC UR11, c[0x0][0x630] ;  /* 0x00018c00000b7ab9 */ /* 0x000fe20000000800 */
[----:B------:R-:W-:Y:S02]  /*0800*/  R2UR UR4, R10 ;  /* 0x000000000a0472ca */ /* 0x000fe400000e0000 */
[----:B------:R-:W-:Y:S02]  /*0810*/  ISETP.NE.AND.EX P0, PT, RZ, UR15, PT, P0 ;  /* 0x0000000fff007c0c */ /* 0x000fe4000bf05300 */
[----:B------:R-:W-:-:S11]  /*0820*/  R2UR UR5, R14 ;  /* 0x000000000e0572ca */ /* 0x000fd600000e0000 */
[----:B------:R-:W-:Y:S05]  /*0830*/  @!P0 BRA `(.L_x_6) ;  /* 0x0000000000308947 */ /* 0x000fea0003800000 */
[----:B------:R-:W-:Y:S01]  /*0840*/  R2UR UR4, R10 ;  /* 0x000000000a0472ca */ /* 0x000fe200000e0000 */
[----:B------:R-:W-:Y:S01]  /*0850*/  ULDC UR8, c[0x0][0x634] ;  /* 0x00018d0000087ab9 */ /* 0x000fe20000000800 */
[----:B------:R-:W-:-:S11]  /*0860*/  R2UR UR10, R14 ;  /* 0x000000000e0a72ca */ /* 0x000fd600000e0000 */
[----:B------:R-:W-:-:S04]  /*0870*/  UIADD3 UR8, UP0, UR4, UR8, URZ ;  /* 0x0000000804087290 */ /* 0x000fc8000ff1e03f */
[----:B------:R-:W-:-:S04]  /*0880*/  UIADD3.X UR10, URZ, UR10, URZ, UP0, !UPT ;  /* 0x0000000a3f0a7290 */ /* 0x000fc800087fe43f */
[----:B------:R-:W-:-:S04]  /*0890*/  UIMAD.WIDE.U32 UR4, UR10, UR14, URZ ;  /* 0x0000000e0a0472a5 */ /* 0x000fc8000f8e003f */
[----:B------:R-:W-:Y:S02]  /*08a0*/  UIMAD.WIDE.U32 UR6, UP0, UR8, UR15, UR4 ;  /* 0x0000000f080672a5 */ /* 0x000fe4000f800004 */
[----:B------:R-:W-:Y:S02]  /*08b0*/  UIMAD.WIDE.U32 UR4, UR8, UR14, URZ ;  /* 0x0000000e080472a5 */ /* 0x000fe4000f8e003f */
[----:B------:R-:W-:Y:S02]  /*08c0*/  UIADD3.X UR9, URZ, URZ, URZ, UP0, !UPT ;  /* 0x0000003f3f097290 */ /* 0x000fe400087fe43f */
[----:B------:R-:W-:Y:S01]  /*08d0*/  UIADD3 URZ, UP0, UR5, UR6, URZ ;  /* 0x00000006053f7290 */ /* 0x000fe2000ff1e03f */
[----:B------:R-:W-:-:S03]  /*08e0*/  UMOV UR8, UR7 ;  /* 0x0000000700087c82 */ /* 0x000fc60008000000 */
[----:B------:R-:W-:-:S12]  /*08f0*/  UIMAD.WIDE.U32.X UR4, UR10, UR15, UR8, UP0 ;  /* 0x0000000f0a0472a5 */ /* 0x000fd800080e0408 */
.L_x_6:
[----:B------:R-:W-:Y:S01]  /*0900*/  USHF.R.U64 UR14, UR4, UR11, UR5 ;  /* 0x0000000b040e7299 */ /* 0x000fe20008001205 */
[----:B------:R-:W1:Y:S01]  /*0910*/  LDC R8, c[0x0][0x618] ;  /* 0x00018600ff087b82 */ /* 0x000e620000000800 */
[----:B------:R-:W-:Y:S01]  /*0920*/  USHF.R.U32.HI UR4, URZ, UR11, UR5 ;  /* 0x0000000b3f047299 */ /* 0x000fe20008011605 */
[----:B------:R-:W-:Y:S01]  /*0930*/  I2FP.F32.U32 R0, R2 ;  /* 0x0000000200007245 */ /* 0x000fe20000201000 */
[----:B------:R-:W-:Y:S01]  /*0940*/  IMAD.MOV.U32 R4, RZ, RZ, R10 ;  /* 0x000000ffff047224 */ /* 0x000fe200078e000a */
[----:B------:R-:W-:Y:S01]  /*0950*/  ULDC UR5, c[0x0][0x150] ;  /* 0x0000540000057ab9 */ /* 0x000fe20000000800 */
[----:B------:R-:W-:Y:S01]  /*0960*/  IADD3 R7, P0, RZ, -UR14, RZ ;  /* 0x8000000eff077c10 */ /* 0x000fe2000ff1e0ff */
[----:B------:R-:W-:Y:S02]  /*0970*/  IMAD.MOV.U32 R5, RZ, RZ, R14 ;  /* 0x000000ffff057224 */ /* 0x000fe400078e000e */
[----:B------:R-:W-:Y:S01]  /*0980*/  FMUL R0, R0, UR5 ;  /* 0x0000000500007c20 */ /* 0x000fe20008400000 */
[----:B------:R-:W2:Y:S01]  /*0990*/  LDC.64 R20, c[0x0][0x640] ;  /* 0x00019000ff147b82 */ /* 0x000ea20000000a00 */
[----:B------:R-:W-:Y:S01]  /*09a0*/  IMAD.X R9, RZ, RZ, ~UR4, P0 ;  /* 0x80000004ff097e24 */ /* 0x000fe200080e06ff */
[----:B------:R-:W-:Y:S01]  /*09b0*/  ULDC UR4, c[0x0][0x154] ;  /* 0x0000550000047ab9 */ /* 0x000fe20000000800 */
[----:B0-----:R-:W-:-:S02]  /*09c0*/  IMAD.WIDE.U32 R4, R7, R12, R4 ;  /* 0x0000000c07047225 */ /* 0x001fc400078e0004 */
[----:B------:R-:W0:Y:S03]  /*09d0*/  F2I.U32.TRUNC.NTZ R0, R0 ;  /* 0x0000000000007305 */ /* 0x000e26000020f000 */
[----:B------:R-:W3:Y:S01]  /*09e0*/  LDC R3, c[0x0][0x144] ;  /* 0x00005100ff037b82 */ /* 0x000ee20000000800 */
[----:B------:R-:W-:-:S04]  /*09f0*/  IMAD R6, R9, R12, RZ ;  /* 0x0000000c09067224 */ /* 0x000fc800078e02ff */
[----:B------:R-:W-:-:S03]  /*0a00*/  IMAD R7, R7, R13, R6 ;  /* 0x0000000d07077224 */ /* 0x000fc600078e0206 */
[----:B------:R-:W4:Y:S01]  /*0a10*/  LDC R10, c[0x0][0x608] ;  /* 0x00018200ff0a7b82 */ /* 0x000f220000000800 */
[----:B------:R-:W-:Y:S02]  /*0a20*/  IMAD.IADD R5, R5, 0x1, R7 ;  /* 0x0000000105057824 */ /* 0x000fe400078e0207 */
[----:B------:R-:W-:Y:S02]  /*0a30*/  IMAD.MOV.U32 R7, RZ, RZ, -0x1 ;  /* 0xffffffffff077424 */ /* 0x000fe400078e00ff */
[----:B0-----:R-:W-:Y:S01]  /*0a40*/  IMAD.MOV R6, RZ, RZ, -R0 ;  /* 0x000000ffff067224 */ /* 0x001fe200078e0a00 */
[----:B-1----:R-:W-:Y:S02]  /*0a50*/  SHF.R.U64 R14, R4, R8, R5 ;  /* 0x00000008040e7219 */ /* 0x002fe40000001205 */
[----:B------:R-:W0:Y:S01]  /*0a60*/  LDC R18, c[0x0][0x658] ;  /* 0x00019600ff127b82 */ /* 0x000e220000000800 */
[----:B------:R-:W-:Y:S02]  /*0a70*/  I2FP.F32.U32 R4, R11 ;  /* 0x0000000b00047245 */ /* 0x000fe40000201000 */
[----:B--2---:R-:W-:-:S02]  /*0a80*/  ISETP.NE.U32.AND P0, PT, R20, RZ, PT ;  /* 0x000000ff1400720c */ /* 0x004fc40003f05070 */
[----:B------:R-:W-:Y:S01]  /*0a90*/  SHF.R.U32.HI R5, RZ, R8, R5 ;  /* 0x00000008ff057219 */ /* 0x000fe20000011605 */
[----:B------:R-:W-:Y:S01]  /*0aa0*/  FMUL R4, R4, UR4 ;  /* 0x0000000404047c20 */ /* 0x000fe20008400000 */
[----:B------:R-:W-:Y:S01]  /*0ab0*/  ISETP.NE.AND.EX P0, PT, R21, RZ, PT, P0 ;  /* 0x000000ff1500720c */ /* 0x000fe20003f05300 */
[----:B------:R-:W1:Y:S01]  /*0ac0*/  LDC R12, c[0x0][0x148] ;  /* 0x00005200ff0c7b82 */ /* 0x000e620000000800 */
[----:B---3--:R-:W-:-:S07]  /*0ad0*/  IMAD R0, R3, R6, R2 ;  /* 0x0000000603007224 */ /* 0x008fce00078e0202 */
[----:B------:R-:W2:Y:S01]  /*0ae0*/  LDC R16, c[0x0][0x600] ;  /* 0x00018000ff107b82 */ /* 0x000ea20000000800 */
[-CC-:B----4-:R-:W-:Y:S02]  /*0af0*/  SHF.R.U64 R22, R14, R10.reuse, R5.reuse ;  /* 0x0000000a0e167219 */ /* 0x190fe40000001205 */
[----:B------:R-:W-:Y:S01]  /*0b00*/  SHF.R.U32.HI R3, RZ, R10, R5 ;  /* 0x0000000aff037219 */ /* 0x000fe20000011605 */
[----:B------:R-:W-:Y:S01]  /*0b10*/  IMAD.MOV.U32 R5, RZ, RZ, 0x1 ;  /* 0x00000001ff057424 */ /* 0x000fe200078e00ff */
[----:B------:R3:W4:Y:S03]  /*0b20*/  F2I.U32.TRUNC.NTZ R10, R4 ;  /* 0x00000004000a7305 */ /* 0x000726000020f000 */
[----:B------:R-:W1:Y:S01]  /*0b30*/  LDC R15, c[0x0][0x648] ;  /* 0x00019200ff0f7b82 */ /* 0x000e620000000800 */
[-C--:B0-----:R-:W-:Y:S02]  /*0b40*/  SHF.L.U32 R2, R7, R18.reuse, RZ ;  /* 0x0000001207027219 */ /* 0x081fe400000006ff */
[----:B------:R-:W-:-:S02]  /*0b50*/  SHF.R.U64 R24, R22, R18, R3 ;  /* 0x0000001216187219 */ /* 0x000fc40000001203 */
[----:B------:R-:W-:Y:S02]  /*0b60*/  LOP3.LUT R9, RZ, R2, RZ, 0x33, !PT ;  /* 0x00000002ff097212 */ /* 0x000fe400078e33ff */
[-C--:B------:R-:W-:Y:S01]  /*0b70*/  SHF.R.U32.HI R3, RZ, R18.reuse, R3 ;  /* 0x00000012ff037219 */ /* 0x080fe20000011603 */
[----:B------:R-:W0:Y:S01]  /*0b80*/  LDC R17, c[0x0][0x638] ;  /* 0x00018e00ff117b82 */ /* 0x000e220000000800 */
[----:B------:R-:W-:Y:S01]  /*0b90*/  SHF.L.U32 R8, R5, R18, RZ ;  /* 0x0000001205087219 */ /* 0x000fe200000006ff */
[----:B------:R-:W-:-:S06]  /*0ba0*/  IMAD.MOV.U32 R2, RZ, RZ, R24 ;  /* 0x000000ffff027224 */ /* 0x000fcc00078e0018 */
[----:B------:R-:W0:Y:S01]  /*0bb0*/  LDC R19, c[0x0][0x610] ;  /* 0x00018400ff137b82 */ /* 0x000e220000000800 */
[----:B---34-:R-:W-:Y:S05]  /*0bc0*/  @!P0 BRA `(.L_x_7) ;  /* 0x0000000000288947 */ /* 0x018fea0003800000 */
[----:B------:R-:W3:Y:S02]  /*0bd0*/  LDC R7, c[0x0][0x64c] ;  /* 0x00019300ff077b82 */ /* 0x000ee40000000800 */
[----:B---3--:R-:W-:-:S05]  /*0be0*/  IADD3 R7, P0, R24, R7, RZ ;  /* 0x0000000718077210 */ /* 0x008fca0007f1e0ff */
[----:B------:R-:W-:-:S04]  /*0bf0*/  IMAD.X R13, RZ, RZ, R3, P0 ;  /* 0x000000ffff0d7224 */ /* 0x000fc800000e0603 */
[----:B------:R-:W-:-:S04]  /*0c00*/  IMAD.WIDE.U32 R2, R13, R20, RZ ;  /* 0x000000140d027225 */ /* 0x000fc800078e00ff */
[----:B------:R-:W-:-:S04]  /*0c10*/  IMAD.WIDE.U32 R4, P0, R7, R21, R2 ;  /* 0x0000001507047225 */ /* 0x000fc80007800002 */
[----:B------:R-:W-:-:S04]  /*0c20*/  IMAD.WIDE.U32 R2, R7, R20, RZ ;  /* 0x0000001407027225 */ /* 0x000fc800078e00ff */
[----:B------:R-:W-:Y:S01]  /*0c30*/  IMAD.X R7, RZ, RZ, RZ, P0 ;  /* 0x000000ffff077224 */ /* 0x000fe200000e06ff */
[----:B------:R-:W-:Y:S01]  /*0c40*/  IADD3 RZ, P0, R3, R4, RZ ;  /* 0x0000000403ff7210 */ /* 0x000fe20007f1e0ff */
[----:B------:R-:W-:-:S04]  /*0c50*/  IMAD.MOV.U32 R6, RZ, RZ, R5 ;  /* 0x000000ffff067224 */ /* 0x000fc800078e0005 */
[----:B------:R-:W-:-:S08]  /*0c60*/  IMAD.WIDE.U32.X R2, R13, R21, R6, P0 ;  /* 0x000000150d027225 */ /* 0x000fd000000e0406 */
.L_x_7:
[----:B-1----:R-:W-:Y:S01]  /*0c70*/  SHF.R.U64 R2, R2, R15, R3 ;  /* 0x0000000f02027219 */ /* 0x002fe20000001203 */
[----:B--2---:R-:W-:Y:S01]  /*0c80*/  VIADD R3, R16, 0xffffffff ;  /* 0xffffffff10037836 */ /* 0x004fe20000000000 */
[----:B------:R-:W-:Y:S01]  /*0c90*/  LOP3.LUT R9, R22, R9, RZ, 0xc0, !PT ;  /* 0x0000000916097212 */ /* 0x000fe200078ec0ff */
[----:B------:R-:W-:Y:S02]  /*0ca0*/  IMAD.MOV R10, RZ, RZ, -R10 ;  /* 0x000000ffff0a7224 */ /* 0x000fe400078e0a0a */
[----:B------:R-:W-:Y:S01]  /*0cb0*/  IMAD.MOV R4, RZ, RZ, -R2 ;  /* 0x000000ffff047224 */ /* 0x000fe200078e0a02 */
[----:B------:R-:W-:Y:S01]  /*0cc0*/  LOP3.LUT R14, R14, R3, RZ, 0xc0, !PT ;  /* 0x000000030e0e7212 */ /* 0x000fe200078ec0ff */
[----:B------:R-:W-:Y:S02]  /*0cd0*/  @P4 IMAD R0, R12, R10, R11 ;  /* 0x0000000a0c004224 */ /* 0x000fe400078e020b */
[----:B------:R-:W-:Y:S02]  /*0ce0*/  IMAD R9, R8, R2, R9 ;  /* 0x0000000208097224 */ /* 0x000fe400078e0209 */
[----:B0-----:R-:W-:-:S02]  /*0cf0*/  IMAD R3, R4, R17, R24 ;  /* 0x0000001104037224 */ /* 0x001fc400078e0218 */
[----:B------:R-:W-:Y:S02]  /*0d00*/  IMAD R2, R9, R19, R0 ;  /* 0x0000001309027224 */ /* 0x000fe400078e0200 */
[----:B------:R-:W-:Y:S02]  /*0d10*/  IMAD R3, R3, R16, R14 ;  /* 0x0000001003037224 */ /* 0x000fe400078e020e */
[----:B------:R-:W-:-:S03]  /*0d20*/  IMAD.MOV.U32 R0, RZ, RZ, 0x1 ;  /* 0x00000001ff007424 */ /* 0x000fc600078e00ff */
[----:B------:R-:W-:Y:S02]  /*0d30*/  SEL R4, R3, R2, !P4 ;  /* 0x0000000203047207 */ /* 0x000fe40006000000 */
[----:B------:R-:W-:-:S03]  /*0d40*/  SEL R2, R2, R3, !P4 ;  /* 0x0000000302027207 */ /* 0x000fc60006000000 */
[----:B------:R0:W-:Y:S04]  /*0d50*/  STL [R1+0xc64], R4 ;  /* 0x000c640401007387 */ /* 0x0001e80000100800 */
[----:B------:R0:W-:Y:S02]  /*0d60*/  STL [R1+0xc60], R2 ;  /* 0x000c600201007387 */ /* 0x0001e40000100800 */
.L_x_5:
[----:B------:R-:W-:-:S08]  /*0d70*/  NOP ;  /* 0x0000000000007918 */ /* 0x000fd00000000000 */
[----:B------:R-:W1:Y:S02]  /*0d80*/  USETMAXREG.TRY_ALLOC.CTAPOOL UP0, 0xf0 ;  /* 0x000000f0000079c8 */ /* 0x000e640008000600 */
[----:B-1----:R-:W-:-:S13]  /*0d90*/  PLOP3.LUT P0, PT, PT, PT, UP0, 0x80, 0x0 ;  /* 0x000000000000781c */ /* 0x002fda0003f0f008 */
[----:B------:R-:W-:Y:S05]  /*0da0*/  @!P0 BRA `(.L_x_5) ;  /* 0xfffffffc00f08947 */ /* 0x000fea000383ffff */
[----:B------:R-:W-:Y:S01]  /*0db0*/  ULDC.64 UR4, c[0x0][0x598] ;  /* 0x0001660000047ab9 */ /* 0x000fe20000000a00 */
[----:B------:R-:W-:Y:S01]  /*0dc0*/  ULDC.64 UR22, c[0x0][0x208] ;  /* 0x0000820000167ab9 */ /* 0x000fe20000000a00 */
[----:B------:R-:W-:-:S04]  /*0dd0*/  ISETP.NE.U32.AND P0, PT, RZ, UR4, PT ;  /* 0x00000004ff007c0c */ /* 0x000fc8000bf05070 */
[----:B------:R-:W-:-:S13]  /*0de0*/  ISETP.NE.AND.EX P0, PT, RZ, UR5, PT, P0 ;  /* 0x00000005ff007c0c */ /* 0x000fda000bf05300 */
[----:B------:R-:W-:Y:S05]  /*0df0*/  @!P0 BRA `(.L_x_8) ;  /* 0x0000000000208947 */ /* 0x000fea0003800000 */
[----:B0-----:R-:W0:Y:S02]  /*0e00*/  LDC.64 R2, c[0x0][0x598] ;  /* 0x00016600ff027b82 */ /* 0x001e240000000a00 */
[----:B0-----:R-:W2:Y:S02]  /*0e10*/  LDG.E.64 R2, desc[UR22][R2.64] ;  /* 0x0000001602027981 */ /* 0x001ea4000c1e1b00 */
[----:B--2---:R-:W-:-:S04]  /*0e20*/  ISETP.NE.U32.AND P0, PT, R2, RZ, PT ;  /* 0x000000ff0200720c */ /* 0x004fc80003f05070 */
[----:B------:R-:W-:-:S13]  /*0e30*/  ISETP.NE.AND.EX P0, PT, R3, RZ, PT, P0 ;  /* 0x000000ff0300720c */ /* 0x000fda0003f05300 */
[----:B------:R-:W-:Y:S05]  /*0e40*/  @!P0 BRA `(.L_x_8) ;  /* 0x00000000000c8947 */ /* 0x000fea0003800000 */
[----:B------:R-:W2:Y:S02]  /*0e50*/  LD.E R2, desc[UR22][R2.64] ;  /* 0x0000001602027980 */ /* 0x000ea4000c101900 */
[----:B--2---:R-:W-:Y:S01]  /*0e60*/  R2UR UR21, R2 ;  /* 0x00000000021572ca */ /* 0x004fe200000e0000 */
[----:B------:R-:W-:-:S14]  /*0e70*/  BRA `(.L_x_9) ;  /* 0x0000000000247947 */ /* 0x000fdc0003800000 */
.L_x_8:
[----:B------:R-:W-:Y:S02]  /*0e80*/  ULDC.64 UR4, c[0x0][0x588] ;  /* 0x0001620000047ab9 */ /* 0x000fe40000000a00 */
[----:B------:R-:W-:-:S04]  /*0e90*/  ISETP.NE.U32.AND P0, PT, RZ, UR4, PT ;  /* 0x00000004ff007c0c */ /* 0x000fc8000bf05070 */
[----:B------:R-:W-:-:S13]  /*0ea0*/  ISETP.NE.AND.EX P0, PT, RZ, UR5, PT, P0 ;  /* 0x00000005ff007c0c */ /* 0x000fda000bf05300 */
[----:B------:R-:W-:Y:S05]  /*0eb0*/  @!P0 BRA `(.L_x_10) ;  /* 0x0000000000108947 */ /* 0x000fea0003800000 */
[----:B0-----:R-:W0:Y:S02]  /*0ec0*/  LDC.64 R2, c[0x0][0x588] ;  /* 0x00016200ff027b82 */ /* 0x001e240000000a00 */
[----:B0-----:R-:W2:Y:S02]  /*0ed0*/  LDG.E R2, desc[UR22][R2.64] ;  /* 0x0000001602027981 */ /* 0x001ea4000c1e1900 */
[----:B--2---:R-:W-:Y:S01]  /*0ee0*/  R2UR UR21, R2 ;  /* 0x00000000021572ca */ /* 0x004fe200000e0000 */
[----:B------:R-:W-:-:S14]  /*0ef0*/  BRA `(.L_x_9) ;  /* 0x0000000000047947 */ /* 0x000fdc0003800000 */
.L_x_10:
[----:B------:R-:W-:-:S05]  /*0f00*/  ULDC UR21, c[0x0][0x580] ;  /* 0x0001600000157ab9 */ /* 0x000fca0000000800 */
.L_x_9:
[----:B------:R-:W-:Y:S02]  /*0f10*/  ULDC.64 UR4, c[0x0][0x5a0] ;  /* 0x0001680000047ab9 */ /* 0x000fe40000000a00 */
        /* <DEDUP_REMOVED lines=11> */
.L_x_11:
        /* <DEDUP_REMOVED lines=8> */
.L_x_13:
[----:B------:R-:W-:-:S05]  /*1050*/  ULDC UR24, c[0x0][0x584] ;  /* 0x0001610000187ab9 */ /* 0x000fca0000000800 */
.L_x_12:
[----:B------:R-:W-:-:S13]  /*1060*/  LOP3.LUT P0, RZ, R0, 0xff, RZ, 0xc0, !PT ;  /* 0x000000ff00ff7812 */ /* 0x000fda000780c0ff */
[----:B------:R-:W-:Y:S05]  /*1070*/  @!P0 EXIT ;  /* 0x000000000000894d */ /* 0x000fea0003800000 */
[----:B------:R-:W-:Y:S01]  /*1080*/  ULDC UR4, c[0x0][0x28c] ;  /* 0x0000a30000047ab9 */ /* 0x000fe20000000800 */
[----:B------:R-:W-:Y:S02]  /*1090*/  ULOP3.LUT UR25, UR13, 0x1, URZ, 0xfc, !UPT ;  /* 0x000000010d197892 */ /* 0x000fe4000f8efc3f */
[----:B------:R-:W-:-:S04]  /*10a0*/  UIADD3 UR4, UR4, 0x1f, URZ ;  /* 0x0000001f04047890 */ /* 0x000fc8000fffe03f */
[----:B------:R-:W-:-:S04]  /*10b0*/  USHF.R.S32.HI UR5, URZ, 0x1f, UR4 ;  /* 0x0000001f3f057899 */ /* 0x000fc80008011404 */
[----:B------:R-:W-:-:S03]  /*10c0*/  ULEA.HI UR5, UR5, UR4, URZ, 0x5 ;  /* 0x0000000405057291 */ /* 0x000fc6000f8f283f */
[----:B------:R-:W-:Y:S01]  /*10d0*/  UMOV UR4, URZ ;  /* 0x0000003f00047c82 */ /* 0x000fe20008000000 */
[----:B------:R-:W-:-:S03]  /*10e0*/  USHF.R.S32.HI UR12, URZ, 0x5, UR5 ;  /* 0x000000053f0c7899 */ /* 0x000fc60008011405 */
[----:B------:R-:W-:-:S09]  /*10f0*/  UMOV UR5, URZ ;  /* 0x0000003f00057c82 */ /* 0x000fd20008000000 */
.L_x_1062:
[----:B------:R-:W-:Y:S01]  /*1100*/  STL [R1+0xc54], RZ ;  /* 0x000c54ff01007387 */ /* 0x000fe20000100800 */
[----:B-1----:R-:W1:Y:S01]  /*1110*/  S2UR UR11, SR_CgaCtaId ;  /* 0x00000000000b79c3 */ /* 0x002e620000008800 */
[----:B------:R-:W-:Y:S01]  /*1120*/  UMOV UR15, 0x400 ;  /* 0x00000400000f7882 */ /* 0x000fe20000000000 */
[----:B------:R-:W-:Y:S01]  /*1130*/  UMOV UR6, URZ ;  /* 0x0000003f00067c82 */ /* 0x000fe20008000000 */
[----:B------:R-:W-:Y:S01]  /*1140*/  STL [R1+0xc50], RZ ;  /* 0x000c50ff01007387 */ /* 0x000fe20000100800 */
[----:B------:R-:W-:Y:S01]  /*1150*/  UMOV UR7, URZ ;  /* 0x0000003f00077c82 */ /* 0x000fe20008000000 */
[----:B------:R-:W-:Y:S01]  /*1160*/  UMOV UR8, URZ ;  /* 0x0000003f00087c82 */ /* 0x000fe20008000000 */
[----:B------:R-:W-:Y:S01]  /*1170*/  UMOV UR26, UR5 ;  /* 0x00000005001a7c82 */ /* 0x000fe20008000000 */
[----:B------:R-:W-:Y:S01]  /*1180*/  STL [R1+0xc4c], RZ ;  /* 0x000c4cff01007387 */ /* 0x000fe20000100800 */
[----:B0-----:R-:W0:Y:S01]  /*1190*/  LDC R2, c[0x0][0x28c] ;  /* 0x0000a300ff027b82 */ /* 0x001e220000000800 */
[----:B------:R-:W-:-:S02]  /*11a0*/  CS2R R236, SRZ ;  /* 0x0000000000ec7805 */ /* 0x000fc4000001ff00 */
[----:B------:R-:W-:Y:S01]  /*11b0*/  CS2R R234, SRZ ;  /* 0x0000000000ea7805 */ /* 0x000fe2000001ff00 */
[----:B------:R-:W-:Y:S01]  /*11c0*/  STL [R1+0xc48], RZ ;  /* 0x000c48ff01007387 */ /* 0x000fe20000100800 */
[----:B------:R-:W-:Y:S02]  /*11d0*/  CS2R R232, SRZ ;  /* 0x0000000000e87805 */ /* 0x000fe4000001ff00 */
[----:B------:R-:W-:Y:S02]  /*11e0*/  CS2R R230, SRZ ;  /* 0x0000000000e67805 */ /* 0x000fe4000001ff00 */
[----:B------:R-:W-:Y:S01]  /*11f0*/  CS2R R228, SRZ ;  /* 0x0000000000e47805 */ /* 0x000fe2000001ff00 */
[----:B------:R-:W-:Y:S01]  /*1200*/  STL [R1+0xc44], RZ ;  /* 0x000c44ff01007387 */ /* 0x000fe20000100800 */
[----:B------:R-:W-:Y:S02]  /*1210*/  CS2R R226, SRZ ;  /* 0x0000000000e27805 */ /* 0x000fe4000001ff00 */
[----:B------:R-:W-:-:S02]  /*1220*/  CS2R R224, SRZ ;  /* 0x0000000000e07805 */ /* 0x000fc4000001ff00 */
[----:B------:R-:W-:Y:S01]  /*1230*/  CS2R R222, SRZ ;  /* 0x0000000000de7805 */ /* 0x000fe2000001ff00 */
[----:B------:R-:W-:Y:S01]  /*1240*/  STL [R1+0xc40], RZ ;  /* 0x000c40ff01007387 */ /* 0x000fe20000100800 */
[----:B------:R-:W-:Y:S02]  /*1250*/  CS2R R220, SRZ ;  /* 0x0000000000dc7805 */ /* 0x000fe4000001ff00 */
[----:B------:R-:W-:Y:S02]  /*1260*/  CS2R R218, SRZ ;  /* 0x0000000000da7805 */ /* 0x000fe4000001ff00 */
[----:B------:R-:W-:Y:S01]  /*1270*/  CS2R R216, SRZ ;  /* 0x0000000000d87805 */ /* 0x000fe2000001ff00 */
[----:B------:R-:W-:Y:S01]  /*1280*/  STL [R1+0xc3c], RZ ;  /* 0x000c3cff01007387 */ /* 0x000fe20000100800 */
[----:B-1----:R-:W-:Y:S01]  /*1290*/  ULEA UR15, UR11, UR15, 0x18 ;  /* 0x0000000f0b0f7291 */ /* 0x002fe2000f8ec03f */
[----:B------:R-:W-:Y:S02]  /*12a0*/  CS2R R214, SRZ ;  /* 0x0000000000d67805 */ /* 0x000fe4000001ff00 */
[----:B------:R-:W-:Y:S01]  /*12b0*/  CS2R R212, SRZ ;  /* 0x0000000000d47805 */ /* 0x000fe2000001ff00 */
[----:B------:R-:W-:Y:S01]  /*12c0*/  STL [R1+0xc38], RZ ;  /* 0x000c38ff01007387 */ /* 0x000fe20000100800 */
[----:B------:R-:W-:-:S02]  /*12d0*/  CS2R R210, SRZ ;  /* 0x0000000000d27805 */ /* 0x000fc4000001ff00 */
[----:B------:R-:W-:Y:S02]  /*12e0*/  CS2R R208, SRZ ;  /* 0x0000000000d07805 */ /* 0x000fe4000001ff00 */
[----:B------:R-:W-:Y:S01]  /*12f0*/  CS2R R206, SRZ ;  /* 0x0000000000ce7805 */ /* 0x000fe2000001ff00 */
[----:B------:R-:W-:Y:S01]  /*1300*/  STL [R1+0xc34], RZ ;  /* 0x000c34ff01007387 */ /* 0x000fe20000100800 */
[----:B0-----:R-:W-:Y:S02]  /*1310*/  ISETP.GE.AND P0, PT, R2, 0x1, PT ;  /* 0x000000010200780c */ /* 0x001fe40003f06270 */
[----:B------:R-:W-:Y:S02]  /*1320*/  CS2R R204, SRZ ;  /* 0x0000000000cc7805 */ /* 0x000fe4000001ff00 */
[----:B------:R-:W-:Y:S01]  /*1330*/  CS2R R202, SRZ ;  /* 0x0000000000ca7805 */ /* 0x000fe2000001ff00 */
[----:B------:R-:W-:Y:S01]  /*1340*/  STL [R1+0xc30], RZ ;  /* 0x000c30ff01007387 */ /* 0x000fe20000100800 */
[----:B------:R-:W-:-:S02]  /*1350*/  CS2R R200, SRZ ;  /* 0x0000000000c87805 */ /* 0x000fc4000001ff00 */
[----:B------:R-:W-:Y:S02]  /*1360*/  CS2R R198, SRZ ;  /* 0x0000000000c67805 */ /* 0x000fe4000001ff00 */
[----:B------:R-:W-:Y:S01]  /*1370*/  CS2R R196, SRZ ;  /* 0x0000000000c47805 */ /* 0x000fe2000001ff00 */
[----:B------:R-:W-:Y:S01]  /*1380*/  STL [R1+0xc2c], RZ ;  /* 0x000c2cff01007387 */ /* 0x000fe20000100800 */
[----:B------:R-:W-:Y:S02]  /*1390*/  CS2R R194, SRZ ;  /* 0x0000000000c27805 */ /* 0x000fe4000001ff00 */
        /* <DEDUP_REMOVED lines=39> */
[----:B----4-:R-:W-:Y:S02]  /*1610*/  CS2R R6, SRZ ;  /* 0x0000000000067805 */ /* 0x010fe4000001ff00 */
        /* <DEDUP_REMOVED lines=86> */
[----:B------:R-:W-:Y:S04]  /*1b80*/  STL [R1+0xbac], RZ ;  /* 0x000bacff01007387 */ /* 0x000fe80000100800 */
        /* <DEDUP_REMOVED lines=619> */
[----:B------:R-:W-:Y:S04]  /*4240*/  STL [R1], RZ ;  /* 0x000000ff01007387 */ /* 0x000fe80000100800 */
        /* <DEDUP_REMOVED lines=39> */
[----:B------:R-:W-:Y:S01]  /*44c0*/  STL [R1+0xa0], RZ ;  /* 0x0000a0ff01007387 */ /* 0x000fe20000100800 */
[----:B------:R-:W0:Y:S03]  /*44d0*/  S2R R0, SR_TID.X ;  /* 0x0000000000007919 */ /* 0x000e260000002100 */
        /* <DEDUP_REMOVED lines=8> */
[----:B0-----:R-:W-:-:S03]  /*4560*/  LOP3.LUT R0, R0, 0x80, RZ, 0xc0, !PT ;  /* 0x0000008000007812 */ /* 0x001fc600078ec0ff */
[----:B------:R-:W-:Y:S01]  /*4570*/  STL [R1+0xc4], RZ ;  /* 0x0000c4ff01007387 */ /* 0x000fe20000100800 */
[----:B------:R-:W-:-:S03]  /*4580*/  SHF.R.U32.HI R0, RZ, 0x7, R0 ;  /* 0x00000007ff007819 */ /* 0x000fc60000011600 */
        /* <DEDUP_REMOVED lines=33> */
[----:B------:R-:W0:Y:S04]  /*47a0*/  SHFL.IDX PT, R0, R0, RZ, 0x1f ;  /* 0x00001fff00007589 */ /* 0x000e2800000e0000 */
[----:B------:R1:W-:Y:S04]  /*47b0*/  STL [R1+0x14c], RZ ;  /* 0x00014cff01007387 */ /* 0x0003e80000100800 */
[----:B------:R1:W-:Y:S04]  /*47c0*/  STL [R1+0x150], RZ ;  /* 0x000150ff01007387 */ /* 0x0003e80000100800 */
[----:B------:R1:W-:Y:S04]  /*47d0*/  STL [R1+0x154], RZ ;  /* 0x000154ff01007387 */ /* 0x0003e80000100800 */
[----:B------:R1:W-:Y:S04]  /*47e0*/  STL [R1+0x158], RZ ;  /* 0x000158ff01007387 */ /* 0x0003e80000100800 */
[----:B------:R1:W-:Y:S04]  /*47f0*/  STL [R1+0x15c], RZ ;  /* 0x00015cff01007387 */ /* 0x0003e80000100800 */
[----:B------:R1:W-:Y:S01]  /*4800*/  STL [R1+0x160], RZ ;  /* 0x000160ff01007387 */ /* 0x0003e20000100800 */
[----:B0-----:R-:W-:Y:S01]  /*4810*/  R2UR UR9, R0 ;  /* 0x00000000000972ca */ /* 0x001fe200000e0000 */
[----:B------:R-:W-:-:S02]  /*4820*/  IMAD.U32 R0, RZ, RZ, UR4 ;  /* 0x00000004ff007e24 */ /* 0x000fc4000f8e00ff */
[----:B------:R1:W-:Y:S04]  /*4830*/  STL [R1+0x164], RZ ;  /* 0x000164ff01007387 */ /* 0x0003e80000100800 */
[----:B------:R1:W-:Y:S04]  /*4840*/  STL [R1+0x168], RZ ;  /* 0x000168ff01007387 */ /* 0x0003e80000100800 */
[----:B------:R1:W-:Y:S02]  /*4850*/  STL [R1+0x16c], RZ ;  /* 0x00016cff01007387 */ /* 0x0003e40000100800 */
[----:B------:R-:W-:-:S02]  /*4860*/  ULEA.HI UR10, UR9, UR9, URZ, 0x1 ;  /* 0x00000009090a7291 */ /* 0x000fc4000f8f083f */
[----:B------:R1:W-:Y:S02]  /*4870*/  STL [R1+0x170], RZ ;  /* 0x000170ff01007387 */ /* 0x0003e40000100800 */
[----:B------:R-:W-:Y:S02]  /*4880*/  ULOP3.LUT UR10, UR10, 0x1ffffe, URZ, 0xc0, !UPT ;  /* 0x001ffffe0a0a7892 */ /* 0x000fe4000f8ec03f */
[----:B------:R1:W-:Y:S02]  /*4890*/  STL [R1+0x174], RZ ;  /* 0x000174ff01007387 */ /* 0x0003e40000100800 */
[----:B------:R-:W-:Y:S02]  /*48a0*/  UIADD3 UR10, UR9, -UR10, URZ ;  /* 0x8000000a090a7290 */ /* 0x000fe4000fffe03f */
[----:B------:R1:W-:Y:S02]  /*48b0*/  STL [R1+0x178], RZ ;  /* 0x000178ff01007387 */ /* 0x0003e40000100800 */
[----:B------:R-:W-:-:S02]  /*48c0*/  ULEA UR10, UR10, UR15, 0xb ;  /* 0x0000000f0a0a7291 */ /* 0x000fc4000f8e583f */
[----:B------:R1:W-:Y:S02]  /*48d0*/  STL [R1+0x17c], RZ ;  /* 0x00017cff01007387 */ /* 0x0003e40000100800 */
[----:B------:R-:W-:Y:S02]  /*48e0*/  UIADD3 UR10, UR10, 0x180, URZ ;  /* 0x000001800a0a7890 */ /* 0x000fe4000fffe03f */
[----:B------:R1:W-:Y:S02]  /*48f0*/  STL [R1+0x180], RZ ;  /* 0x000180ff01007387 */ /* 0x0003e40000100800 */
[----:B------:R-:W-:Y:S02]  /*4900*/  USHF.R.U32.HI UR10, URZ, 0x4, UR10 ;  /* 0x000000043f0a7899 */ /* 0x000fe4000801160a */
[----:B------:R1:W-:Y:S02]  /*4910*/  STL [R1+0x184], RZ ;  /* 0x000184ff01007387 */ /* 0x0003e40000100800 */
[----:B------:R-:W-:-:S02]  /*4920*/  ULOP3.LUT UR20, UR10, 0x3fff, URZ, 0xc0, !UPT ;  /* 0x00003fff0a147892 */ /* 0x000fc4000f8ec03f */
[----:B------:R1:W-:Y:S04]  /*4930*/  STL [R1+0x188], RZ ;  /* 0x000188ff01007387 */ /* 0x0003e80000100800 */
        /* <DEDUP_REMOVED lines=28> */
[----:B------:R1:W-:Y:S01]  /*4b00*/  STL [R1+0x1fc], RZ ;  /* 0x0001fcff01007387 */ /* 0x0003e20000100800 */
[----:B------:R-:W-:Y:S05]  /*4b10*/  @!P0 BRA `(.L_x_14) ;  /* 0x0000008400108947 */ /* 0x000fea0003800000 */
[----:B------:R-:W-:-:S06]  /*4b20*/  UISETP.NE.AND UP0, UPT, UR25, 0x3, UPT ;  /* 0x000000031900788c */ /* 0x000fcc000bf05270 */
[----:B------:R-:W-:-:S13]  /*4b30*/  PLOP3.LUT P1, PT, PT, PT, UP0, 0x80, 0x0 ;  /* 0x000000000000781c */ /* 0x000fda0003f2f008 */
[----:B------:R-:W-:Y:S05]  /*4b40*/  @!P1 BRA `(.L_x_15) ;  /* 0x0000000000049947 */ /* 0x000fea0003800000 */
[----:B------:R-:W-:Y:S01]  /*4b50*/  BPT.TRAP 0x1 ;  /* 0x000000040000795c */ /* 0x000fe20000300000 */
.L_x_15:
[----:B------:R-:W-:Y:S01]  /*4b60*/  ULEA UR7, UR5, UR15, 0x3 ;  /* 0x0000000f05077291 */ /* 0x000fe2000f8e183f */
[----:B------:R-:W-:-:S05]  /*4b70*/  IMAD.U32 R0, RZ, RZ, UR4 ;  /* 0x00000004ff007e24 */ /* 0x000fca000f8e00ff */
[----:B------:R-:W-:-:S04]  /*4b80*/  SHF.L.U32 R0, R0, 0x1f, RZ ;  /* 0x0000001f00007819 */ /* 0x000fc800000006ff */
[----:B------:R0:W2:Y:S01]  /*4b90*/  SYNCS.PHASECHK.TRANS64.TRYWAIT P0, [UR7], R0 ;  /* 0x00000000ff0075a7 */ /* 0x0000a20008000147 */
[----:B------:R-:W-:Y:S05]  /*4ba0*/  @!P1 BRA `(.L_x_16) ;  /* 0x0000000000049947 */ /* 0x000fea0003800000 */
[----:B------:R-:W-:Y:S01]  /*4bb0*/  BPT.TRAP 0x1 ;  /* 0x000000040000795c */ /* 0x000fe20000300000 */
.L_x_16:
[----:B------:R3:W-:Y:S01]  /*4bc0*/  STL [R1+0xc54], RZ ;  /* 0x000c54ff01007387 */ /* 0x0007e20000100800 */
[----:B------:R-:W-:Y:S01]  /*4bd0*/  UMOV UR6, 0x1 ;  /* 0x0000000100067882 */ /* 0x000fe20000000000 */
[----:B--2---:R-:W-:Y:S05]  /*4be0*/  @P0 BRA `(.L_x_17) ;  /* 0x0000000000080947 */ /* 0x004fea0003800000 */
[----:B------:R-:W2:Y:S02]  /*4bf0*/  SYNCS.PHASECHK.TRANS64.TRYWAIT P0, [UR7], R0 ;  /* 0x00000000ff0075a7 */ /* 0x000ea40008000147 */
[----:B--2---:R-:W-:Y:S05]  /*4c00*/  @!P0 BRA `(.L_x_18) ;  /* 0x0000042400f88947 */ /* 0x004fea0003800000 */
.L_x_17:
[----:B------:R-:W-:Y:S01]  /*4c10*/  STL [R1+0xc50], RZ ;  /* 0x000c50ff01007387 */ /* 0x000fe20000100800 */
[----:B------:R-:W-:Y:S01]  /*4c20*/  UIADD3 UR7, UR15, 0x12180, URZ ;  /* 0x000121800f077890 */ /* 0x000fe2000fffe03f */
[----:B------:R-:W-:Y:S01]  /*4c30*/  WARPGROUP.ARRIVE ;  /* 0x00000000000079c5 */ /* 0x000fe20000000000 */
[----:B------:R-:W-:Y:S01]  /*4c40*/  ULOP3.LUT UR8, UR20, 0x10000, URZ, 0xfc, !UPT ;  /* 0x0001000014087892 */ /* 0x000fe2000f8efc3f */
[----:B------:R-:W-:Y:S01]  /*4c50*/  STL [R1+0xc4c], RZ ;  /* 0x000c4cff01007387 */ /* 0x000fe20000100800 */
[----:B------:R-:W-:Y:S02]  /*4c60*/  USHF.R.U32.HI UR7, URZ, 0x4, UR7 ;  /* 0x000000043f077899 */ /* 0x000fe40008011607 */
[----:B------:R-:W-:Y:S01]  /*4c70*/  ULEA UR8, UR5, UR8, 0x9 ;  /* 0x0000000805087291 */ /* 0x000fe2000f8e483f */
[----:B------:R-:W-:Y:S01]  /*4c80*/  STL [R1+0xc48], RZ ;  /* 0x000c48ff01007387 */ /* 0x000fe20000100800 */
[----:B------:R-:W-:Y:S01]  /*4c90*/  ULOP3.LUT UR7, UR7, 0x3fff, URZ, 0xc0, !UPT ;  /* 0x00003fff07077892 */ /* 0x000fe2000f8ec03f */
[----:B------:R-:W-:-:S02]  /*4ca0*/  UMOV UR9, 0xc0000010 ;  /* 0xc000001000097882 */ /* 0x000fc40000000000 */
[----:B------:R-:W-:Y:S01]  /*4cb0*/  STL [R1+0xc44], RZ ;  /* 0x000c44ff01007387 */ /* 0x000fe20000100800 */
[----:B------:R-:W-:Y:S01]  /*4cc0*/  ULOP3.LUT UR7, UR7, 0x10000, URZ, 0xfc, !UPT ;  /* 0x0001000007077892 */ /* 0x000fe2000f8efc3f */
[----:B------:R-:W-:Y:S02]  /*4cd0*/  UMOV UR11, 0xc0000010 ;  /* 0xc0000010000b7882 */ /* 0x000fe40000000000 */
[----:B------:R-:W-:Y:S01]  /*4ce0*/  STL [R1+0xc40], RZ ;  /* 0x000c40ff01007387 */ /* 0x000fe20000100800 */
[----:B------:R-:W-:Y:S01]  /*4cf0*/  ULEA UR10, UR5, UR7, 0xa ;  /* 0x00000007050a7291 */ /* 0x000fe2000f8e503f */
[----:B------:R-:W-:Y:S02]  /*4d00*/  UMOV UR16, UR8 ;  /* 0x0000000800107c82 */ /* 0x000fe40008000000 */
[----:B------:R-:W-:Y:S01]  /*4d10*/  STL [R1+0xc3c], RZ ;  /* 0x000c3cff01007387 */ /* 0x000fe20000100800 */
[----:B------:R-:W-:Y:S01]  /*4d20*/  UIADD3 UR18, UR10, 0x200, URZ ;  /* 0x000002000a127890 */ /* 0x000fe2000fffe03f */
[----:B------:R-:W-:-:S02]  /*4d30*/  UMOV UR17, UR9 ;  /* 0x0000000900117c82 */ /* 0x000fc40008000000 */
[----:B------:R-:W-:Y:S01]  /*4d40*/  STL [R1+0xc38], RZ ;  /* 0x000c38ff01007387 */ /* 0x000fe20000100800 */
[----:B------:R-:W-:Y:S01]  /*4d50*/  UMOV UR19, 0xc0000010 ;  /* 0xc000001000137882 */ /* 0x000fe20000000000 */
[----:B------:R-:W-:Y:S01]  /*4d60*/  QGMMA.64x256x32.F32.E4M3.E4M3 R24, gdesc[UR8], RZ, !UPT, gsb0 ;  /* 0x03e00000081879f3 */ /* 0x000fe2000c0008ff */
[----:B------:R-:W-:Y:S01]  /*4d70*/  ULDC UR7, c[0x0][0x50c] ;  /* 0x0001430000077ab9 */ /* 0x000fe20000000800 */
        /* <DEDUP_REMOVED lines=66> */
[----:B------:R-:W-:-:S03]  /*51a0*/  WARPGROUP.DEPBAR.LE gsb0, 0x0 ;  /* 0x00008000000079c5 */ /* 0x000fc60000010000 */
        /* <DEDUP_REMOVED lines=230> */
[----:B------:R-:W-:Y:S04]  /*6010*/  STL.64 [R1+0x400], R24 ;  /* 0x0004001801007387 */ /* 0x000fe80000100a00 */
        /* <DEDUP_REMOVED lines=52> */
[----:B------:R4:W-:Y:S04]  /*6360*/  STL.64 [R1+0x5a8], R130 ;  /* 0x0005a88201007387 */ /* 0x0009e80000100a00 */
[----:B------:R-:W-:Y:S04]  /*6370*/  STL.64 [R1+0x5b0], R132 ;  /* 0x0005b08401007387 */ /* 0x000fe80000100a00 */
[----:B------:R-:W-:Y:S01]  /*6380*/  STL.64 [R1+0x5b8], R134 ;  /* 0x0005b88601007387 */ /* 0x000fe20000100a00 */
[----:B----4-:R-:W-:-:S03]  /*6390*/  WARPGROUP.ARRIVE ;  /* 0x00000000000079c5 */ /* 0x010fc60000000000 */
[----:B------:R-:W-:Y:S04]  /*63a0*/  STL.64 [R1+0x5c0], R136 ;  /* 0x0005c08801007387 */ /* 0x000fe80000100a00 */
[----:B------:R-:W-:Y:S01]  /*63b0*/  STL.64 [R1+0x5c8], R138 ;  /* 0x0005c88a01007387 */ /* 0x000fe20000100a00 */
[----:B------:R-:W-:Y:S01]  /*63c0*/  QGMMA.64x256x32.F32.E4M3.E4M3 R4, gdesc[UR16], RZ, !UPT, gsb0 ;  /* 0x03e00000100479f3 */ /* 0x000fe2000c0008ff */
[----:B------:R-:W-:Y:S02]  /*63d0*/  UIADD3 UR16, UR8, 0x100, URZ ;  /* 0x0000010008107890 */ /* 0x000fe4000fffe03f */
[----:B------:R-:W-:Y:S01]  /*63e0*/  STL.64 [R1+0x5d0], R140 ;  /* 0x0005d08c01007387 */ /* 0x000fe20000100a00 */
[----:B------:R-:W-:Y:S02]  /*63f0*/  UMOV UR17, 0xc0000010 ;  /* 0xc000001000117882 */ /* 0x000fe40000000000 */
[----:B------:R-:W-:Y:S01]  /*6400*/  UMOV UR9, UR17 ;  /* 0x0000001100097c82 */ /* 0x000fe20008000000 */
[----:B------:R-:W-:Y:S01]  /*6410*/  STL.64 [R1+0x5d8], R142 ;  /* 0x0005d88e01007387 */ /* 0x000fe20000100a00 */
[----:B------:R-:W-:-:S03]  /*6420*/  UMOV UR8, UR16 ;  /* 0x0000001000087c82 */ /* 0x000fc60008000000 */
[----:B------:R-:W-:Y:S04]  /*6430*/  STL.64 [R1+0x5e0], R144 ;  /* 0x0005e09001007387 */ /* 0x000fe80000100a00 */
[----:B------:R-:W-:Y:S04]  /*6440*/  STL.64 [R1+0x5e8], R146 ;  /* 0x0005e89201007387 */ /* 0x000fe80000100a00 */
[----:B------:R-:W-:Y:S04]  /*6450*/  STL.64 [R1+0x5f0], R148 ;  /* 0x0005f09401007387 */ /* 0x000fe80000100a00 */
[----:B------:R-:W-:Y:S04]  /*6460*/  STL.64 [R1+0x5f8], R150 ;  /* 0x0005f89601007387 */ /* 0x000fe80000100a00 */
        /* <DEDUP_REMOVED lines=24> */
[----:B------:R-:W-:Y:S01]  /*65f0*/  STL.64 [R1], R4 ;  /* 0x0000000401007387 */ /* 0x000fe20000100a00 */
[----:B--2---:R-:W-:Y:S02]  /*6600*/  IMAD.MOV.U32 R3, RZ, RZ, R129 ;  /* 0x000000ffff037224 */ /* 0x004fe400078e0081 */
[----:B------:R-:W-:Y:S01]  /*6610*/  IMAD.MOV.U32 R2, RZ, RZ, R130 ;  /* 0x000000ffff027224 */ /* 0x000fe200078e0082 */
[----:B------:R-:W-:Y:S01]  /*6620*/  STL.64 [R1+0x8], R6 ;  /* 0x0000080601007387 */ /* 0x000fe20000100a00 */
[----:B0-----:R-:W-:-:S03]  /*6630*/  IMAD.MOV.U32 R0, RZ, RZ, R131 ;  /* 0x000000ffff007224 */ /* 0x001fc600078e0083 */
        /* <DEDUP_REMOVED lines=62> */
[----:B------:R-:W-:Y:S04]  /*6a20*/  STL [R1+0x738], RZ ;  /* 0x000738ff01007387 */ /* 0x000fe80000100800 */
[----:B------:R-:W-:Y:S01]  /*6a30*/  STL [R1+0x734], RZ ;  /* 0x000734ff01007387 */ /* 0x000fe20000100800 */
[----:B0-----:R-:W-:-:S03]  /*6a40*/  WARPGROUP.ARRIVE ;  /* 0x00000000000079c5 */ /* 0x001fc60000000000 */
[----:B------:R-:W-:Y:S04]  /*6a50*/  STL [R1+0x730], RZ ;  /* 0x000730ff01007387 */ /* 0x000fe80000100800 */
[----:B------:R-:W-:Y:S01]  /*6a60*/  STL [R1+0x72c], RZ ;  /* 0x00072cff01007387 */ /* 0x000fe20000100800 */
[----:B------:R-:W-:Y:S03]  /*6a70*/  QGMMA.64x256x32.F32.E4M3.E4M3 R24, gdesc[UR16], RZ, !UPT, gsb0 ;  /* 0x03e00000101879f3 */ /* 0x000fe6000c0008ff */
        /* <DEDUP_REMOVED lines=70> */
[----:B------:R-:W-:-:S04]  /*6ee0*/  UISETP.NE.AND UP0, UPT, UR7, 0x1, UPT ;  /* 0x000000010700788c */ /* 0x000fc8000bf05270 */
[----:B------:R-:W-:-:S06]  /*6ef0*/  USEL UR7, URZ, 0x1, UP0 ;  /* 0x000000013f077887 */ /* 0x000fcc0008000000 */
[----:B------:R-:W-:Y:S02]  /*6f00*/  ISETP.NE.AND P0, PT, RZ, UR7, PT ;  /* 0x00000007ff007c0c */ /* 0x000fe4000bf05270 */
[----:B------:R-:W-:Y:S02]  /*6f10*/  CS2R R236, SRZ ;  /* 0x0000000000ec7805 */ /* 0x000fe4000001ff00 */
[----:B------:R-:W-:Y:S02]  /*6f20*/  CS2R R22, SRZ ;  /* 0x0000000000167805 */ /* 0x000fe4000001ff00 */
[----:B------:R-:W-:Y:S02]  /*6f30*/  CS2R R20, SRZ ;  /* 0x0000000000147805 */ /* 0x000fe4000001ff00 */
[----:B------:R-:W-:Y:S02]  /*6f40*/  CS2R R18, SRZ ;  /* 0x0000000000127805 */ /* 0x000fe4000001ff00 */
[----:B------:R-:W-:-:S02]  /*6f50*/  CS2R R16, SRZ ;  /* 0x0000000000107805 */ /* 0x000fc4000001ff00 */
[----:B------:R-:W-:Y:S02]  /*6f60*/  CS2R R14, SRZ ;  /* 0x00000000000e7805 */ /* 0x000fe4000001ff00 */
[----:B------:R-:W-:Y:S02]  /*6f70*/  CS2R R12, SRZ ;  /* 0x00000000000c7805 */ /* 0x000fe4000001ff00 */
[----:B------:R-:W-:Y:S02]  /*6f80*/  CS2R R10, SRZ ;  /* 0x00000000000a7805 */ /* 0x000fe4000001ff00 */
[----:B------:R-:W-:Y:S02]  /*6f90*/  CS2R R8, SRZ ;  /* 0x0000000000087805 */ /* 0x000fe4000001ff00 */
[----:B------:R-:W-:Y:S02]  /*6fa0*/  CS2R R6, SRZ ;  /* 0x0000000000067805 */ /* 0x000fe4000001ff00 */
[----:B------:R-:W-:Y:S01]  /*6fb0*/  CS2R R4, SRZ ;  /* 0x0000000000047805 */ /* 0x000fe2000001ff00 */
[----:B------:R-:W-:-:S02]  /*6fc0*/  WARPGROUP.DEPBAR.LE gsb0, 0x0 ;  /* 0x00008000000079c5 */ /* 0x000fc40000010000 */
        /* <DEDUP_REMOVED lines=64> */
[----:B0-----:R0:W5:Y:S04]  /*73d0*/  LDL.LU.64 R150, [R1+0xd18] ;  /* 0x000d180001967983 */ /* 0x0011680000300a00 */
[----:B------:R0:W5:Y:S04]  /*73e0*/  LDL.LU.64 R148, [R1+0xd10] ;  /* 0x000d100001947983 */ /* 0x0001680000300a00 */
        /* <DEDUP_REMOVED lines=19> */
[----:B------:R0:W5:Y:S01]  /*7520*/  LDL.LU.64 R108, [R1+0xc70] ;  /* 0x000c7000016c7983 */ /* 0x0001620000300a00 */
[----:B--2---:R-:W-:-:S02]  /*7530*/  CS2R R234, SRZ ;  /* 0x0000000000ea7805 */ /* 0x004fc4000001ff00 */
[----:B------:R-:W-:Y:S02]  /*7540*/  CS2R R232, SRZ ;  /* 0x0000000000e87805 */ /* 0x000fe4000001ff00 */
[----:B------:R-:W-:Y:S01]  /*7550*/  CS2R R230, SRZ ;  /* 0x0000000000e67805 */ /* 0x000fe2000001ff00 */
[----:B------:R0:W-:Y:S01]  /*7560*/  STL [R1+0x674], RZ ;  /* 0x000674ff01007387 */ /* 0x0001e20000100800 */
[----:B------:R-:W-:Y:S02]  /*7570*/  CS2R R228, SRZ ;  /* 0x0000000000e47805 */ /* 0x000fe4000001ff00 */
[----:B------:R-:W-:Y:S02]  /*7580*/  CS2R R226, SRZ ;  /* 0x0000000000e27805 */ /* 0x000fe4000001ff00 */
[----:B------:R-:W-:Y:S01]  /*7590*/  CS2R R224, SRZ ;  /* 0x0000000000e07805 */ /* 0x000fe2000001ff00 */
[----:B------:R0:W-:Y:S01]  /*75a0*/  STL [R1+0x670], RZ ;  /* 0x000670ff01007387 */ /* 0x0001e20000100800 */
[----:B------:R-:W-:-:S02]  /*75b0*/  CS2R R222, SRZ ;  /* 0x0000000000de7805 */ /* 0x000fc4000001ff00 */
        /* <DEDUP_REMOVED lines=64> */
[----:B-----5:R2:W-:Y:S04]  /*79c0*/  STL [R1+0xce8], R121 ;  /* 0x000ce87901007387 */ /* 0x0205e80000100800 */
[----:B------:R-:W4:Y:S04]  /*79d0*/  LDL R4, [R1+0x400] ;  /* 0x0004000001047983 */ /* 0x000f280000100800 */
[----:B------:R-:W3:Y:S04]  /*79e0*/  LDL R5, [R1+0x404] ;  /* 0x0004040001057983 */ /* 0x000ee80000100800 */
[----:B--2---:R-:W2:Y:S04]  /*79f0*/  LDL R121, [R1+0x214] ;  /* 0x0002140001797983 */ /* 0x004ea80000100800 */
[----:B------:R-:W3:Y:S04]  /*7a00*/  LDL R6, [R1+0x408] ;  /* 0x0004080001067983 */ /* 0x000ee80000100800 */
        /* <DEDUP_REMOVED lines=101> */
[----:B------:R1:W-:Y:S04]  /*8060*/  STL [R1+0xce4], R122 ;  /* 0x000ce47a01007387 */ /* 0x0003e80000100800 */
[----:B-1----:R-:W4:Y:S04]  /*8070*/  LDL R122, [R1+0x210] ;  /* 0x00021000017a7983 */ /* 0x002f280000100800 */
[----:B------:R1:W-:Y:S04]  /*8080*/  STL [R1+0xce0], R123 ;  /* 0x000ce07b01007387 */ /* 0x0003e80000100800 */
[----:B-1----:R-:W2:Y:S04]  /*8090*/  LDL R123, [R1+0x20c] ;  /* 0x00020c00017b7983 */ /* 0x002ea80000100800 */
[----:B------:R1:W-:Y:S04]  /*80a0*/  STL [R1+0xcdc], R124 ;  /* 0x000cdc7c01007387 */ /* 0x0003e80000100800 */
[----:B-1----:R-:W3:Y:S04]  /*80b0*/  LDL R124, [R1+0x208] ;  /* 0x00020800017c7983 */ /* 0x002ee80000100800 */
        /* <DEDUP_REMOVED lines=52> */
[----:B------:R-:W-:Y:S01]  /*8400*/  STL [R1+0xc70], R151 ;  /* 0x000c709701007387 */ /* 0x000fe20000100800 */
[----:B----4-:R-:W-:-:S01]  /*8410*/  FADD R128, RZ, R128 ;  /* 0x00000080ff807221 */ /* 0x010fc20000000000 */
[----:B--2---:R-:W-:Y:S01]  /*8420*/  FADD R129, RZ, R129 ;  /* 0x00000081ff817221 */ /* 0x004fe20000000000 */
[----:B---3--:R-:W-:-:S01]  /*8430*/  FADD R127, RZ, R127 ;  /* 0x0000007fff7f7221 */ /* 0x008fc20000000000 */
[----:B------:R-:W-:Y:S01]  /*8440*/  FADD R126, RZ, R126 ;  /* 0x0000007eff7e7221 */ /* 0x000fe20000000000 */
[----:B------:R-:W-:-:S01]  /*8450*/  FADD R125, RZ, R125 ;  /* 0x0000007dff7d7221 */ /* 0x000fc20000000000 */
        /* <DEDUP_REMOVED lines=21> */
[----:B------:R-:W-:-:S05]  /*85b0*/  FADD R148, RZ, R148 ;  /* 0x00000094ff947221 */ /* 0x000fca0000000000 */
[----:B------:R1:W-:Y:S04]  /*85c0*/  STL [R1+0x600], R148 ;  /* 0x0006009401007387 */ /* 0x0003e80000100800 */
        /* <DEDUP_REMOVED lines=20> */
[----:B------:R0:W-:Y:S01]  /*8710*/  STL [R1+0x654], R127 ;  /* 0x0006547f01007387 */ /* 0x0001e20000100800 */
[----:B------:R-:W-:-:S03]  /*8720*/  FADD R236, RZ, R150 ;  /* 0x00000096ffec7221 */ /* 0x000fc60000000000 */
[----:B------:R0:W-:Y:S04]  /*8730*/  STL [R1+0x658], R126 ;  /* 0x0006587e01007387 */ /* 0x0001e80000100800 */
[----:B------:R0:W-:Y:S01]  /*8740*/  STL [R1+0x65c], R125 ;  /* 0x00065c7d01007387 */ /* 0x0001e20000100800 */
[----:B------:R-:W-:-:S03]  /*8750*/  FADD R237, RZ, R149 ;  /* 0x00000095ffed7221 */ /* 0x000fc60000000000 */
[----:B------:R0:W-:Y:S04]  /*8760*/  STL [R1+0x660], R124 ;  /* 0x0006607c01007387 */ /* 0x0001e80000100800 */
[----:B------:R0:W-:Y:S04]  /*8770*/  STL [R1+0x664], R123 ;  /* 0x0006647b01007387 */ /* 0x0001e80000100800 */
[----:B------:R-:W4:Y:S04]  /*8780*/  LDL R150, [R1+0x218] ;  /* 0x0002180001967983 */ /* 0x000f280000100800 */
[----:B------:R0:W-:Y:S04]  /*8790*/  STL [R1+0x668], R122 ;  /* 0x0006687a01007387 */ /* 0x0001e80000100800 */
[----:B------:R-:W4:Y:S04]  /*87a0*/  LDL R149, [R1+0x21c] ;  /* 0x00021c0001957983 */ /* 0x000f280000100800 */
[----:B-1----:R-:W4:Y:S04]  /*87b0*/  LDL R148, [R1+0x220] ;  /* 0x0002200001947983 */ /* 0x002f280000100800 */
[----:B--2---:R-:W2:Y:S04]  /*87c0*/  LDL R147, [R1+0x224] ;  /* 0x0002240001937983 */ /* 0x004ea80000100800 */
[----:B---3--:R-:W3:Y:S04]  /*87d0*/  LDL R146, [R1+0x228] ;  /* 0x0002280001927983 */ /* 0x008ee80000100800 */
[----:B----4-:R-:W4:Y:S04]  /*87e0*/  LDL R145, [R1+0x22c] ;  /* 0x00022c0001917983 */ /* 0x010f280000100800 */
[----:B0-----:R-:W4:Y:S04]  /*87f0*/  LDL R144, [R1+0x230] ;  /* 0x0002300001907983 */ /* 0x001f280000100800 */
[----:B------:R-:W4:Y:S04]  /*8800*/  LDL R143, [R1+0x234] ;  /* 0x00023400018f7983 */ /* 0x000f280000100800 */
        /* <DEDUP_REMOVED lines=18> */
[----:B------:R-:W4:Y:S01]  /*8930*/  LDL R124, [R1+0x280] ;  /* 0x00028000017c7983 */ /* 0x000f220000100800 */
[----:B------:R-:W-:-:S03]  /*8940*/  IMAD.MOV.U32 R151, RZ, RZ, R121 ;  /* 0x000000ffff977224 */ /* 0x000fc600078e0079 */
[----:B------:R-:W4:Y:S04]  /*8950*/  LDL R123, [R1+0x284] ;  /* 0x00028400017b7983 */ /* 0x000f280000100800 */
[----:B------:R-:W4:Y:S04]  /*8960*/  LDL R122, [R1+0x288] ;  /* 0x00028800017a7983 */ /* 0x000f280000100800 */
[----:B------:R-:W4:Y:S01]  /*8970*/  LDL R121, [R1+0x28c] ;  /* 0x00028c0001797983 */ /* 0x000f220000100800 */
[----:B------:R-:W-:-:S05]  /*8980*/  FADD R151, RZ, R151 ;  /* 0x00000097ff977221 */ /* 0x000fca0000000000 */
[----:B------:R0:W-:Y:S01]  /*8990*/  STL [R1+0x66c], R151 ;  /* 0x00066c9701007387 */ /* 0x0001e20000100800 */
[----:B------:R-:W-:-:S01]  /*89a0*/  FADD R150, RZ, R150 ;  /* 0x00000096ff967221 */ /* 0x000fc20000000000 */
[----:B------:R-:W-:-:S04]  /*89b0*/  FADD R149, RZ, R149 ;  /* 0x00000095ff957221 */ /* 0x000fc80000000000 */
[----:B------:R1:W-:Y:S01]  /*89c0*/  STL [R1+0x670], R150 ;  /* 0x0006709601007387 */ /* 0x0003e20000100800 */
[----:B------:R-:W-:-:S03]  /*89d0*/  FADD R148, RZ, R148 ;  /* 0x00000094ff947221 */ /* 0x000fc60000000000 */
[----:B------:R1:W-:Y:S01]  /*89e0*/  STL [R1+0x674], R149 ;  /* 0x0006749501007387 */ /* 0x0003e20000100800 */
[----:B--2---:R-:W-:-:S03]  /*89f0*/  FADD R147, RZ, R147 ;  /* 0x00000093ff937221 */ /* 0x004fc60000000000 */
[----:B------:R2:W-:Y:S01]  /*8a00*/  STL [R1+0x678], R148 ;  /* 0x0006789401007387 */ /* 0x0005e20000100800 */
[----:B---3--:R-:W-:-:S03]  /*8a10*/  FADD R146, RZ, R146 ;  /* 0x00000092ff927221 */ /* 0x008fc60000000000 */
[----:B------:R3:W-:Y:S01]  /*8a20*/  STL [R1+0x67c], R147 ;  /* 0x00067c9301007387 */ /* 0x0007e20000100800 */
[----:B----4-:R-:W-:-:S03]  /*8a30*/  FADD R145, RZ, R145 ;  /* 0x00000091ff917221 */ /* 0x010fc60000000000 */
[----:B------:R4:W-:Y:S01]  /*8a40*/  STL [R1+0x680], R146 ;  /* 0x0006809201007387 */ /* 0x0009e20000100800 */
[----:B------:R-:W-:-:S03]  /*8a50*/  FADD R144, RZ, R144 ;  /* 0x00000090ff907221 */ /* 0x000fc60000000000 */
        /* <DEDUP_REMOVED lines=46> */
[----:B0-----:R-:W4:Y:S04]  /*8d40*/  LDL R151, [R1+0x290] ;  /* 0x0002900001977983 */ /* 0x001f280000100800 */
[----:B------:R0:W-:Y:S04]  /*8d50*/  STL [R1+0x6e0], R122 ;  /* 0x0006e07a01007387 */ /* 0x0001e80000100800 */
[----:B-1----:R-:W4:Y:S04]  /*8d60*/  LDL R150, [R1+0x294] ;  /* 0x0002940001967983 */ /* 0x002f280000100800 */
[----:B------:R1:W-:Y:S04]  /*8d70*/  STL [R1+0x6e4], R121 ;  /* 0x0006e47901007387 */ /* 0x0003e80000100800 */
[----:B------:R-:W4:Y:S04]  /*8d80*/  LDL R149, [R1+0x298] ;  /* 0x0002980001957983 */ /* 0x000f280000100800 */
[----:B--2---:R-:W2:Y:S04]  /*8d90*/  LDL R148, [R1+0x29c] ;  /* 0x00029c0001947983 */ /* 0x004ea80000100800 */
[----:B---3--:R-:W3:Y:S04]  /*8da0*/  LDL R147, [R1+0x2a0] ;  /* 0x0002a00001937983 */ /* 0x008ee80000100800 */
[----:B----4-:R-:W4:Y:S04]  /*8db0*/  LDL R146, [R1+0x2a4] ;  /* 0x0002a40001927983 */ /* 0x010f280000100800 */
        /* <DEDUP_REMOVED lines=23> */
[----:B0-----:R-:W4:Y:S04]  /*8f30*/  LDL R122, [R1+0x304] ;  /* 0x00030400017a7983 */ /* 0x001f280000100800 */
[----:B-1----:R-:W4:Y:S01]  /*8f40*/  LDL R121, [R1+0x308] ;  /* 0x0003080001797983 */ /* 0x002f220000100800 */
        /* <DEDUP_REMOVED lines=185> */
[----:B-1----:R-:W4:Y:S01]  /*9ae0*/  LDL R121, [R1] ;  /* 0x0000000001797983 */ /* 0x002f220000100800 */
        /* <DEDUP_REMOVED lines=279> */
[----:B------:R-:W-:-:S05]  /*ac60*/  FADD R151, RZ, R151 ;  /* 0x00000097ff977221 */ /* 0x000fca0000000000 */
[----:B------:R0:W-:Y:S02]  /*ac70*/  STL [R1+0x954], R151 ;  /* 0x0009549701007387 */ /* 0x0001e40000100800 */
[----:B0-----:R-:W-:-:S01]  /*ac80*/  FADD R151, RZ, R150 ;  /* 0x00000096ff977221 */ /* 0x001fc20000000000 */
[----:B--2---:R-:W-:Y:S01]  /*ac90*/  FADD R150, RZ, R149 ;  /* 0x00000095ff967221 */ /* 0x004fe20000000000 */
[----:B---3--:R-:W-:-:S03]  /*aca0*/  FADD R149, RZ, R148 ;  /* 0x00000094ff957221 */ /* 0x008fc60000000000 */
[----:B------:R-:W-:Y:S01]  /*acb0*/  STL [R1+0x958], R151 ;  /* 0x0009589701007387 */ /* 0x000fe20000100800 */
[----:B----4-:R-:W-:-:S03]  /*acc0*/  FADD R148, RZ, R147 ;  /* 0x00000093ff947221 */ /* 0x010fc60000000000 */
[----:B------:R-:W-:Y:S01]  /*acd0*/  STL [R1+0x95c], R150 ;  /* 0x00095c9601007387 */ /* 0x000fe20000100800 */
[----:B------:R-:W-:-:S03]  /*ace0*/  FADD R147, RZ, R146 ;  /* 0x00000092ff937221 */ /* 0x000fc60000000000 */
        /* <DEDUP_REMOVED lines=50> */
[----:B------:R-:W-:Y:S04]  /*b010*/  STL [R1+0x9c4], R124 ;  /* 0x0009c47c01007387 */ /* 0x000fe80000100800 */
[----:B------:R-:W2:Y:S04]  /*b020*/  LDL R121, [R1+0x178] ;  /* 0x0001780001797983 */ /* 0x000ea80000100800 */
[----:B------:R0:W-:Y:S04]  /*b030*/  STL [R1+0x9c8], R122 ;  /* 0x0009c87a01007387 */ /* 0x0001e80000100800 */
[----:B0-----:R-:W3:Y:S04]  /*b040*/  LDL R122, [R1+0x17c] ;  /* 0x00017c00017a7983 */ /* 0x001ee80000100800 */
[----:B------:R0:W-:Y:S04]  /*b050*/  STL [R1+0x9cc], R123 ;  /* 0x0009cc7b01007387 */ /* 0x0001e80000100800 */
[----:B------:R-:W4:Y:S04]  /*b060*/  LDL R124, [R1+0x184] ;  /* 0x00018400017c7983 */ /* 0x000f280000100800 */
[----:B------:R-:W4:Y:S04]  /*b070*/  LDL R125, [R1+0x188] ;  /* 0x00018800017d7983 */ /* 0x000f280000100800 */
        /* <DEDUP_REMOVED lines=27> */
[----:B------:R-:W-:-:S01]  /*b230*/  FADD R3, RZ, R3 ;  /* 0x00000003ff037221 */ /* 0x000fc20000000000 */
[----:B------:R-:W-:Y:S01]  /*b240*/  FADD R2, RZ, R2 ;  /* 0x00000002ff027221 */ /* 0x000fe20000000000 */
[----:B--2---:R-:W-:-:S05]  /*b250*/  FADD R121, RZ, R121 ;  /* 0x00000079ff797221 */ /* 0x004fca0000000000 */
[----:B------:R0:W-:Y:S01]  /*b260*/  STL [R1+0x9d0], R121 ;  /* 0x0009d07901007387 */ /* 0x0001e20000100800 */
[----:B---3--:R-:W-:-:S03]  /*b270*/  FADD R122, RZ, R122 ;  /* 0x0000007aff7a7221 */ /* 0x008fc60000000000 */
[----:B0-----:R-:W2:Y:S04]  /*b280*/  LDL.LU R121, [R1+0xce8] ;  /* 0x000ce80001797983 */ /* 0x001ea80000300800 */
[----:B------:R0:W-:Y:S01]  /*b290*/  STL [R1+0x9d4], R122 ;  /* 0x0009d47a01007387 */ /* 0x0001e20000100800 */
[----:B----4-:R-:W-:-:S01]  /*b2a0*/  FADD R124, RZ, R124 ;  /* 0x0000007cff7c7221 */ /* 0x010fc20000000000 */
[----:B------:R-:W-:Y:S02]  /*b2b0*/  FADD R125, RZ, R125 ;  /* 0x0000007dff7d7221 */ /* 0x000fe40000000000 */
[----:B0-----:R-:W3:Y:S01]  /*b2c0*/  LDL.LU R122, [R1+0xce4] ;  /* 0x000ce400017a7983 */ /* 0x001ee20000300800 */
[----:B------:R-:W-:-:S01]  /*b2d0*/  FADD R123, RZ, R123 ;  /* 0x0000007bff7b7221 */ /* 0x000fc20000000000 */
[----:B------:R-:W-:-:S04]  /*b2e0*/  FADD R126, RZ, R126 ;  /* 0x0000007eff7e7221 */ /* 0x000fc80000000000 */
[----:B------:R0:W-:Y:S01]  /*b2f0*/  STL [R1+0x9d8], R123 ;  /* 0x0009d87b01007387 */ /* 0x0001e20000100800 */
[----:B------:R-:W-:-:S03]  /*b300*/  FADD R127, RZ, R127 ;  /* 0x0000007fff7f7221 */ /* 0x000fc60000000000 */
[----:B0-----:R-:W4:Y:S01]  /*b310*/  LDL.LU R123, [R1+0xce0] ;  /* 0x000ce000017b7983 */ /* 0x001f220000300800 */
[----:B------:R-:W-:-:S03]  /*b320*/  FADD R128, RZ, R128 ;  /* 0x00000080ff807221 */ /* 0x000fc60000000000 */
[----:B------:R0:W-:Y:S01]  /*b330*/  STL [R1+0x9dc], R124 ;  /* 0x0009dc7c01007387 */ /* 0x0001e20000100800 */
[----:B------:R-:W-:-:S01]  /*b340*/  FADD R129, RZ, R129 ;  /* 0x00000081ff817221 */ /* 0x000fc20000000000 */
[----:B------:R-:W-:Y:S02]  /*b350*/  FADD R130, RZ, R130 ;  /* 0x00000082ff827221 */ /* 0x000fe40000000000 */
[----:B0-----:R-:W4:Y:S04]  /*b360*/  LDL.LU R124, [R1+0xcdc] ;  /* 0x000cdc00017c7983 */ /* 0x001f280000300800 */
[----:B------:R0:W-:Y:S01]  /*b370*/  STL [R1+0x9e0], R125 ;  /* 0x0009e07d01007387 */ /* 0x0001e20000100800 */
[----:B------:R-:W-:-:S01]  /*b380*/  FADD R131, RZ, R131 ;  /* 0x00000083ff837221 */ /* 0x000fc20000000000 */
[----:B------:R-:W-:-:S02]  /*b390*/  FADD R132, RZ, R132 ;  /* 0x00000084ff847221 */ /* 0x000fc40000000000 */
[----:B0-----:R-:W4:Y:S04]  /*b3a0*/  LDL.LU R125, [R1+0xcd8] ;  /* 0x000cd800017d7983 */ /* 0x001f280000300800 */
[----:B------:R0:W-:Y:S01]  /*b3b0*/  STL [R1+0x9e4], R126 ;  /* 0x0009e47e01007387 */ /* 0x0001e20000100800 */
[----:B------:R-:W-:-:S03]  /*b3c0*/  FADD R133, RZ, R133 ;  /* 0x00000085ff857221 */ /* 0x000fc60000000000 */
        /* <DEDUP_REMOVED lines=55> */
[----:B------:R0:W-:Y:S04]  /*b740*/  STL [R1+0xa30], R145 ;  /* 0x000a309101007387 */ /* 0x0001e80000100800 */
        /* <DEDUP_REMOVED lines=14> */
[----:B------:R1:W-:Y:S01]  /*b830*/  STL [R1+0xa50], R2 ;  /* 0x000a500201007387 */ /* 0x0003e20000100800 */
[----:B0-----:R-:W-:-:S01]  /*b840*/  FADD R3, RZ, R0 ;  /* 0x00000000ff037221 */ /* 0x001fc20000000000 */
[----:B------:R-:W-:Y:S01]  /*b850*/  FADD R0, RZ, R25 ;  /* 0x00000019ff007221 */ /* 0x000fe20000000000 */
[----:B-1----:R-:W-:-:S03]  /*b860*/  FADD R2, RZ, R24 ;  /* 0x00000018ff027221 */ /* 0x002fc60000000000 */
[----:B------:R0:W-:Y:S04]  /*b870*/  STL [R1+0xa54], R3 ;  /* 0x000a540301007387 */ /* 0x0001e80000100800 */
[----:B------:R1:W-:Y:S04]  /*b880*/  STL [R1+0xa58], R2 ;  /* 0x000a580201007387 */ /* 0x0003e80000100800 */
[----:B------:R2:W-:Y:S01]  /*b890*/  STL [R1+0xa5c], R0 ;  /* 0x000a5c0001007387 */ /* 0x0005e20000100800 */
[----:B0-----:R-:W-:-:S01]  /*b8a0*/  FADD R3, RZ, R26 ;  /* 0x0000001aff037221 */ /* 0x001fc20000000000 */
[----:B-1----:R-:W-:-:S04]  /*b8b0*/  FADD R2, RZ, R27 ;  /* 0x0000001bff027221 */ /* 0x002fc80000000000 */
[----:B------:R0:W-:Y:S01]  /*b8c0*/  STL [R1+0xa60], R3 ;  /* 0x000a600301007387 */ /* 0x0001e20000100800 */
[----:B--2---:R-:W-:-:S03]  /*b8d0*/  FADD R0, RZ, R28 ;  /* 0x0000001cff007221 */ /* 0x004fc60000000000 */
        /* <DEDUP_REMOVED lines=188> */
[----:B---3--:R-:W-:-:S01]  /*c4a0*/  FADD R3, RZ, R122 ;  /* 0x0000007aff037221 */ /* 0x008fc20000000000 */
[----:B----4-:R-:W-:-:S04]  /*c4b0*/  FADD R2, RZ, R123 ;  /* 0x0000007bff027221 */ /* 0x010fc80000000000 */
[----:B------:R1:W-:Y:S01]  /*c4c0*/  STL [R1+0xbe0], R3 ;  /* 0x000be00301007387 */ /* 0x0003e20000100800 */
[----:B0-----:R-:W-:-:S03]  /*c4d0*/  FADD R0, RZ, R124 ;  /* 0x0000007cff007221 */ /* 0x001fc60000000000 */
[----:B------:R0:W-:Y:S04]  /*c4e0*/  STL [R1+0xbe4], R2 ;  /* 0x000be40201007387 */ /* 0x0001e80000100800 */
[----:B------:R2:W-:Y:S01]  /*c4f0*/  STL [R1+0xbe8], R0 ;  /* 0x000be80001007387 */ /* 0x0005e20000100800 */
[----:B-1----:R-:W-:-:S01]  /*c500*/  FADD R3, RZ, R125 ;  /* 0x0000007dff037221 */ /* 0x002fc20000000000 */
[----:B0-----:R-:W-:-:S04]  /*c510*/  FADD R2, RZ, R126 ;  /* 0x0000007eff027221 */ /* 0x001fc80000000000 */
        /* <DEDUP_REMOVED lines=156> */
[----:B----4-:R-:W-:-:S06]  /*cee0*/  UMOV UR6, URZ ;  /* 0x0000003f00067c82 */ /* 0x010fcc0008000000 */
.L_x_19:
[----:B------:R-:W-:-:S04]  /*cef0*/  UIADD3 UR26, UR5, 0x1, URZ ;  /* 0x00000001051a7890 */ /* 0x000fc8000fffe03f */
[----:B------:R-:W-:-:S04]  /*cf00*/  UISETP.NE.AND UP0, UPT, UR26, 0x9, UPT ;  /* 0x000000091a00788c */ /* 0x000fc8000bf05270 */
[----:B------:R-:W-:Y:S02]  /*cf10*/  USEL UR8, URZ, 0x1, UP0 ;  /* 0x000000013f087887 */ /* 0x000fe40008000000 */
[----:B------:R-:W-:Y:S02]  /*cf20*/  USEL UR26, UR26, URZ, UP0 ;  /* 0x0000003f1a1a7287 */ /* 0x000fe40008000000 */
[----:B------:R-:W-:-:S06]  /*cf30*/  ULOP3.LUT UR8, UR4, UR8, URZ, 0x3c, !UPT ;  /* 0x0000000804087292 */ /* 0x000fcc000f8e3c3f */
[----:B------:R-:W-:Y:S01]  /*cf40*/  IMAD.U32 R0, RZ, RZ, UR8 ;  /* 0x00000008ff007e24 */ /* 0x000fe2000f8e00ff */
[----:B------:R-:W-:-:S06]  /*cf50*/  UMOV UR8, 0x1 ;  /* 0x0000000100087882 */ /* 0x000fcc0000000000 */
.L_x_14:
[----:B------:R-:W-:-:S04]  /*cf60*/  UISETP.LT.AND UP0, UPT, UR12, 0x1, UPT ;  /* 0x000000010c00788c */ /* 0x000fc8000bf01270 */
[----:B------:R-:W-:-:S04]  /*cf70*/  USEL UR9, UR12, 0x1, UP0 ;  /* 0x000000010c097887 */ /* 0x000fc80008000000 */
[----:B------:R-:W-:-:S04]  /*cf80*/  UIADD3 UR9, UR12, -UR9, URZ ;  /* 0x800000090c097290 */ /* 0x000fc8000fffe03f */
[----:B------:R-:W-:-:S06]  /*cf90*/  UISETP.GE.AND UP0, UPT, UR9, 0x1, UPT ;  /* 0x000000010900788c */ /* 0x000fcc000bf06270 */
[----:B------:R-:W-:-:S13]  /*cfa0*/  PLOP3.LUT P0, PT, PT, PT, UP0, 0x80, 0x0 ;  /* 0x000000000000781c */ /* 0x000fda0003f0f008 */
[----:B------:R-:W-:Y:S05]  /*cfb0*/  @!P0 BRA `(.L_x_20) ;  /* 0x000000ac00588947 */ /* 0x000fea0003800000 */
[----:B------:R-:W-:Y:S01]  /*cfc0*/  IMAD.U32 R2, RZ, RZ, UR9 ;  /* 0x00000009ff027e24 */ /* 0x000fe2000f8e00ff */
[----:B------:R-:W-:Y:S01]  /*cfd0*/  UMOV UR27, UR5 ;  /* 0x00000005001b7c82 */ /* 0x000fe20008000000 */
[----:B------:R-:W-:-:S05]  /*cfe0*/  ULDC UR28, c[0x0][0x50c] ;  /* 0x00014300001c7ab9 */ /* 0x000fca0000000800 */
.L_x_28:
[----:B------:R-:W-:-:S06]  /*cff0*/  UISETP.NE.AND UP0, UPT, UR25, 0x3, UPT ;  /* 0x000000031900788c */ /* 0x000fcc000bf05270 */
[----:B------:R-:W-:-:S13]  /*d000*/  PLOP3.LUT P1, PT, PT, PT, UP0, 0x80, 0x0 ;  /* 0x000000000000781c */ /* 0x000fda0003f2f008 */
[----:B----4-:R-:W-:Y:S05]  /*d010*/  @!P1 BRA `(.L_x_21) ;  /* 0x0000000000049947 */ /* 0x010fea0003800000 */
[----:B------:R-:W-:Y:S01]  /*d020*/  BPT.TRAP 0x1 ;  /* 0x000000040000795c */ /* 0x000fe20000300000 */
.L_x_21:
[----:B------:R-:W2:Y:S01]  /*d030*/  S2UR UR9, SR_CgaCtaId ;  /* 0x00000000000979c3 */ /* 0x000ea20000008800 */
[----:B------:R-:W-:Y:S01]  /*d040*/  UMOV UR15, 0x400 ;  /* 0x00000400000f7882 */ /* 0x000fe20000000000 */
[----:B------:R-:W-:Y:S01]  /*d050*/  SHF.L.U32 R3, R0, 0x1f, RZ ;  /* 0x0000001f00037819 */ /* 0x000fe200000006ff */
[----:B--2---:R-:W-:-:S04]  /*d060*/  ULEA UR15, UR9, UR15, 0x18 ;  /* 0x0000000f090f7291 */ /* 0x004fc8000f8ec03f */
[----:B------:R-:W-:-:S09]  /*d070*/  ULEA UR9, UR26, UR15, 0x3 ;  /* 0x0000000f1a097291 */ /* 0x000fd2000f8e183f */
[----:B------:R2:W4:Y:S01]  /*d080*/  SYNCS.PHASECHK.TRANS64.TRYWAIT P0, [UR9], R3 ;  /* 0x00000003ff0075a7 */ /* 0x0005220008000149 */
[----:B------:R-:W-:Y:S05]  /*d090*/  @!P1 BRA `(.L_x_22) ;  /* 0x0000000000049947 */ /* 0x000fea0003800000 */
[----:B------:R-:W-:Y:S01]  /*d0a0*/  BPT.TRAP 0x1 ;  /* 0x000000040000795c */ /* 0x000fe20000300000 */
.L_x_22:
[----:B----4-:R-:W-:Y:S05]  /*d0b0*/  @P0 BRA `(.L_x_23) ;  /* 0x0000000000080947 */ /* 0x010fea0003800000 */
[----:B------:R-:W4:Y:S02]  /*d0c0*/  SYNCS.PHASECHK.TRANS64.TRYWAIT P0, [UR9], R3 ;  /* 0x00000003ff0075a7 */ /* 0x000f240008000149 */
[----:B----4-:R-:W-:Y:S05]  /*d0d0*/  @!P0 BRA `(.L_x_24) ;  /* 0x000003a000dc8947 */ /* 0x010fea0003800000 */
.L_x_23:
        /* <DEDUP_REMOVED lines=42> */
[----:B-----5:R-:W-:Y:S04]  /*d380*/  STL.64 [R1+0xf18], R150 ;  /* 0x000f189601007387 */ /* 0x020fe80000100a00 */
        /* <DEDUP_REMOVED lines=21> */
[----:B----4-:R-:W4:Y:S04]  /*d4e0*/  LDL.LU.64 R108, [R1] ;  /* 0x00000000016c7983 */ /* 0x010f280000300a00 */
[----:B------:R-:W2:Y:S04]  /*d4f0*/  LDL.LU.64 R110, [R1+0x8] ;  /* 0x00000800016e7983 */ /* 0x000ea80000300a00 */
[----:B------:R-:W3:Y:S04]  /*d500*/  LDL.LU.64 R112, [R1+0x10] ;  /* 0x0000100001707983 */ /* 0x000ee80000300a00 */
[----:B------:R-:W4:Y:S04]  /*d510*/  LDL.LU.64 R114, [R1+0x18] ;  /* 0x0000180001727983 */ /* 0x000f280000300a00 */
        /* <DEDUP_REMOVED lines=18> */
[----:B----4-:R-:W-:Y:S04]  /*d640*/  STL.64 [R1+0x1268], R150 ;  /* 0x0012689601007387 */ /* 0x010fe80000100a00 */
[----:B---3--:R-:W-:Y:S04]  /*d650*/  STL.64 [R1+0x1260], R148 ;  /* 0x0012609401007387 */ /* 0x008fe80000100a00 */
[----:B--2---:R-:W-:Y:S04]  /*d660*/  STL.64 [R1+0x1258], R146 ;  /* 0x0012589201007387 */ /* 0x004fe80000100a00 */
        /* <DEDUP_REMOVED lines=61> */
[----:B--2---:R-:W2:Y:S04]  /*da40*/  LDL.LU.64 R24, [R1+0x400] ;  /* 0x0004000001187983 */ /* 0x004ea80000300a00 */
[----:B------:R-:W2:Y:S04]  /*da50*/  LDL.LU.64 R26, [R1+0x408] ;  /* 0x00040800011a7983 */ /* 0x000ea80000300a00 */
        /* <DEDUP_REMOVED lines=61> */
[----:B------:R-:W2:Y:S01]  /*de30*/  LDL.LU.64 R150, [R1+0x5f8] ;  /* 0x0005f80001967983 */ /* 0x000ea20000300a00 */
[----:B------:R-:W-:-:S02]  /*de40*/  UIADD3 UR9, UR15, 0x12180, URZ ;  /* 0x000121800f097890 */ /* 0x000fc4000fffe03f */
[----:B------:R-:W-:Y:S01]  /*de50*/  UISETP.NE.AND UP0, UPT, UR7, URZ, UPT ;  /* 0x0000003f0700728c */ /* 0x000fe2000bf05270 */
[----:B------:R-:W3:Y:S01]  /*de60*/  LDL.LU.64 R152, [R1+0xb0] ;  /* 0x0000b00001987983 */ /* 0x000ee20000300a00 */
[----:B------:R-:W-:Y:S02]  /*de70*/  USHF.R.U32.HI UR9, URZ, 0x4, UR9 ;  /* 0x000000043f097899 */ /* 0x000fe40008011609 */
[----:B------:R-:W-:Y:S01]  /*de80*/  USEL UR8, UR8, URZ, !UP0 ;  /* 0x0000003f08087287 */ /* 0x000fe2000c000000 */
[----:B------:R-:W3:Y:S01]  /*de90*/  LDL.LU.64 R154, [R1+0xb8] ;  /* 0x0000b800019a7983 */ /* 0x000ee20000300a00 */
[----:B------:R-:W-:Y:S02]  /*dea0*/  ULOP3.LUT UR9, UR9, 0x3fff, URZ, 0xc0, !UPT ;  /* 0x00003fff09097892 */ /* 0x000fe4000f8ec03f */
[----:B------:R-:W-:Y:S01]  /*deb0*/  ULOP3.LUT UR7, UR20, 0x10000, URZ, 0xfc, !UPT ;  /* 0x0001000014077892 */ /* 0x000fe2000f8efc3f */
[----:B------:R-:W3:Y:S01]  /*dec0*/  LDL.LU.64 R156, [R1+0xc0] ;  /* 0x0000c000019c7983 */ /* 0x000ee20000300a00 */
[----:B------:R-:W-:-:S02]  /*ded0*/  ULOP3.LUT UR9, UR9, 0x10000, URZ, 0xfc, !UPT ;  /* 0x0001000009097892 */ /* 0x000fc4000f8efc3f */
[----:B------:R-:W-:Y:S01]  /*dee0*/  UISETP.NE.U32.AND UP0, UPT, UR8, URZ, UPT ;  /* 0x0000003f0800728c */ /* 0x000fe2000bf05070 */
[----:B------:R-:W3:Y:S01]  /*def0*/  LDL.LU.64 R158, [R1+0xc8] ;  /* 0x0000c800019e7983 */ /* 0x000ee20000300a00 */
[----:B------:R-:W-:Y:S02]  /*df00*/  ULEA UR8, UR26, UR7, 0x9 ;  /* 0x000000071a087291 */ /* 0x000fe4000f8e483f */
[----:B------:R-:W-:Y:S01]  /*df10*/  ULEA UR10, UR26, UR9, 0xa ;  /* 0x000000091a0a7291 */ /* 0x000fe2000f8e503f */
[----:B------:R-:W3:Y:S01]  /*df20*/  LDL.LU.64 R160, [R1+0xd0] ;  /* 0x0000d00001a07983 */ /* 0x000ee20000300a00 */
[----:B------:R-:W-:Y:S01]  /*df30*/  UMOV UR11, 0xc0000010 ;  /* 0xc0000010000b7882 */ /* 0x000fe20000000000 */
[----:B------:R-:W-:Y:S02]  /*df40*/  UMOV UR9, 0xc0000010 ;  /* 0xc000001000097882 */ /* 0x000fe40000000000 */
[----:B------:R-:W3:Y:S04]  /*df50*/  LDL.LU.64 R162, [R1+0xd8] ;  /* 0x0000d80001a27983 */ /* 0x000ee80000300a00 */
        /* <DEDUP_REMOVED lines=35> */
[----:B------:R-:W3:Y:S01]  /*e190*/  LDL.LU.64 R234, [R1+0x1f8] ;  /* 0x0001f80001ea7983 */ /* 0x000ee20000300a00 */
[----:B--2---:R-:W-:-:S06]  /*e1a0*/  WARPGROUP.ARRIVE ;  /* 0x00000000000079c5 */ /* 0x004fcc0000000000 */
[----:B------:R-:W-:Y:S03]  /*e1b0*/  QGMMA.64x256x32.F32.E4M3.E4M3 R24, gdesc[UR8], R24, UP0, gsb0 ;  /* 0x03e00000081879f3 */ /* 0x000fe6000b800818 */
[----:B------:R-:W-:Y:S02]  /*e1c0*/  WARPGROUP.DEPBAR.LE gsb0, 0x0 ;  /* 0x00008000000079c5 */ /* 0x000fe40000010000 */
        /* <DEDUP_REMOVED lines=64> */
[----:B--2---:R-:W3:Y:S04]  /*e5d0*/  LDL.LU.64 R150, [R1+0x1268] ;  /* 0x0012680001967983 */ /* 0x004ee80000300a00 */
        /* <DEDUP_REMOVED lines=21> */
[----:B------:R-:W-:Y:S01]  /*e730*/  UIADD3 UR18, UR10, 0x200, URZ ;  /* 0x000002000a127890 */ /* 0x000fe2000fffe03f */
[----:B------:R-:W-:Y:S01]  /*e740*/  UMOV UR16, UR8 ;  /* 0x0000000800107c82 */ /* 0x000fe20008000000 */
[----:B------:R-:W-:Y:S01]  /*e750*/  UMOV UR17, UR9 ;  /* 0x0000000900117c82 */ /* 0x000fe20008000000 */
[----:B------:R-:W-:Y:S01]  /*e760*/  UMOV UR19, 0xc0000010 ;  /* 0xc000001000137882 */ /* 0x000fe20000000000 */
        /* <DEDUP_REMOVED lines=42> */
[----:B---3--:R-:W-:-:S06]  /*ea10*/  WARPGROUP.ARRIVE ;  /* 0x00000000000079c5 */ /* 0x008fcc0000000000 */
[----:B------:R-:W-:Y:S03]  /*ea20*/  QGMMA.64x256x32.F32.E4M3.E4M3 R108, gdesc[UR16], R108, UP0, gsb0 ;  /* 0x03e00000106c79f3 */ /* 0x000fe6000b80086c */
[----:B------:R-:W-:Y:S02]  /*ea30*/  WARPGROUP.DEPBAR.LE gsb0, 0x0 ;  /* 0x00008000000079c5 */ /* 0x000fe40000010000 */
[----:B------:R-:W-:Y:S01]  /*ea40*/  STL.64 [R1], R108 ;  /* 0x0000006c01007387 */ /* 0x000fe20000100a00 */
[----:B------:R-:W-:-:S03]  /*ea50*/  IMAD.MOV.U32 R3, RZ, RZ, R227 ;  /* 0x000000ffff037224 */ /* 0x000fc600078e00e3 */
        /* <DEDUP_REMOVED lines=63> */
[----:B---3--:R-:W3:Y:S04]  /*ee50*/  LDL.LU.64 R234, [R1+0x1068] ;  /* 0x0010680001ea7983 */ /* 0x008ee80000300a00 */
[----:B------:R-:W4:Y:S04]  /*ee60*/  LDL.LU.64 R232, [R1+0x1060] ;  /* 0x0010600001e87983 */ /* 0x000f280000300a00 */
        /* <DEDUP_REMOVED lines=62> */
[----:B------:R-:W-:Y:S01]  /*f250*/  UIADD3 UR16, UR8, 0x100, URZ ;  /* 0x0000010008107890 */ /* 0x000fe2000fffe03f */
[----:B------:R-:W-:-:S02]  /*f260*/  UMOV UR17, 0xc0000010 ;  /* 0xc000001000117882 */ /* 0x000fc40000000000 */
[----:B---3--:R-:W-:Y:S04]  /*f270*/  STL.64 [R1+0xe68], R234 ;  /* 0x000e68ea01007387 */ /* 0x008fe80000100a00 */
[----:B----4-:R-:W-:Y:S04]  /*f280*/  STL.64 [R1+0xe60], R232 ;  /* 0x000e60e801007387 */ /* 0x010fe80000100a00 */
        /* <DEDUP_REMOVED lines=39> */
[----:B------:R-:W-:Y:S01]  /*f500*/  STL.64 [R1+0xd20], R152 ;  /* 0x000d209801007387 */ /* 0x000fe20000100a00 */
[----:B------:R-:W-:-:S06]  /*f510*/  WARPGROUP.ARRIVE ;  /* 0x00000000000079c5 */ /* 0x000fcc0000000000 */
        /* <DEDUP_REMOVED lines=88> */
[----:B------:R-:W-:Y:S01]  /*faa0*/  UMOV UR8, UR16 ;  /* 0x0000001000087c82 */ /* 0x000fe20008000000 */
[----:B------:R-:W-:Y:S01]  /*fab0*/  UMOV UR9, UR17 ;  /* 0x0000001100097c82 */ /* 0x000fe20008000000 */
        /* <DEDUP_REMOVED lines=67> */
[----:B--2---:R2:W5:Y:S04]  /*fef0*/  LDL.LU.64 R234, [R1+0xe68] ;  /* 0x000e680001ea7983 */ /* 0x0045680000300a00 */
        /* <DEDUP_REMOVED lines=63> */
[----:B------:R-:W-:-:S04]  /*102f0*/  UIADD3 UR6, UR6, 0x1, URZ ;  /* 0x0000000106067890 */ /* 0x000fc8000fffe03f */
[----:B------:R-:W-:-:S04]  /*10300*/  UISETP.NE.AND UP0, UPT, UR6, UR28, UPT ;  /* 0x0000001c0600728c */ /* 0x000fc8000bf05270 */
[----:B------:R-:W-:-:S06]  /*10310*/  USEL UR7, URZ, 0x1, UP0 ;  /* 0x000000013f077887 */ /* 0x000fcc0008000000 */
[----:B------:R-:W-:-:S13]  /*10320*/  ISETP.NE.AND P0, PT, RZ, UR7, PT ;  /* 0x00000007ff007c0c */ /* 0x000fda000bf05270 */
[----:B--2---:R-:W-:Y:S05]  /*10330*/  @!P0 BRA `(.L_x_25) ;  /* 0x0000007800208947 */ /* 0x004fea0003800000 */
[----:B------:R2:W-:Y:S04]  /*10340*/  STL [R1+0xe24], R44 ;  /* 0x000e242c01007387 */ /* 0x0005e80000100800 */
[----:B--2---:R-:W2:Y:S04]  /*10350*/  LDL R44, [R1+0x400] ;  /* 0x00040000012c7983 */ /* 0x004ea80000100800 */
[----:B------:R3:W-:Y:S04]  /*10360*/  STL [R1+0xe20], R45 ;  /* 0x000e202d01007387 */ /* 0x0007e80000100800 */
[----:B---3--:R-:W3:Y:S04]  /*10370*/  LDL R45, [R1+0x404] ;  /* 0x00040400012d7983 */ /* 0x008ee80000100800 */
[----:B------:R4:W-:Y:S04]  /*10380*/  STL [R1+0xe1c], R46 ;  /* 0x000e1c2e01007387 */ /* 0x0009e80000100800 */
[----:B----4-:R-:W4:Y:S04]  /*10390*/  LDL R46, [R1+0x408] ;  /* 0x00040800012e7983 */ /* 0x010f280000100800 */
[----:B------:R0:W-:Y:S04]  /*103a0*/  STL [R1+0xe18], R47 ;  /* 0x000e182f01007387 */ /* 0x0001e80000100800 */
[----:B0-----:R-:W4:Y:S04]  /*103b0*/  LDL R47, [R1+0x40c] ;  /* 0x00040c00012f7983 */ /* 0x001f280000100800 */
        /* <DEDUP_REMOVED lines=89> */
[----:B0-----:R-:W4:Y:S04]  /*10950*/  LDL.LU R92, [R1+0x604] ;  /* 0x00060400015c7983 */ /* 0x001f280000300800 */
[----:B------:R0:W-:Y:S04]  /*10960*/  STL [R1+0xd60], R93 ;  /* 0x000d605d01007387 */ /* 0x0001e80000100800 */
[----:B0-----:R-:W4:Y:S04]  /*10970*/  LDL R93, [R1+0x5ac] ;  /* 0x0005ac00015d7983 */ /* 0x001f280000100800 */
[----:B------:R0:W-:Y:S04]  /*10980*/  STL [R1+0xd5c], R94 ;  /* 0x000d5c5e01007387 */ /* 0x0001e80000100800 */
[----:B0-----:R-:W4:Y:S04]  /*10990*/  LDL.LU R94, [R1+0x600] ;  /* 0x00060000015e7983 */ /* 0x001f280000300800 */
        /* <DEDUP_REMOVED lines=26> */
[----:B-----5:R0:W-:Y:S04]  /*10b40*/  STL [R1+0xd24], R108 ;  /* 0x000d246c01007387 */ /* 0x0201e80000100800 */
        /* <DEDUP_REMOVED lines=90> */
[----:B0-----:R-:W4:Y:S01]  /*110f0*/  LDL R0, [R1+0x4c0] ;  /* 0x0004c00001007983 */ /* 0x001f220000100800 */
[----:B--2---:R-:W-:-:S01]  /*11100*/  FADD R4, R44, R4 ;  /* 0x000000042c047221 */ /* 0x004fc20000000000 */
[----:B---3--:R-:W-:Y:S01]  /*11110*/  FADD R5, R45, R5 ;  /* 0x000000052d057221 */ /* 0x008fe20000000000 */
[----:B----4-:R-:W-:-:S01]  /*11120*/  FADD R6, R46, R6 ;  /* 0x000000062e067221 */ /* 0x010fc20000000000 */
[----:B------:R-:W2:Y:S01]  /*11130*/  LDL.LU R44, [R1+0xe24] ;  /* 0x000e2400012c7983 */ /* 0x000ea20000300800 */
[----:B------:R-:W-:-:S01]  /*11140*/  FADD R7, R47, R7 ;  /* 0x000000072f077221 */ /* 0x000fc20000000000 */
[----:B------:R-:W-:-:S02]  /*11150*/  FADD R8, R48, R8 ;  /* 0x0000000830087221 */ /* 0x000fc40000000000 */
[----:B------:R-:W3:Y:S01]  /*11160*/  LDL.LU R45, [R1+0xe20] ;  /* 0x000e2000012d7983 */ /* 0x000ee20000300800 */
[----:B------:R-:W-:-:S03]  /*11170*/  FADD R9, R49, R9 ;  /* 0x0000000931097221 */ /* 0x000fc60000000000 */
[----:B------:R-:W4:Y:S01]  /*11180*/  LDL.LU R46, [R1+0xe1c] ;  /* 0x000e1c00012e7983 */ /* 0x000f220000300800 */
        /* <DEDUP_REMOVED lines=80> */
[----:B------:R-:W-:-:S01]  /*11690*/  FADD R178, R90, R178 ;  /* 0x000000b25ab27221 */ /* 0x000fc20000000000 */
[----:B------:R-:W-:Y:S02]  /*116a0*/  FADD R94, R95, R94 ;  /* 0x0000005e5f5e7221 */ /* 0x000fe40000000000 */
[----:B------:R-:W4:Y:S01]  /*116b0*/  LDL.LU R87, [R1+0xd78] ;  /* 0x000d780001577983 */ /* 0x000f220000300800 */
[----:B------:R-:W-:-:S03]  /*116c0*/  FADD R179, R91, R179 ;  /* 0x000000b35bb37221 */ /* 0x000fc60000000000 */
[----:B------:R-:W4:Y:S01]  /*116d0*/  LDL.LU R88, [R1+0xd74] ;  /* 0x000d740001587983 */ /* 0x000f220000300800 */
[----:B------:R-:W-:-:S03]  /*116e0*/  FADD R92, R93, R92 ;  /* 0x0000005c5d5c7221 */ /* 0x000fc60000000000 */
[----:B------:R-:W4:Y:S04]  /*116f0*/  LDL.LU R89, [R1+0xd70] ;  /* 0x000d700001597983 */ /* 0x000f280000300800 */
[----:B------:R-:W4:Y:S04]  /*11700*/  LDL.LU R90, [R1+0xd6c] ;  /* 0x000d6c00015a7983 */ /* 0x000f280000300800 */
[----:B------:R-:W4:Y:S01]  /*11710*/  LDL.LU R91, [R1+0xd68] ;  /* 0x000d6800015b7983 */ /* 0x000f220000300800 */
[----:B------:R-:W-:-:S01]  /*11720*/  FADD R188, R145, R188 ;  /* 0x000000bc91bc7221 */ /* 0x000fc20000000000 */
[----:B------:R-:W-:Y:S01]  /*11730*/  FADD R189, R144, R189 ;  /* 0x000000bd90bd7221 */ /* 0x000fe20000000000 */
        /* <DEDUP_REMOVED lines=53> */
[----:B------:R-:W-:-:S02]  /*11a90*/  FADD R182, R151, R182 ;  /* 0x000000b697b67221 */ /* 0x000fc40000000000 */
[----:B------:R-:W2:Y:S04]  /*11aa0*/  LDL R151, [R1+0x5b0] ;  /* 0x0005b00001977983 */ /* 0x000ea80000100800 */
[----:B------:R-:W2:Y:S04]  /*11ab0*/  LDL.LU R150, [R1+0x608] ;  /* 0x0006080001967983 */ /* 0x000ea80000300800 */
[----:B------:R0:W-:Y:S04]  /*11ac0*/  STL [R1+0x600], R94 ;  /* 0x0006005e01007387 */ /* 0x0001e80000100800 */
[----:B------:R-:W3:Y:S01]  /*11ad0*/  LDL R149, [R1+0x5b4] ;  /* 0x0005b40001957983 */ /* 0x000ee20000100800 */
[----:B------:R-:W-:-:S03]  /*11ae0*/  FADD R181, R2, R181 ;  /* 0x000000b502b57221 */ /* 0x000fc60000000000 */
[----:B------:R1:W-:Y:S04]  /*11af0*/  STL [R1+0x604], R92 ;  /* 0x0006045c01007387 */ /* 0x0003e80000100800 */
[----:B------:R-:W3:Y:S04]  /*11b00*/  LDL.LU R148, [R1+0x60c] ;  /* 0x00060c0001947983 */ /* 0x000ee80000300800 */
[----:B------:R-:W4:Y:S01]  /*11b10*/  LDL R147, [R1+0x5b8] ;  /* 0x0005b80001937983 */ /* 0x000f220000100800 */
[----:B------:R-:W-:-:S03]  /*11b20*/  FADD R180, R0, R180 ;  /* 0x000000b400b47221 */ /* 0x000fc60000000000 */
[----:B------:R-:W4:Y:S04]  /*11b30*/  LDL.LU R146, [R1+0x610] ;  /* 0x0006100001927983 */ /* 0x000f280000300800 */
[----:B------:R-:W4:Y:S04]  /*11b40*/  LDL R145, [R1+0x5bc] ;  /* 0x0005bc0001917983 */ /* 0x000f280000100800 */
        /* <DEDUP_REMOVED lines=50> */
[----:B0-----:R-:W4:Y:S04]  /*11e70*/  LDL.LU R94, [R1+0x678] ;  /* 0x00067800015e7983 */ /* 0x001f280000300800 */
[----:B------:R-:W4:Y:S04]  /*11e80*/  LDL R93, [R1+0x224] ;  /* 0x00022400015d7983 */ /* 0x000f280000100800 */
[----:B------:R-:W4:Y:S04]  /*11e90*/  LDL.LU R2, [R1+0x67c] ;  /* 0x00067c0001027983 */ /* 0x000f280000300800 */
[----:B-1----:R-:W4:Y:S04]  /*11ea0*/  LDL R92, [R1+0x228] ;  /* 0x00022800015c7983 */ /* 0x002f280000100800 */
[----:B------:R-:W4:Y:S01]  /*11eb0*/  LDL.LU R0, [R1+0x680] ;  /* 0x0006800001007983 */ /* 0x000f220000300800 */
[----:B--2---:R-:W-:-:S05]  /*11ec0*/  FADD R150, R151, R150 ;  /* 0x0000009697967221 */ /* 0x004fca0000000000 */
[----:B------:R0:W-:Y:S01]  /*11ed0*/  STL [R1+0x608], R150 ;  /* 0x0006089601007387 */ /* 0x0001e20000100800 */
[----:B---3--:R-:W-:-:S01]  /*11ee0*/  FADD R148, R149, R148 ;  /* 0x0000009495947221 */ /* 0x008fc20000000000 */
[----:B----4-:R-:W-:-:S04]  /*11ef0*/  FADD R146, R147, R146 ;  /* 0x0000009293927221 */ /* 0x010fc80000000000 */
[----:B------:R1:W-:Y:S01]  /*11f00*/  STL [R1+0x60c], R148 ;  /* 0x00060c9401007387 */ /* 0x0003e20000100800 */
[----:B------:R-:W-:-:S03]  /*11f10*/  FADD R144, R145, R144 ;  /* 0x0000009091907221 */ /* 0x000fc60000000000 */
        /* <DEDUP_REMOVED lines=48> */
[----:B------:R4:W-:Y:S04]  /*12220*/  STL [R1+0x670], R98 ;  /* 0x0006706201007387 */ /* 0x0009e80000100800 */
[----:B------:R4:W-:Y:S01]  /*12230*/  STL [R1+0x674], R96 ;  /* 0x0006746001007387 */ /* 0x0009e20000100800 */
[----:B------:R-:W-:-:S03]  /*12240*/  FADD R94, R95, R94 ;  /* 0x0000005e5f5e7221 */ /* 0x000fc60000000000 */
[----:B------:R-:W4:Y:S04]  /*12250*/  LDL R151, [R1+0x22c] ;  /* 0x00022c0001977983 */ /* 0x000f280000100800 */
[----:B------:R4:W-:Y:S01]  /*12260*/  STL [R1+0x678], R94 ;  /* 0x0006785e01007387 */ /* 0x0009e20000100800 */
[----:B------:R-:W-:-:S03]  /*12270*/  FADD R2, R93, R2 ;  /* 0x000000025d027221 */ /* 0x000fc60000000000 */
[----:B0-----:R-:W4:Y:S04]  /*12280*/  LDL.LU R150, [R1+0x684] ;  /* 0x0006840001967983 */ /* 0x001f280000300800 */
[----:B------:R0:W-:Y:S01]  /*12290*/  STL [R1+0x67c], R2 ;  /* 0x00067c0201007387 */ /* 0x0001e20000100800 */
[----:B------:R-:W-:-:S03]  /*122a0*/  FADD R0, R92, R0 ;  /* 0x000000005c007221 */ /* 0x000fc60000000000 */
[----:B------:R-:W4:Y:S04]  /*122b0*/  LDL R149, [R1+0x230] ;  /* 0x0002300001957983 */ /* 0x000f280000100800 */
[----:B------:R0:W-:Y:S04]  /*122c0*/  STL [R1+0x680], R0 ;  /* 0x0006800001007387 */ /* 0x0001e80000100800 */
[----:B-1----:R-:W4:Y:S04]  /*122d0*/  LDL.LU R148, [R1+0x688] ;  /* 0x0006880001947983 */ /* 0x002f280000300800 */
[----:B------:R-:W4:Y:S04]  /*122e0*/  LDL R147, [R1+0x234] ;  /* 0x0002340001937983 */ /* 0x000f280000100800 */
[----:B--2---:R-:W2:Y:S04]  /*122f0*/  LDL.LU R146, [R1+0x68c] ;  /* 0x00068c0001927983 */ /* 0x004ea80000300800 */
[----:B------:R-:W2:Y:S04]  /*12300*/  LDL R145, [R1+0x238] ;  /* 0x0002380001917983 */ /* 0x000ea80000100800 */
[----:B---3--:R-:W3:Y:S04]  /*12310*/  LDL.LU R144, [R1+0x690] ;  /* 0x0006900001907983 */ /* 0x008ee80000300800 */
[----:B------:R-:W3:Y:S04]  /*12320*/  LDL R143, [R1+0x23c] ;  /* 0x00023c00018f7983 */ /* 0x000ee80000100800 */
[----:B----4-:R-:W4:Y:S04]  /*12330*/  LDL.LU R142, [R1+0x694] ;  /* 0x00069400018e7983 */ /* 0x010f280000300800 */
        /* <DEDUP_REMOVED lines=51> */
[----:B------:R-:W4:Y:S01]  /*12670*/  LDL.LU R0, [R1+0x6fc] ;  /* 0x0006fc0001007983 */ /* 0x000f220000300800 */
[----:B------:R-:W-:-:S05]  /*12680*/  FADD R150, R151, R150 ;  /* 0x0000009697967221 */ /* 0x000fca0000000000 */
[----:B------:R0:W-:Y:S01]  /*12690*/  STL [R1+0x684], R150 ;  /* 0x0006849601007387 */ /* 0x0001e20000100800 */
[----:B------:R-:W-:-:S01]  /*126a0*/  FADD R148, R149, R148 ;  /* 0x0000009495947221 */ /* 0x000fc20000000000 */
[----:B--2---:R-:W-:-:S04]  /*126b0*/  FADD R146, R147, R146 ;  /* 0x0000009293927221 */ /* 0x004fc80000000000 */
[----:B------:R1:W-:Y:S01]  /*126c0*/  STL [R1+0x688], R148 ;  /* 0x0006889401007387 */ /* 0x0003e20000100800 */
[----:B---3--:R-:W-:-:S03]  /*126d0*/  FADD R144, R145, R144 ;  /* 0x0000009091907221 */ /* 0x008fc60000000000 */
[----:B------:R2:W-:Y:S01]  /*126e0*/  STL [R1+0x68c], R146 ;  /* 0x00068c9201007387 */ /* 0x0005e20000100800 */
[----:B----4-:R-:W-:-:S03]  /*126f0*/  FADD R142, R143, R142 ;  /* 0x0000008e8f8e7221 */ /* 0x010fc60000000000 */
        /* <DEDUP_REMOVED lines=241> */
[----:B------:R-:W-:Y:S01]  /*13610*/  STL [R1+0x77c], R150 ;  /* 0x00077c9601007387 */ /* 0x000fe20000100800 */
[----:B------:R-:W-:-:S01]  /*13620*/  FADD R148, R149, R148 ;  /* 0x0000009495947221 */ /* 0x000fc20000000000 */
[----:B--2---:R-:W-:-:S04]  /*13630*/  FADD R146, R147, R146 ;  /* 0x0000009293927221 */ /* 0x004fc80000000000 */
[----:B------:R-:W-:Y:S01]  /*13640*/  STL [R1+0x780], R148 ;  /* 0x0007809401007387 */ /* 0x000fe20000100800 */
[----:B---3--:R-:W-:-:S03]  /*13650*/  FADD R144, R145, R144 ;  /* 0x0000009091907221 */ /* 0x008fc60000000000 */
[----:B------:R-:W-:Y:S01]  /*13660*/  STL [R1+0x784], R146 ;  /* 0x0007849201007387 */ /* 0x000fe20000100800 */
[----:B----4-:R-:W-:-:S03]  /*13670*/  FADD R142, R143, R142 ;  /* 0x0000008e8f8e7221 */ /* 0x010fc60000000000 */
[----:B------:R-:W-:Y:S01]  /*13680*/  STL [R1+0x788], R144 ;  /* 0x0007889001007387 */ /* 0x000fe20000100800 */
[----:B------:R-:W-:-:S03]  /*13690*/  FADD R140, R141, R140 ;  /* 0x0000008c8d8c7221 */ /* 0x000fc60000000000 */
        /* <DEDUP_REMOVED lines=44> */
[----:B------:R-:W-:Y:S04]  /*13960*/  STL [R1+0x7e4], R98 ;  /* 0x0007e46201007387 */ /* 0x000fe80000100800 */
[----:B------:R-:W-:Y:S01]  /*13970*/  STL [R1+0x7e8], R96 ;  /* 0x0007e86001007387 */ /* 0x000fe20000100800 */
[----:B------:R-:W-:-:S01]  /*13980*/  FADD R94, R95, R94 ;  /* 0x0000005e5f5e7221 */ /* 0x000fc20000000000 */
[----:B------:R-:W-:Y:S01]  /*13990*/  FADD R2, R93, R2 ;  /* 0x000000025d027221 */ /* 0x000fe20000000000 */
[----:B------:R-:W-:-:S02]  /*139a0*/  FADD R0, R92, R0 ;  /* 0x000000005c007221 */ /* 0x000fc40000000000 */
[----:B------:R-:W2:Y:S04]  /*139b0*/  LDL R92, [R1+0x3a0] ;  /* 0x0003a000015c7983 */ /* 0x000ea80000100800 */
[----:B------:R0:W-:Y:S04]  /*139c0*/  STL [R1+0x7ec], R94 ;  /* 0x0007ec5e01007387 */ /* 0x0001e80000100800 */
[----:B------:R-:W2:Y:S04]  /*139d0*/  LDL.LU R93, [R1+0x7f8] ;  /* 0x0007f800015d7983 */ /* 0x000ea80000300800 */
[----:B------:R1:W-:Y:S04]  /*139e0*/  STL [R1+0x7f0], R2 ;  /* 0x0007f00201007387 */ /* 0x0003e80000100800 */
[----:B0-----:R-:W3:Y:S04]  /*139f0*/  LDL R94, [R1+0x3a4] ;  /* 0x0003a400015e7983 */ /* 0x001ee80000100800 */
[----:B------:R0:W-:Y:S04]  /*13a00*/  STL [R1+0x7f4], R0 ;  /* 0x0007f40001007387 */ /* 0x0001e80000100800 */
[----:B------:R-:W3:Y:S04]  /*13a10*/  LDL.LU R95, [R1+0x7fc] ;  /* 0x0007fc00015f7983 */ /* 0x000ee80000300800 */
        /* <DEDUP_REMOVED lines=44> */
[----:B------:R-:W4:Y:S04]  /*13ce0*/  LDL R111, [R1] ;  /* 0x00000000016f7983 */ /* 0x000f280000100800 */
        /* <DEDUP_REMOVED lines=10> */
[----:B-1----:R-:W4:Y:S04]  /*13d90*/  LDL.LU R2, [R1+0x86c] ;  /* 0x00086c0001027983 */ /* 0x002f280000300800 */
[----:B------:R-:W4:Y:S04]  /*13da0*/  LDL R100, [R1+0x18] ;  /* 0x0000180001647983 */ /* 0x000f280000100800 */
[----:B0-----:R-:W4:Y:S01]  /*13db0*/  LDL.LU R0, [R1+0x870] ;  /* 0x0008700001007983 */ /* 0x001f220000300800 */
[----:B--2---:R-:W-:-:S03]  /*13dc0*/  FADD R93, R92, R93 ;  /* 0x0000005d5c5d7221 */ /* 0x004fc60000000000 */
[----:B------:R-:W2:Y:S04]  /*13dd0*/  LDL.LU R92, [R1+0xd64] ;  /* 0x000d6400015c7983 */ /* 0x000ea80000300800 */
[----:B------:R0:W-:Y:S01]  /*13de0*/  STL [R1+0x7f8], R93 ;  /* 0x0007f85d01007387 */ /* 0x0001e20000100800 */
[----:B---3--:R-:W-:-:S03]  /*13df0*/  FADD R95, R94, R95 ;  /* 0x0000005f5e5f7221 */ /* 0x008fc60000000000 */
[----:B0-----:R-:W3:Y:S04]  /*13e00*/  LDL.LU R93, [R1+0xd60] ;  /* 0x000d6000015d7983 */ /* 0x001ee80000300800 */
[----:B------:R-:W3:Y:S01]  /*13e10*/  LDL.LU R94, [R1+0xd5c] ;  /* 0x000d5c00015e7983 */ /* 0x000ee20000300800 */
[----:B----4-:R-:W-:-:S03]  /*13e20*/  FADD R97, R96, R97 ;  /* 0x0000006160617221 */ /* 0x010fc60000000000 */
[----:B------:R0:W-:Y:S01]  /*13e30*/  STL [R1+0x7fc], R95 ;  /* 0x0007fc5f01007387 */ /* 0x0001e20000100800 */
[----:B------:R-:W-:-:S03]  /*13e40*/  FADD R99, R98, R99 ;  /* 0x0000006362637221 */ /* 0x000fc60000000000 */
[----:B0-----:R-:W4:Y:S04]  /*13e50*/  LDL.LU R95, [R1+0xd58] ;  /* 0x000d5800015f7983 */ /* 0x001f280000300800 */
[----:B------:R-:W4:Y:S01]  /*13e60*/  LDL.LU R96, [R1+0xd54] ;  /* 0x000d540001607983 */ /* 0x000f220000300800 */
[----:B------:R-:W-:-:S03]  /*13e70*/  FADD R150, R151, R150 ;  /* 0x0000009697967221 */ /* 0x000fc60000000000 */
[----:B------:R0:W-:Y:S01]  /*13e80*/  STL [R1+0x800], R97 ;  /* 0x0008006101007387 */ /* 0x0001e20000100800 */
[----:B------:R-:W-:-:S03]  /*13e90*/  FADD R148, R149, R148 ;  /* 0x0000009495947221 */ /* 0x000fc60000000000 */
[----:B0-----:R-:W4:Y:S01]  /*13ea0*/  LDL.LU R97, [R1+0xd50] ;  /* 0x000d500001617983 */ /* 0x001f220000300800 */
[----:B------:R-:W-:-:S03]  /*13eb0*/  FADD R146, R147, R146 ;  /* 0x0000009293927221 */ /* 0x000fc60000000000 */
[----:B------:R-:W4:Y:S04]  /*13ec0*/  LDL.LU R98, [R1+0xd4c] ;  /* 0x000d4c0001627983 */ /* 0x000f280000300800 */
[----:B------:R0:W-:Y:S01]  /*13ed0*/  STL [R1+0x804], R99 ;  /* 0x0008046301007387 */ /* 0x0001e20000100800 */
[----:B------:R-:W-:-:S03]  /*13ee0*/  FADD R144, R145, R144 ;  /* 0x0000009091907221 */ /* 0x000fc60000000000 */
[----:B0-----:R-:W4:Y:S01]  /*13ef0*/  LDL.LU R99, [R1+0xd48] ;  /* 0x000d480001637983 */ /* 0x001f220000300800 */
[----:B------:R-:W-:-:S03]  /*13f00*/  FADD R142, R143, R142 ;  /* 0x0000008e8f8e7221 */ /* 0x000fc60000000000 */
[----:B------:R-:W-:Y:S04]  /*13f10*/  STL [R1+0x808], R150 ;  /* 0x0008089601007387 */ /* 0x000fe80000100800 */
[----:B------:R-:W-:Y:S01]  /*13f20*/  STL [R1+0x80c], R148 ;  /* 0x00080c9401007387 */ /* 0x000fe20000100800 */
[----:B------:R-:W-:-:S03]  /*13f30*/  FADD R140, R141, R140 ;  /* 0x0000008c8d8c7221 */ /* 0x000fc60000000000 */
[----:B------:R-:W-:Y:S01]  /*13f40*/  STL [R1+0x810], R146 ;  /* 0x0008109201007387 */ /* 0x000fe20000100800 */
[----:B------:R-:W-:-:S03]  /*13f50*/  FADD R138, R139, R138 ;  /* 0x0000008a8b8a7221 */ /* 0x000fc60000000000 */
[----:B------:R-:W-:Y:S04]  /*13f60*/  STL [R1+0x814], R144 ;  /* 0x0008149001007387 */ /* 0x000fe80000100800 */
[----:B------:R-:W-:Y:S01]  /*13f70*/  STL [R1+0x818], R142 ;  /* 0x0008188e01007387 */ /* 0x000fe20000100800 */
[----:B------:R-:W-:-:S03]  /*13f80*/  FADD R136, R137, R136 ;  /* 0x0000008889887221 */ /* 0x000fc60000000000 */
[----:B------:R-:W-:Y:S04]  /*13f90*/  STL [R1+0x81c], R140 ;  /* 0x00081c8c01007387 */ /* 0x000fe80000100800 */
        /* <DEDUP_REMOVED lines=34> */
[----:B------:R-:W-:-:S03]  /*141c0*/  FADD R102, R103, R102 ;  /* 0x0000006667667221 */ /* 0x000fc60000000000 */
[----:B------:R-:W2:Y:S04]  /*141d0*/  LDL R115, [R1+0x1c] ;  /* 0x00001c0001737983 */ /* 0x000ea80000100800 */
[----:B------:R0:W-:Y:S01]  /*141e0*/  STL [R1+0x868], R102 ;  /* 0x0008686601007387 */ /* 0x0001e20000100800 */
[----:B------:R-:W-:-:S03]  /*141f0*/  FADD R2, R101, R2 ;  /* 0x0000000265027221 */ /* 0x000fc60000000000 */
[----:B------:R-:W2:Y:S04]  /*14200*/  LDL.LU R113, [R1+0x874] ;  /* 0x0008740001717983 */ /* 0x000ea80000300800 */
[----:B------:R1:W-:Y:S01]  /*14210*/  STL [R1+0x86c], R2 ;  /* 0x00086c0201007387 */ /* 0x0003e20000100800 */
[----:B------:R-:W-:-:S03]  /*14220*/  FADD R0, R100, R0 ;  /* 0x0000000064007221 */ /* 0x000fc60000000000 */
[----:B------:R-:W3:Y:S04]  /*14230*/  LDL R111, [R1+0x20] ;  /* 0x00002000016f7983 */ /* 0x000ee80000100800 */
[----:B------:R1:W-:Y:S04]  /*14240*/  STL [R1+0x870], R0 ;  /* 0x0008700001007387 */ /* 0x0003e80000100800 */
[----:B------:R-:W3:Y:S04]  /*14250*/  LDL.LU R109, [R1+0x878] ;  /* 0x00087800016d7983 */ /* 0x000ee80000300800 */
[----:B------:R-:W4:Y:S04]  /*14260*/  LDL R107, [R1+0x24] ;  /* 0x00002400016b7983 */ /* 0x000f280000100800 */
[----:B------:R-:W4:Y:S04]  /*14270*/  LDL.LU R105, [R1+0x87c] ;  /* 0x00087c0001697983 */ /* 0x000f280000300800 */
[----:B------:R-:W4:Y:S04]  /*14280*/  LDL R103, [R1+0x28] ;  /* 0x0000280001677983 */ /* 0x000f280000100800 */
[----:B------:R-:W4:Y:S04]  /*14290*/  LDL.LU R101, [R1+0x880] ;  /* 0x0008800001657983 */ /* 0x000f280000300800 */
        /* <DEDUP_REMOVED lines=33> */
[----:B------:R-:W4:Y:S04]  /*144b0*/  LDL.LU R0, [R1+0x8ec] ;  /* 0x0008ec0001007983 */ /* 0x000f280000300800 */
[----:B------:R-:W4:Y:S04]  /*144c0*/  LDL.LU R128, [R1+0x8d0] ;  /* 0x0008d00001807983 */ /* 0x000f280000300800 */
[----:B------:R-:W4:Y:S01]  /*144d0*/  LDL.LU R130, [R1+0x8cc] ;  /* 0x0008cc0001827983 */ /* 0x000f220000300800 */
[----:B--2---:R-:W-:-:S05]  /*144e0*/  FADD R113, R115, R113 ;  /* 0x0000007173717221 */ /* 0x004fca0000000000 */
[----:B------:R-:W-:Y:S04]  /*144f0*/  STL [R1+0x874], R113 ;  /* 0x0008747101007387 */ /* 0x000fe80000100800 */
[----:B------:R-:W2:Y:S01]  /*14500*/  LDL.LU R132, [R1+0x8c8] ;  /* 0x0008c80001847983 */ /* 0x000ea20000300800 */
[----:B---3--:R-:W-:-:S05]  /*14510*/  FADD R109, R111, R109 ;  /* 0x0000006d6f6d7221 */ /* 0x008fca0000000000 */
[----:B------:R-:W-:Y:S01]  /*14520*/  STL [R1+0x878], R109 ;  /* 0x0008786d01007387 */ /* 0x000fe20000100800 */
[----:B----4-:R-:W-:-:S01]  /*14530*/  FADD R105, R107, R105 ;  /* 0x000000696b697221 */ /* 0x010fc20000000000 */
[----:B------:R-:W-:-:S05]  /*14540*/  FADD R101, R103, R101 ;  /* 0x0000006567657221 */ /* 0x000fca0000000000 */
[----:B------:R0:W-:Y:S04]  /*14550*/  STL [R1+0x880], R101 ;  /* 0x0008806501007387 */ /* 0x0001e80000100800 */
[----:B------:R1:W-:Y:S04]  /*14560*/  STL [R1+0x87c], R105 ;  /* 0x00087c6901007387 */ /* 0x0003e80000100800 */
[----:B0-----:R-:W3:Y:S04]  /*14570*/  LDL.LU R101, [R1+0x884] ;  /* 0x0008840001657983 */ /* 0x001ee80000300800 */
[----:B------:R-:W4:Y:S04]  /*14580*/  LDL.LU R103, [R1+0x888] ;  /* 0x0008880001677983 */ /* 0x000f280000300800 */
[----:B-1----:R-:W4:Y:S04]  /*14590*/  LDL.LU R105, [R1+0x88c] ;  /* 0x00088c0001697983 */ /* 0x002f280000300800 */
[----:B------:R-:W4:Y:S04]  /*145a0*/  LDL.LU R107, [R1+0x890] ;  /* 0x00089000016b7983 */ /* 0x000f280000300800 */
        /* <DEDUP_REMOVED lines=22> */
[----:B--2---:R-:W-:Y:S01]  /*14710*/  FADD R132, R133, R132 ;  /* 0x0000008485847221 */ /* 0x004fe20000000000 */
[----:B---3--:R-:W-:-:S02]  /*14720*/  FADD R101, R100, R101 ;  /* 0x0000006564657221 */ /* 0x008fc40000000000 */
[----:B------:R-:W2:Y:S01]  /*14730*/  LDL.LU R100, [R1+0xd44] ;  /* 0x000d440001647983 */ /* 0x000ea20000300800 */
[----:B----4-:R-:W-:-:S03]  /*14740*/  FADD R103, R102, R103 ;  /* 0x0000006766677221 */ /* 0x010fc60000000000 */
[----:B------:R0:W-:Y:S01]  /*14750*/  STL [R1+0x884], R101 ;  /* 0x0008846501007387 */ /* 0x0001e20000100800 */
[----:B------:R-:W-:-:S01]  /*14760*/  FADD R105, R104, R105 ;  /* 0x0000006968697221 */ /* 0x000fc20000000000 */
[----:B------:R-:W-:Y:S02]  /*14770*/  FADD R107, R106, R107 ;  /* 0x0000006b6a6b7221 */ /* 0x000fe40000000000 */
[----:B0-----:R-:W3:Y:S04]  /*14780*/  LDL.LU R101, [R1+0xd40] ;  /* 0x000d400001657983 */ /* 0x001ee80000300800 */
[----:B------:R-:W4:Y:S04]  /*14790*/  LDL.LU R102, [R1+0xd3c] ;  /* 0x000d3c0001667983 */ /* 0x000f280000300800 */
[----:B------:R0:W-:Y:S01]  /*147a0*/  STL [R1+0x888], R103 ;  /* 0x0008886701007387 */ /* 0x0001e20000100800 */
[----:B------:R-:W-:-:S01]  /*147b0*/  FADD R109, R108, R109 ;  /* 0x0000006d6c6d7221 */ /* 0x000fc20000000000 */
[----:B------:R-:W-:-:S02]  /*147c0*/  FADD R111, R110, R111 ;  /* 0x0000006f6e6f7221 */ /* 0x000fc40000000000 */
[----:B0-----:R-:W4:Y:S04]  /*147d0*/  LDL.LU R103, [R1+0xd38] ;  /* 0x000d380001677983 */ /* 0x001f280000300800 */
[----:B------:R-:W4:Y:S04]  /*147e0*/  LDL.LU R104, [R1+0xd34] ;  /* 0x000d340001687983 */ /* 0x000f280000300800 */
[----:B------:R0:W-:Y:S01]  /*147f0*/  STL [R1+0x88c], R105 ;  /* 0x00088c6901007387 */ /* 0x0001e20000100800 */
[----:B------:R-:W-:-:S03]  /*14800*/  FADD R113, R112, R113 ;  /* 0x0000007170717221 */ /* 0x000fc60000000000 */
[----:B0-----:R-:W4:Y:S04]  /*14810*/  LDL.LU R105, [R1+0xd30] ;  /* 0x000d300001697983 */ /* 0x001f280000300800 */
[----:B------:R-:W4:Y:S04]  /*14820*/  LDL.LU R106, [R1+0xd2c] ;  /* 0x000d2c00016a7983 */ /* 0x000f280000300800 */
[----:B------:R0:W-:Y:S01]  /*14830*/  STL [R1+0x890], R107 ;  /* 0x0008906b01007387 */ /* 0x0001e20000100800 */
[----:B------:R-:W-:-:S01]  /*14840*/  FADD R115, R114, R115 ;  /* 0x0000007372737221 */ /* 0x000fc20000000000 */
[----:B------:R-:W-:-:S02]  /*14850*/  FADD R150, R151, R150 ;  /* 0x0000009697967221 */ /* 0x000fc40000000000 */
        /* <DEDUP_REMOVED lines=9> */
[----:B------:R-:W-:Y:S01]  /*148f0*/  FADD R142, R143, R142 ;  /* 0x0000008e8f8e7221 */ /* 0x000fe20000000000 */
[----:B------:R-:W-:-:S01]  /*14900*/  FADD R140, R141, R140 ;  /* 0x0000008c8d8c7221 */ /* 0x000fc20000000000 */
        /* <DEDUP_REMOVED lines=8> */
[----:B------:R0:W-:Y:S04]  /*14990*/  STL [R1+0x8a0], R115 ;  /* 0x0008a07301007387 */ /* 0x0001e80000100800 */
[----:B0-----:R-:W4:Y:S04]  /*149a0*/  LDL.LU R115, [R1+0xd08] ;  /* 0x000d080001737983 */ /* 0x001f280000300800 */
[----:B------:R-:W-:Y:S04]  /*149b0*/  STL [R1+0x8a4], R150 ;  /* 0x0008a49601007387 */ /* 0x000fe80000100800 */
        /* <DEDUP_REMOVED lines=15> */
[----:B------:R-:W2:Y:S04]  /*14ab0*/  LDL R137, [R1+0x98] ;  /* 0x0000980001897983 */ /* 0x000ea80000100800 */
[----:B------:R-:W-:Y:S04]  /*14ac0*/  STL [R1+0x8e4], R118 ;  /* 0x0008e47601007387 */ /* 0x000fe80000100800 */
[----:B------:R-:W2:Y:S04]  /*14ad0*/  LDL.LU R129, [R1+0x8f0] ;  /* 0x0008f00001817983 */ /* 0x000ea80000300800 */
[----:B------:R0:W-:Y:S04]  /*14ae0*/  STL [R1+0x8e8], R2 ;  /* 0x0008e80201007387 */ /* 0x0001e80000100800 */
[----:B------:R-:W3:Y:S04]  /*14af0*/  LDL R131, [R1+0x9c] ;  /* 0x00009c0001837983 */ /* 0x000ee80000100800 */
[----:B------:R1:W-:Y:S04]  /*14b00*/  STL [R1+0x8ec], R0 ;  /* 0x0008ec0001007387 */ /* 0x0003e80000100800 */
[----:B0-----:R-:W3:Y:S04]  /*14b10*/  LDL.LU R2, [R1+0x8f4] ;  /* 0x0008f40001027983 */ /* 0x001ee80000300800 */
[----:B------:R-:W4:Y:S04]  /*14b20*/  LDL R133, [R1+0xa0] ;  /* 0x0000a00001857983 */ /* 0x000f280000100800 */
[----:B-1----:R-:W4:Y:S04]  /*14b30*/  LDL.LU R0, [R1+0x8f8] ;  /* 0x0008f80001007983 */ /* 0x002f280000300800 */
[----:B------:R-:W4:Y:S04]  /*14b40*/  LDL R135, [R1+0xa4] ;  /* 0x0000a40001877983 */ /* 0x000f280000100800 */
[----:B------:R-:W4:Y:S04]  /*14b50*/  LDL.LU R121, [R1+0x8fc] ;  /* 0x0008fc0001797983 */ /* 0x000f280000300800 */
[----:B------:R-:W4:Y:S04]  /*14b60*/  LDL R119, [R1+0xa8] ;  /* 0x0000a80001777983 */ /* 0x000f280000100800 */
[----:B------:R-:W4:Y:S04]  /*14b70*/  LDL.LU R117, [R1+0x900] ;  /* 0x0009000001757983 */ /* 0x000f280000300800 */
        /* <DEDUP_REMOVED lines=22> */
[----:B------:R-:W4:Y:S01]  /*14ce0*/  LDL.LU R139, [R1+0x904] ;  /* 0x00090400018b7983 */ /* 0x000f220000300800 */
[----:B--2---:R-:W-:-:S05]  /*14cf0*/  FADD R129, R137, R129 ;  /* 0x0000008189817221 */ /* 0x004fca0000000000 */
[----:B------:R0:W-:Y:S04]  /*14d00*/  STL [R1+0x8f0], R129 ;  /* 0x0008f08101007387 */ /* 0x0001e80000100800 */
[----:B0-----:R-:W2:Y:S01]  /*14d10*/  LDL.LU R129, [R1+0x948] ;  /* 0x0009480001817983 */ /* 0x001ea20000300800 */
[----:B---3--:R-:W-:-:S03]  /*14d20*/  FADD R2, R131, R2 ;  /* 0x0000000283027221 */ /* 0x008fc60000000000 */
[----:B------:R-:W3:Y:S01]  /*14d30*/  LDL.LU R131, [R1+0x944] ;  /* 0x0009440001837983 */ /* 0x000ee20000300800 */
[----:B----4-:R-:W-:-:S03]  /*14d40*/  FADD R0, R133, R0 ;  /* 0x0000000085007221 */ /* 0x010fc60000000000 */
[----:B------:R0:W-:Y:S01]  /*14d50*/  STL [R1+0x8f4], R2 ;  /* 0x0008f40201007387 */ /* 0x0001e20000100800 */
[----:B------:R-:W-:-:S03]  /*14d60*/  FADD R121, R135, R121 ;  /* 0x0000007987797221 */ /* 0x000fc60000000000 */
[----:B0-----:R-:W4:Y:S04]  /*14d70*/  LDL.LU R2, [R1+0x908] ;  /* 0x0009080001027983 */ /* 0x001f280000300800 */
[----:B------:R0:W-:Y:S01]  /*14d80*/  STL [R1+0x8f8], R0 ;  /* 0x0008f80001007387 */ /* 0x0001e20000100800 */
[----:B------:R-:W-:-:S03]  /*14d90*/  FADD R117, R119, R117 ;  /* 0x0000007577757221 */ /* 0x000fc60000000000 */
[----:B0-----:R-:W2:Y:S04]  /*14da0*/  LDL.LU R0, [R1+0x90c] ;  /* 0x00090c0001007983 */ /* 0x001ea80000300800 */
[----:B------:R-:W3:Y:S04]  /*14db0*/  LDL.LU R133, [R1+0x940] ;  /* 0x0009400001857983 */ /* 0x000ee80000300800 */
[----:B------:R-:W3:Y:S04]  /*14dc0*/  LDL.LU R135, [R1+0x93c] ;  /* 0x00093c0001877983 */ /* 0x000ee80000300800 */
[----:B------:R0:W-:Y:S04]  /*14dd0*/  STL [R1+0x900], R117 ;  /* 0x0009007501007387 */ /* 0x0001e80000100800 */
[----:B------:R1:W-:Y:S04]  /*14de0*/  STL [R1+0x8fc], R121 ;  /* 0x0008fc7901007387 */ /* 0x0003e80000100800 */
[----:B0-----:R-:W3:Y:S04]  /*14df0*/  LDL.LU R117, [R1+0x910] ;  /* 0x0009100001757983 */ /* 0x001ee80000300800 */
[----:B------:R-:W3:Y:S04]  /*14e00*/  LDL.LU R119, [R1+0x914] ;  /* 0x0009140001777983 */ /* 0x000ee80000300800 */
[----:B------:R-:W3:Y:S04]  /*14e10*/  LDL.LU R151, [R1+0x918] ;  /* 0x0009180001977983 */ /* 0x000ee80000300800 */
[----:B------:R-:W3:Y:S04]  /*14e20*/  LDL.LU R149, [R1+0x91c] ;  /* 0x00091c0001957983 */ /* 0x000ee80000300800 */
[----:B-1----:R-:W3:Y:S04]  /*14e30*/  LDL.LU R121, [R1+0x920] ;  /* 0x0009200001797983 */ /* 0x002ee80000300800 */
[----:B------:R-:W3:Y:S04]  /*14e40*/  LDL.LU R137, [R1+0x938] ;  /* 0x0009380001897983 */ /* 0x000ee80000300800 */
[----:B------:R-:W3:Y:S04]  /*14e50*/  LDL.LU R147, [R1+0x924] ;  /* 0x0009240001937983 */ /* 0x000ee80000300800 */
[----:B------:R-:W3:Y:S04]  /*14e60*/  LDL.LU R145, [R1+0x928] ;  /* 0x0009280001917983 */ /* 0x000ee80000300800 */
[----:B------:R-:W3:Y:S01]  /*14e70*/  LDL.LU R143, [R1+0x92c] ;  /* 0x00092c00018f7983 */ /* 0x000ee20000300800 */
[----:B------:R-:W-:-:S05]  /*14e80*/  FADD R139, R141, R139 ;  /* 0x0000008b8d8b7221 */ /* 0x000fca0000000000 */
[----:B------:R0:W-:Y:S04]  /*14e90*/  STL [R1+0x904], R139 ;  /* 0x0009048b01007387 */ /* 0x0001e80000100800 */
[----:B------:R-:W3:Y:S04]  /*14ea0*/  LDL.LU R141, [R1+0x930] ;  /* 0x00093000018d7983 */ /* 0x000ee80000300800 */
[----:B0-----:R-:W3:Y:S01]  /*14eb0*/  LDL.LU R139, [R1+0x934] ;  /* 0x00093400018b7983 */ /* 0x001ee20000300800 */
[----:B------:R-:W-:-:S01]  /*14ec0*/  FADD R127, R128, R127 ;  /* 0x0000007f807f7221 */ /* 0x000fc20000000000 */
[----:B------:R-:W-:Y:S01]  /*14ed0*/  FADD R125, R126, R125 ;  /* 0x0000007d7e7d7221 */ /* 0x000fe20000000000 */
[----:B----4-:R-:W-:-:S02]  /*14ee0*/  FADD R2, R124, R2 ;  /* 0x000000027c027221 */ /* 0x010fc40000000000 */
[----:B------:R-:W4:Y:S04]  /*14ef0*/  LDL R124, [R1+0xfc] ;  /* 0x0000fc00017c7983 */ /* 0x000f280000100800 */
[----:B------:R0:W-:Y:S01]  /*14f00*/  STL [R1+0x908], R2 ;  /* 0x0009080201007387 */ /* 0x0001e20000100800 */
[----:B--2---:R-:W-:-:S03]  /*14f10*/  FADD R0, R122, R0 ;  /* 0x000000007a007221 */ /* 0x004fc60000000000 */
[----:B0-----:R-:W4:Y:S04]  /*14f20*/  LDL.LU R2, [R1+0x954] ;  /* 0x0009540001027983 */ /* 0x001f280000300800 */
[----:B------:R-:W2:Y:S04]  /*14f30*/  LDL R122, [R1+0x100] ;  /* 0x00010000017a7983 */ /* 0x000ea80000100800 */
[----:B------:R0:W-:Y:S04]  /*14f40*/  STL [R1+0x90c], R0 ;  /* 0x00090c0001007387 */ /* 0x0001e80000100800 */
[----:B0-----:R-:W2:Y:S01]  /*14f50*/  LDL.LU R0, [R1+0x958] ;  /* 0x0009580001007983 */ /* 0x001ea20000300800 */
[----:B---3--:R-:W-:-:S03]  /*14f60*/  FADD R117, R116, R117 ;  /* 0x0000007574757221 */ /* 0x008fc60000000000 */
[----:B------:R-:W3:Y:S01]  /*14f70*/  LDL.LU R116, [R1+0xd04] ;  /* 0x000d040001747983 */ /* 0x000ee20000300800 */
[----:B------:R-:W-:-:S03]  /*14f80*/  FADD R119, R118, R119 ;  /* 0x0000007776777221 */ /* 0x000fc60000000000 */
[----:B------:R0:W-:Y:S01]  /*14f90*/  STL [R1+0x910], R117 ;  /* 0x0009107501007387 */ /* 0x0001e20000100800 */
[----:B------:R-:W-:-:S01]  /*14fa0*/  FADD R151, R120, R151 ;  /* 0x0000009778977221 */ /* 0x000fc20000000000 */
[----:B------:R-:W-:Y:S02]  /*14fb0*/  FADD R149, R150, R149 ;  /* 0x0000009596957221 */ /* 0x000fe40000000000 */
[----:B0-----:R-:W3:Y:S01]  /*14fc0*/  LDL.LU R117, [R1+0xd00] ;  /* 0x000d000001757983 */ /* 0x001ee20000300800 */
[----:B------:R-:W-:-:S03]  /*14fd0*/  FADD R121, R123, R121 ;  /* 0x000000797b797221 */ /* 0x000fc60000000000 */
[----:B------:R-:W3:Y:S04]  /*14fe0*/  LDL.LU R118, [R1+0xcfc] ;  /* 0x000cfc0001767983 */ /* 0x000ee80000300800 */
[----:B------:R0:W-:Y:S01]  /*14ff0*/  STL [R1+0x914], R119 ;  /* 0x0009147701007387 */ /* 0x0001e20000100800 */
[----:B------:R-:W-:-:S01]  /*15000*/  FADD R147, R148, R147 ;  /* 0x0000009394937221 */ /* 0x000fc20000000000 */
[----:B------:R-:W-:Y:S02]  /*15010*/  FADD R145, R146, R145 ;  /* 0x0000009192917221 */ /* 0x000fe40000000000 */
[----:B0-----:R-:W3:Y:S01]  /*15020*/  LDL.LU R119, [R1+0xcf8] ;  /* 0x000cf80001777983 */ /* 0x001ee20000300800 */
[----:B------:R-:W-:-:S03]  /*15030*/  FADD R143, R144, R143 ;  /* 0x0000008f908f7221 */ /* 0x000fc60000000000 */
[----:B------:R-:W3:Y:S04]  /*15040*/  LDL.LU R120, [R1+0xcf4] ;  /* 0x000cf40001787983 */ /* 0x000ee80000300800 */
[----:B------:R-:W3:Y:S04]  /*15050*/  LDL R123, [R1+0x104] ;  /* 0x00010400017b7983 */ /* 0x000ee80000100800 */
[----:B------:R-:W-:Y:S01]  /*15060*/  STL [R1+0x918], R151 ;  /* 0x0009189701007387 */ /* 0x000fe20000100800 */
[----:B------:R-:W-:-:S03]  /*15070*/  FADD R137, R138, R137 ;  /* 0x000000898a897221 */ /* 0x000fc60000000000 */
[----:B------:R0:W-:Y:S01]  /*15080*/  STL [R1+0x920], R121 ;  /* 0x0009207901007387 */ /* 0x0001e20000100800 */
[----:B------:R-:W-:-:S03]  /*15090*/  FADD R135, R136, R135 ;  /* 0x0000008788877221 */ /* 0x000fc60000000000 */
[----:B------:R-:W-:Y:S01]  /*150a0*/  STL [R1+0x91c], R149 ;  /* 0x00091c9501007387 */ /* 0x000fe20000100800 */
[----:B------:R-:W-:-:S01]  /*150b0*/  FADD R133, R134, R133 ;  /* 0x0000008586857221 */ /* 0x000fc20000000000 */
[----:B------:R-:W-:Y:S02]  /*150c0*/  FADD R131, R132, R131 ;  /* 0x0000008384837221 */ /* 0x000fe40000000000 */
[----:B0-----:R-:W3:Y:S04]  /*150d0*/  LDL.LU R121, [R1+0x95c] ;  /* 0x00095c0001797983 */ /* 0x001ee80000300800 */
[----:B------:R-:W-:Y:S01]  /*150e0*/  STL [R1+0x924], R147 ;  /* 0x0009249301007387 */ /* 0x000fe20000100800 */
[----:B------:R-:W-:-:S03]  /*150f0*/  FADD R141, R142, R141 ;  /* 0x0000008d8e8d7221 */ /* 0x000fc60000000000 */
[----:B------:R-:W-:Y:S01]  /*15100*/  STL [R1+0x928], R145 ;  /* 0x0009289101007387 */ /* 0x000fe20000100800 */
[----:B------:R-:W-:-:S03]  /*15110*/  FADD R139, R140, R139 ;  /* 0x0000008b8c8b7221 */ /* 0x000fc60000000000 */
[----:B------:R0:W-:Y:S01]  /*15120*/  STL [R1+0x92c], R143 ;  /* 0x00092c8f01007387 */ /* 0x0001e20000100800 */
[----:B------:R-:W-:-:S03]  /*15130*/  FADD R129, R130, R129 ;  /* 0x0000008182817221 */ /* 0x000fc60000000000 */
[----:B------:R-:W-:Y:S04]  /*15140*/  STL [R1+0x930], R141 ;  /* 0x0009308d01007387 */ /* 0x000fe80000100800 */
[----:B------:R-:W-:Y:S04]  /*15150*/  STL [R1+0x934], R139 ;  /* 0x0009348b01007387 */ /* 0x000fe80000100800 */
[----:B------:R-:W-:Y:S04]  /*15160*/  STL [R1+0x938], R137 ;  /* 0x0009388901007387 */ /* 0x000fe80000100800 */
[----:B------:R-:W-:Y:S04]  /*15170*/  STL [R1+0x93c], R135 ;  /* 0x00093c8701007387 */ /* 0x000fe80000100800 */
[----:B------:R-:W-:Y:S04]  /*15180*/  STL [R1+0x940], R133 ;  /* 0x0009408501007387 */ /* 0x000fe80000100800 */
[----:B------:R1:W-:Y:S04]  /*15190*/  STL [R1+0x944], R131 ;  /* 0x0009448301007387 */ /* 0x0003e80000100800 */
[----:B0-----:R-:W3:Y:S04]  /*151a0*/  LDL R143, [R1+0x108] ;  /* 0x00010800018f7983 */ /* 0x001ee80000100800 */
[----:B------:R0:W-:Y:S04]  /*151b0*/  STL [R1+0x948], R129 ;  /* 0x0009488101007387 */ /* 0x0001e80000100800 */
[----:B-1----:R-:W3:Y:S04]  /*151c0*/  LDL.LU R131, [R1+0x960] ;  /* 0x0009600001837983 */ /* 0x002ee80000300800 */
[----:B------:R-:W-:Y:S04]  /*151d0*/  STL [R1+0x94c], R127 ;  /* 0x00094c7f01007387 */ /* 0x000fe80000100800 */
[----:B------:R-:W3:Y:S04]  /*151e0*/  LDL R141, [R1+0x10c] ;  /* 0x00010c00018d7983 */ /* 0x000ee80000100800 */
[----:B------:R-:W-:Y:S04]  /*151f0*/  STL [R1+0x950], R125 ;  /* 0x0009507d01007387 */ /* 0x000fe80000100800 */
[----:B------:R-:W3:Y:S04]  /*15200*/  LDL.LU R137, [R1+0x964] ;  /* 0x0009640001897983 */ /* 0x000ee80000300800 */
[----:B------:R-:W3:Y:S04]  /*15210*/  LDL R139, [R1+0x110] ;  /* 0x00011000018b7983 */ /* 0x000ee80000100800 */
[----:B------:R-:W3:Y:S04]  /*15220*/  LDL.LU R135, [R1+0x968] ;  /* 0x0009680001877983 */ /* 0x000ee80000300800 */
[----:B------:R-:W3:Y:S04]  /*15230*/  LDL R134, [R1+0x114] ;  /* 0x0001140001867983 */ /* 0x000ee80000100800 */
[----:B------:R-:W3:Y:S04]  /*15240*/  LDL.LU R132, [R1+0x96c] ;  /* 0x00096c0001847983 */ /* 0x000ee80000300800 */
[----:B------:R-:W3:Y:S04]  /*15250*/  LDL R130, [R1+0x118] ;  /* 0x0001180001827983 */ /* 0x000ee80000100800 */
[----:B------:R-:W3:Y:S04]  /*15260*/  LDL.LU R126, [R1+0x970] ;  /* 0x00097000017e7983 */ /* 0x000ee80000300800 */
[----:B0-----:R-:W3:Y:S04]  /*15270*/  LDL R129, [R1+0x11c] ;  /* 0x00011c0001817983 */ /* 0x001ee80000100800 */
[----:B------:R-:W3:Y:S01]  /*15280*/  LDL.LU R128, [R1+0x974] ;  /* 0x0009740001807983 */ /* 0x000ee20000300800 */
[----:B----4-:R-:W-:-:S05]  /*15290*/  FADD R2, R124, R2 ;  /* 0x000000027c027221 */ /* 0x010fca0000000000 */
[----:B------:R0:W-:Y:S04]  /*152a0*/  STL [R1+0x954], R2 ;  /* 0x0009540201007387 */ /* 0x0001e80000100800 */
[----:B------:R-:W4:Y:S01]  /*152b0*/  LDL R124, [R1+0x120] ;  /* 0x00012000017c7983 */ /* 0x000f220000100800 */
[----:B--2---:R-:W-:-:S05]  /*152c0*/  FADD R0, R122, R0 ;  /* 0x000000007a007221 */ /* 0x004fca0000000000 */
[----:B------:R1:W-:Y:S04]  /*152d0*/  STL [R1+0x958], R0 ;  /* 0x0009580001007387 */ /* 0x0003e80000100800 */
[----:B0-----:R-:W4:Y:S04]  /*152e0*/  LDL.LU R2, [R1+0x978] ;  /* 0x0009780001027983 */ /* 0x001f280000300800 */
[----:B------:R-:W2:Y:S04]  /*152f0*/  LDL R122, [R1+0x124] ;  /* 0x00012400017a7983 */ /* 0x000ea80000100800 */
[----:B-1----:R-:W2:Y:S04]  /*15300*/  LDL.LU R0, [R1+0x97c] ;  /* 0x00097c0001007983 */ /* 0x002ea80000300800 */
[----:B------:R-:W2:Y:S04]  /*15310*/  LDL R149, [R1+0x128] ;  /* 0x0001280001957983 */ /* 0x000ea80000100800 */
[----:B------:R-:W2:Y:S04]  /*15320*/  LDL R133, [R1+0x12c] ;  /* 0x00012c0001857983 */ /* 0x000ea80000100800 */
[----:B------:R-:W2:Y:S01]  /*15330*/  LDL R148, [R1+0x130] ;  /* 0x0001300001947983 */ /* 0x000ea20000100800 */
[----:B---3--:R-:W-:-:S05]  /*15340*/  FADD R121, R123, R121 ;  /* 0x000000797b797221 */ /* 0x008fca0000000000 */
[----:B------:R0:W-:Y:S04]  /*15350*/  STL [R1+0x95c], R121 ;  /* 0x00095c7901007387 */ /* 0x0001e80000100800 */
[----:B------:R-:W3:Y:S04]  /*15360*/  LDL R146, [R1+0x134] ;  /* 0x0001340001927983 */ /* 0x000ee80000100800 */
[----:B------:R-:W3:Y:S04]  /*15370*/  LDL R144, [R1+0x138] ;  /* 0x0001380001907983 */ /* 0x000ee80000100800 */
[----:B------:R-:W3:Y:S04]  /*15380*/  LDL R142, [R1+0x13c] ;  /* 0x00013c00018e7983 */ /* 0x000ee80000100800 */
[----:B------:R-:W3:Y:S04]  /*15390*/  LDL R140, [R1+0x140] ;  /* 0x00014000018c7983 */ /* 0x000ee80000100800 */
[----:B------:R-:W3:Y:S04]  /*153a0*/  LDL R138, [R1+0x144] ;  /* 0x00014400018a7983 */ /* 0x000ee80000100800 */
[----:B------:R-:W3:Y:S04]  /*153b0*/  LDL R136, [R1+0x148] ;  /* 0x0001480001887983 */ /* 0x000ee80000100800 */
[----:B------:R-:W3:Y:S04]  /*153c0*/  LDL R127, [R1+0x14c] ;  /* 0x00014c00017f7983 */ /* 0x000ee80000100800 */
[----:B------:R-:W3:Y:S04]  /*153d0*/  LDL.LU R125, [R1+0x9a4] ;  /* 0x0009a400017d7983 */ /* 0x000ee80000300800 */
[----:B------:R-:W3:Y:S04]  /*153e0*/  LDL R123, [R1+0x150] ;  /* 0x00015000017b7983 */ /* 0x000ee80000100800 */
[----:B0-----:R-:W3:Y:S01]  /*153f0*/  LDL.LU R121, [R1+0x9a8] ;  /* 0x0009a80001797983 */ /* 0x001ee20000300800 */
[----:B------:R-:W-:-:S05]  /*15400*/  FADD R131, R143, R131 ;  /* 0x000000838f837221 */ /* 0x000fca0000000000 */
[----:B------:R0:W-:Y:S04]  /*15410*/  STL [R1+0x960], R131 ;  /* 0x0009608301007387 */ /* 0x0001e80000100800 */
[----:B0-----:R-:W3:Y:S01]  /*15420*/  LDL.LU R131, [R1+0x9a0] ;  /* 0x0009a00001837983 */ /* 0x001ee20000300800 */
[----:B------:R-:W-:-:S05]  /*15430*/  FADD R137, R141, R137 ;  /* 0x000000898d897221 */ /* 0x000fca0000000000 */
[----:B------:R0:W-:Y:S01]  /*15440*/  STL [R1+0x964], R137 ;  /* 0x0009648901007387 */ /* 0x0001e20000100800 */
[----:B------:R-:W-:-:S03]  /*15450*/  FADD R135, R139, R135 ;  /* 0x000000878b877221 */ /* 0x000fc60000000000 */
[----:B0-----:R-:W3:Y:S01]  /*15460*/  LDL.LU R137, [R1+0x99c] ;  /* 0x00099c0001897983 */ /* 0x001ee20000300800 */
[----:B------:R-:W-:-:S03]  /*15470*/  FADD R132, R134, R132 ;  /* 0x0000008486847221 */ /* 0x000fc60000000000 */
[----:B------:R-:W3:Y:S04]  /*15480*/  LDL.LU R139, [R1+0x998] ;  /* 0x00099800018b7983 */ /* 0x000ee80000300800 */
[----:B------:R-:W3:Y:S01]  /*15490*/  LDL.LU R141, [R1+0x994] ;  /* 0x00099400018d7983 */ /* 0x000ee20000300800 */
[----:B------:R-:W-:-:S03]  /*154a0*/  FADD R126, R130, R126 ;  /* 0x0000007e827e7221 */ /* 0x000fc60000000000 */
[----:B------:R-:W-:Y:S04]  /*154b0*/  STL [R1+0x968], R135 ;  /* 0x0009688701007387 */ /* 0x000fe80000100800 */
[----:B------:R0:W-:Y:S04]  /*154c0*/  STL [R1+0x970], R126 ;  /* 0x0009707e01007387 */ /* 0x0001e80000100800 */
[----:B------:R1:W-:Y:S04]  /*154d0*/  STL [R1+0x96c], R132 ;  /* 0x00096c8401007387 */ /* 0x0003e80000100800 */
[----:B0-----:R-:W3:Y:S04]  /*154e0*/  LDL.LU R126, [R1+0x980] ;  /* 0x00098000017e7983 */ /* 0x001ee80000300800 */
[----:B------:R-:W3:Y:S04]  /*154f0*/  LDL.LU R130, [R1+0x984] ;  /* 0x0009840001827983 */ /* 0x000ee80000300800 */
[----:B------:R-:W3:Y:S04]  /*15500*/  LDL.LU R143, [R1+0x990] ;  /* 0x00099000018f7983 */ /* 0x000ee80000300800 */
[----:B------:R-:W3:Y:S04]  /*15510*/  LDL.LU R147, [R1+0x988] ;  /* 0x0009880001937983 */ /* 0x000ee80000300800 */
[----:B------:R-:W3:Y:S01]  /*15520*/  LDL.LU R145, [R1+0x98c] ;  /* 0x00098c0001917983 */ /* 0x000ee20000300800 */
[----:B------:R-:W-:-:S05]  /*15530*/  FADD R128, R129, R128 ;  /* 0x0000008081807221 */ /* 0x000fca0000000000 */
[----:B------:R0:W-:Y:S04]  /*15540*/  STL [R1+0x974], R128 ;  /* 0x0009748001007387 */ /* 0x0001e80000100800 */
[----:B------:R-:W3:Y:S04]  /*15550*/  LDL R135, [R1+0x154] ;  /* 0x0001540001877983 */ /* 0x000ee80000100800 */
[----:B------:R-:W3:Y:S01]  /*15560*/  LDL.LU R129, [R1+0x9ac] ;  /* 0x0009ac0001817983 */ /* 0x000ee20000300800 */
[----:B----4-:R-:W-:-:S05]  /*15570*/  FADD R2, R124, R2 ;  /* 0x000000027c027221 */ /* 0x010fca0000000000 */
[----:B------:R4:W-:Y:S01]  /*15580*/  STL [R1+0x978], R2 ;  /* 0x0009780201007387 */ /* 0x0009e20000100800 */
[----:B--2---:R-:W-:-:S03]  /*15590*/  FADD R0, R122, R0 ;  /* 0x000000007a007221 */ /* 0x004fc60000000000 */
[----:B------:R-:W2:Y:S04]  /*155a0*/  LDL R134, [R1+0x158] ;  /* 0x0001580001867983 */ /* 0x000ea80000100800 */
[----:B------:R4:W-:Y:S04]  /*155b0*/  STL [R1+0x97c], R0 ;  /* 0x00097c0001007387 */ /* 0x0009e80000100800 */
[----:B-1----:R-:W2:Y:S04]  /*155c0*/  LDL R132, [R1+0x15c] ;  /* 0x00015c0001847983 */ /* 0x002ea80000100800 */
[----:B0-----:R-:W2:Y:S04]  /*155d0*/  LDL R128, [R1+0x160] ;  /* 0x0001600001807983 */ /* 0x001ea80000100800 */
[----:B------:R-:W2:Y:S04]  /*155e0*/  LDL R124, [R1+0x164] ;  /* 0x00016400017c7983 */ /* 0x000ea80000100800 */
[----:B----4-:R-:W2:Y:S04]  /*155f0*/  LDL.LU R2, [R1+0x9bc] ;  /* 0x0009bc0001027983 */ /* 0x010ea80000300800 */
[----:B------:R-:W4:Y:S04]  /*15600*/  LDL R122, [R1+0x168] ;  /* 0x00016800017a7983 */ /* 0x000f280000100800 */
[----:B------:R-:W4:Y:S01]  /*15610*/  LDL.LU R0, [R1+0x9c0] ;  /* 0x0009c00001007983 */ /* 0x000f220000300800 */
[----:B---3--:R-:W-:-:S01]  /*15620*/  FADD R125, R127, R125 ;  /* 0x0000007d7f7d7221 */ /* 0x008fc20000000000 */
[----:B------:R-:W-:Y:S01]  /*15630*/  FADD R121, R123, R121 ;  /* 0x000000797b797221 */ /* 0x000fe20000000000 */
[----:B------:R-:W-:-:S01]  /*15640*/  FADD R131, R136, R131 ;  /* 0x0000008388837221 */ /* 0x000fc20000000000 */
[----:B------:R-:W-:Y:S01]  /*15650*/  FADD R137, R138, R137 ;  /* 0x000000898a897221 */ /* 0x000fe20000000000 */
[----:B------:R-:W-:-:S01]  /*15660*/  FADD R139, R140, R139 ;  /* 0x0000008b8c8b7221 */ /* 0x000fc20000000000 */
[----:B------:R-:W-:Y:S01]  /*15670*/  FADD R141, R142, R141 ;  /* 0x0000008d8e8d7221 */ /* 0x000fe20000000000 */
[----:B------:R-:W-:-:S01]  /*15680*/  FADD R126, R149, R126 ;  /* 0x0000007e957e7221 */ /* 0x000fc20000000000 */
[----:B------:R-:W-:-:S04]  /*15690*/  FADD R130, R133, R130 ;  /* 0x0000008285827221 */ /* 0x000fc80000000000 */
[----:B------:R0:W-:Y:S01]  /*156a0*/  STL [R1+0x980], R126 ;  /* 0x0009807e01007387 */ /* 0x0001e20000100800 */
[----:B------:R-:W-:-:S01]  /*156b0*/  FADD R143, R144, R143 ;  /* 0x0000008f908f7221 */ /* 0x000fc20000000000 */
[----:B------:R-:W-:Y:S02]  /*156c0*/  FADD R147, R148, R147 ;  /* 0x0000009394937221 */ /* 0x000fe40000000000 */
[----:B0-----:R-:W3:Y:S01]  /*156d0*/  LDL.LU R126, [R1+0x9b8] ;  /* 0x0009b800017e7983 */ /* 0x001ee20000300800 */
[----:B------:R-:W-:-:S03]  /*156e0*/  FADD R145, R146, R145 ;  /* 0x0000009192917221 */ /* 0x000fc60000000000 */
[----:B------:R-:W3:Y:S04]  /*156f0*/  LDL.LU R133, [R1+0x9b0] ;  /* 0x0009b00001857983 */ /* 0x000ee80000300800 */
[----:B------:R0:W-:Y:S04]  /*15700*/  STL [R1+0x984], R130 ;  /* 0x0009848201007387 */ /* 0x0001e80000100800 */
[----:B0-----:R-:W3:Y:S04]  /*15710*/  LDL.LU R130, [R1+0x9b4] ;  /* 0x0009b40001827983 */ /* 0x001ee80000300800 */
[----:B------:R-:W-:Y:S04]  /*15720*/  STL [R1+0x988], R147 ;  /* 0x0009889301007387 */ /* 0x000fe80000100800 */
[----:B------:R-:W-:Y:S04]  /*15730*/  STL [R1+0x98c], R145 ;  /* 0x00098c9101007387 */ /* 0x000fe80000100800 */
[----:B------:R0:W-:Y:S04]  /*15740*/  STL [R1+0x990], R143 ;  /* 0x0009908f01007387 */ /* 0x0001e80000100800 */
[----:B------:R-:W-:Y:S04]  /*15750*/  STL [R1+0x994], R141 ;  /* 0x0009948d01007387 */ /* 0x000fe80000100800 */
[----:B------:R-:W-:Y:S04]  /*15760*/  STL [R1+0x998], R139 ;  /* 0x0009988b01007387 */ /* 0x000fe80000100800 */
[----:B------:R-:W-:Y:S04]  /*15770*/  STL [R1+0x99c], R137 ;  /* 0x00099c8901007387 */ /* 0x000fe80000100800 */
[----:B------:R-:W3:Y:S04]  /*15780*/  LDL R144, [R1+0x16c] ;  /* 0x00016c0001907983 */ /* 0x000ee80000100800 */
[----:B------:R1:W-:Y:S04]  /*15790*/  STL [R1+0x9a0], R131 ;  /* 0x0009a08301007387 */ /* 0x0003e80000100800 */
[----:B0-----:R-:W3:Y:S04]  /*157a0*/  LDL R143, [R1+0x170] ;  /* 0x00017000018f7983 */ /* 0x001ee80000100800 */
[----:B------:R0:W-:Y:S04]  /*157b0*/  STL [R1+0x9a4], R125 ;  /* 0x0009a47d01007387 */ /* 0x0001e80000100800 */
[----:B------:R-:W3:Y:S04]  /*157c0*/  LDL R142, [R1+0x174] ;  /* 0x00017400018e7983 */ /* 0x000ee80000100800 */
[----:B------:R0:W-:Y:S04]  /*157d0*/  STL [R1+0x9a8], R121 ;  /* 0x0009a87901007387 */ /* 0x0001e80000100800 */
[----:B------:R-:W3:Y:S04]  /*157e0*/  LDL R138, [R1+0x178] ;  /* 0x00017800018a7983 */ /* 0x000ee80000100800 */
[----:B-1----:R-:W3:Y:S04]  /*157f0*/  LDL R131, [R1+0x17c] ;  /* 0x00017c0001837983 */ /* 0x002ee80000100800 */
[----:B------:R-:W3:Y:S04]  /*15800*/  LDL R127, [R1+0x180] ;  /* 0x00018000017f7983 */ /* 0x000ee80000100800 */
[----:B0-----:R-:W3:Y:S04]  /*15810*/  LDL.LU R125, [R1+0x9d8] ;  /* 0x0009d800017d7983 */ /* 0x001ee80000300800 */
[----:B------:R-:W3:Y:S04]  /*15820*/  LDL R123, [R1+0x184] ;  /* 0x00018400017b7983 */ /* 0x000ee80000100800 */
[----:B------:R-:W3:Y:S04]  /*15830*/  LDL.LU R121, [R1+0x9dc] ;  /* 0x0009dc0001797983 */ /* 0x000ee80000300800 */
[----:B------:R-:W3:Y:S04]  /*15840*/  LDL.LU R136, [R1+0x9c4] ;  /* 0x0009c40001887983 */ /* 0x000ee80000300800 */
[----:B------:R-:W3:Y:S01]  /*15850*/  LDL.LU R139, [R1+0x9c8] ;  /* 0x0009c800018b7983 */ /* 0x000ee20000300800 */
[----:B------:R-:W-:-:S03]  /*15860*/  FADD R129, R135, R129 ;  /* 0x0000008187817221 */ /* 0x000fc60000000000 */
[----:B------:R-:W3:Y:S04]  /*15870*/  LDL.LU R140, [R1+0x9cc] ;  /* 0x0009cc00018c7983 */ /* 0x000ee80000300800 */
[----:B------:R0:W-:Y:S04]  /*15880*/  STL [R1+0x9ac], R129 ;  /* 0x0009ac8101007387 */ /* 0x0001e80000100800 */
[----:B0-----:R-:W3:Y:S04]  /*15890*/  LDL.LU R129, [R1+0x9d4] ;  /* 0x0009d40001817983 */ /* 0x001ee80000300800 */
[----:B------:R-:W3:Y:S01]  /*158a0*/  LDL.LU R135, [R1+0x9d0] ;  /* 0x0009d00001877983 */ /* 0x000ee20000300800 */
[----:B--2---:R-:W-:-:S01]  /*158b0*/  FADD R2, R124, R2 ;  /* 0x000000027c027221 */ /* 0x004fc20000000000 */
[----:B----4-:R-:W-:Y:S01]  /*158c0*/  FADD R0, R122, R0 ;  /* 0x000000007a007221 */ /* 0x010fe20000000000 */
[----:B---3--:R-:W-:-:S01]  /*158d0*/  FADD R126, R128, R126 ;  /* 0x0000007e807e7221 */ /* 0x008fc20000000000 */
[----:B------:R-:W-:-:S05]  /*158e0*/  FADD R133, R134, R133 ;  /* 0x0000008586857221 */ /* 0x000fca0000000000 */
[----:B------:R0:W-:Y:S01]  /*158f0*/  STL [R1+0x9b0], R133 ;  /* 0x0009b08501007387 */ /* 0x0001e20000100800 */
[----:B------:R-:W-:-:S05]  /*15900*/  FADD R130, R132, R130 ;  /* 0x0000008284827221 */ /* 0x000fca0000000000 */
[----:B------:R-:W-:Y:S04]  /*15910*/  STL [R1+0x9b4], R130 ;  /* 0x0009b48201007387 */ /* 0x000fe80000100800 */
[----:B------:R-:W2:Y:S04]  /*15920*/  LDL R147, [R1+0x188] ;  /* 0x0001880001937983 */ /* 0x000ea80000100800 */
[----:B------:R-:W-:Y:S04]  /*15930*/  STL [R1+0x9b8], R126 ;  /* 0x0009b87e01007387 */ /* 0x000fe80000100800 */
[----:B------:R-:W3:Y:S04]  /*15940*/  LDL R145, [R1+0x18c] ;  /* 0x00018c0001917983 */ /* 0x000ee80000100800 */
[----:B------:R-:W-:Y:S04]  /*15950*/  STL [R1+0x9bc], R2 ;  /* 0x0009bc0201007387 */ /* 0x000fe80000100800 */
[----:B------:R-:W4:Y:S04]  /*15960*/  LDL R141, [R1+0x190] ;  /* 0x00019000018d7983 */ /* 0x000f280000100800 */
[----:B------:R1:W-:Y:S04]  /*15970*/  STL [R1+0x9c0], R0 ;  /* 0x0009c00001007387 */ /* 0x0003e80000100800 */
[----:B------:R-:W2:Y:S04]  /*15980*/  LDL R137, [R1+0x194] ;  /* 0x0001940001897983 */ /* 0x000ea80000100800 */
[----:B------:R-:W3:Y:S04]  /*15990*/  LDL R134, [R1+0x198] ;  /* 0x0001980001867983 */ /* 0x000ee80000100800 */
[----:B0-----:R-:W3:Y:S04]  /*159a0*/  LDL.LU R133, [R1+0x9f0] ;  /* 0x0009f00001857983 */ /* 0x001ee80000300800 */
[----:B------:R-:W4:Y:S04]  /*159b0*/  LDL R132, [R1+0x19c] ;  /* 0x00019c0001847983 */ /* 0x000f280000100800 */
[----:B-1----:R-:W4:Y:S04]  /*159c0*/  LDL.LU R0, [R1+0x9f4] ;  /* 0x0009f40001007983 */ /* 0x002f280000300800 */
[----:B------:R-:W2:Y:S04]  /*159d0*/  LDL R130, [R1+0x1a0] ;  /* 0x0001a00001827983 */ /* 0x000ea80000100800 */
[----:B------:R-:W2:Y:S04]  /*159e0*/  LDL.LU R2, [R1+0x9f8] ;  /* 0x0009f80001027983 */ /* 0x000ea80000300800 */
[----:B------:R-:W2:Y:S04]  /*159f0*/  LDL R128, [R1+0x1a4] ;  /* 0x0001a40001807983 */ /* 0x000ea80000100800 */
[----:B------:R-:W2:Y:S04]  /*15a00*/  LDL.LU R126, [R1+0x9fc] ;  /* 0x0009fc00017e7983 */ /* 0x000ea80000300800 */
[----:B------:R-:W2:Y:S04]  /*15a10*/  LDL R124, [R1+0x1a8] ;  /* 0x0001a800017c7983 */ /* 0x000ea80000100800 */
[----:B------:R-:W2:Y:S01]  /*15a20*/  LDL.LU R122, [R1+0xa00] ;  /* 0x000a0000017a7983 */ /* 0x000ea20000300800 */
[----:B------:R-:W-:-:S01]  /*15a30*/  FADD R136, R144, R136 ;  /* 0x0000008890887221 */ /* 0x000fc20000000000 */
[----:B------:R-:W-:-:S04]  /*15a40*/  FADD R139, R143, R139 ;  /* 0x0000008b8f8b7221 */ /* 0x000fc80000000000 */
[----:B------:R0:W-:Y:S04]  /*15a50*/  STL [R1+0x9c4], R136 ;  /* 0x0009c48801007387 */ /* 0x0001e80000100800 */
[----:B0-----:R-:W2:Y:S04]  /*15a60*/  LDL.LU R136, [R1+0x9ec] ;  /* 0x0009ec0001887983 */ /* 0x001ea80000300800 */
[----:B------:R0:W-:Y:S04]  /*15a70*/  STL [R1+0x9c8], R139 ;  /* 0x0009c88b01007387 */ /* 0x0001e80000100800 */
[----:B0-----:R-:W2:Y:S04]  /*15a80*/  LDL.LU R139, [R1+0x9e8] ;  /* 0x0009e800018b7983 */ /* 0x001ea80000300800 */
[----:B------:R-:W2:Y:S04]  /*15a90*/  LDL.LU R146, [R1+0x9e0] ;  /* 0x0009e00001927983 */ /* 0x000ea80000300800 */
[----:B------:R-:W2:Y:S01]  /*15aa0*/  LDL.LU R143, [R1+0x9e4] ;  /* 0x0009e400018f7983 */ /* 0x000ea20000300800 */
[----:B------:R-:W-:-:S01]  /*15ab0*/  FADD R140, R142, R140 ;  /* 0x0000008c8e8c7221 */ /* 0x000fc20000000000 */
[----:B------:R-:W-:Y:S01]  /*15ac0*/  FADD R135, R138, R135 ;  /* 0x000000878a877221 */ /* 0x000fe20000000000 */
[----:B------:R-:W-:-:S01]  /*15ad0*/  FADD R121, R123, R121 ;  /* 0x000000797b797221 */ /* 0x000fc20000000000 */
[----:B------:R-:W-:Y:S01]  /*15ae0*/  FADD R129, R131, R129 ;  /* 0x0000008183817221 */ /* 0x000fe20000000000 */
[----:B------:R-:W-:-:S01]  /*15af0*/  FADD R125, R127, R125 ;  /* 0x0000007d7f7d7221 */ /* 0x000fc20000000000 */
[----:B------:R-:W-:Y:S04]  /*15b00*/  STL [R1+0x9cc], R140 ;  /* 0x0009cc8c01007387 */ /* 0x000fe80000100800 */
[----:B------:R-:W-:Y:S04]  /*15b10*/  STL [R1+0x9d0], R135 ;  /* 0x0009d08701007387 */ /* 0x000fe80000100800 */
[----:B------:R0:W-:Y:S04]  /*15b20*/  STL [R1+0x9dc], R121 ;  /* 0x0009dc7901007387 */ /* 0x0001e80000100800 */
[----:B------:R-:W-:Y:S04]  /*15b30*/  STL [R1+0x9d4], R129 ;  /* 0x0009d48101007387 */ /* 0x000fe80000100800 */
[----:B0-----:R-:W2:Y:S04]  /*15b40*/  LDL R121, [R1+0x1ac] ;  /* 0x0001ac0001797983 */ /* 0x001ea80000100800 */
[----:B------:R0:W-:Y:S04]  /*15b50*/  STL [R1+0x9d8], R125 ;  /* 0x0009d87d01007387 */ /* 0x0001e80000100800 */
[----:B------:R-:W2:Y:S04]  /*15b60*/  LDL R123, [R1+0x1b0] ;  /* 0x0001b000017b7983 */ /* 0x000ea80000100800 */
[----:B------:R-:W2:Y:S04]  /*15b70*/  LDL R127, [R1+0x1b8] ;  /* 0x0001b800017f7983 */ /* 0x000ea80000100800 */
[----:B0-----:R-:W2:Y:S04]  /*15b80*/  LDL R125, [R1+0x1b4] ;  /* 0x0001b400017d7983 */ /* 0x001ea80000100800 */
[----:B------:R-:W2:Y:S04]  /*15b90*/  LDL R129, [R1+0x1bc] ;  /* 0x0001bc0001817983 */ /* 0x000ea80000100800 */
[----:B------:R-:W2:Y:S04]  /*15ba0*/  LDL R148, [R1+0x1c0] ;  /* 0x0001c00001947983 */ /* 0x000ea80000100800 */
[----:B------:R-:W2:Y:S04]  /*15bb0*/  LDL R144, [R1+0x1c4] ;  /* 0x0001c40001907983 */ /* 0x000ea80000100800 */
[----:B------:R-:W2:Y:S04]  /*15bc0*/  LDL R142, [R1+0x1c8] ;  /* 0x0001c800018e7983 */ /* 0x000ea80000100800 */
[----:B------:R-:W2:Y:S04]  /*15bd0*/  LDL R140, [R1+0x1cc] ;  /* 0x0001cc00018c7983 */ /* 0x000ea80000100800 */
[----:B------:R-:W2:Y:S04]  /*15be0*/  LDL R138, [R1+0x1d0] ;  /* 0x0001d000018a7983 */ /* 0x000ea80000100800 */
[----:B------:R-:W2:Y:S04]  /*15bf0*/  LDL R135, [R1+0x1d4] ;  /* 0x0001d40001877983 */ /* 0x000ea80000100800 */
[----:B------:R-:W2:Y:S01]  /*15c00*/  LDL R131, [R1+0x1d8] ;  /* 0x0001d80001837983 */ /* 0x000ea20000100800 */
[----:B---3--:R-:W-:-:S01]  /*15c10*/  FADD R133, R134, R133 ;  /* 0x0000008586857221 */ /* 0x008fc20000000000 */
[----:B----4-:R-:W-:Y:S01]  /*15c20*/  FADD R0, R132, R0 ;  /* 0x0000000084007221 */ /* 0x010fe20000000000 */
[----:B--2---:R-:W-:-:S01]  /*15c30*/  FADD R2, R130, R2 ;  /* 0x0000000282027221 */ /* 0x004fc20000000000 */
[----:B------:R-:W-:Y:S01]  /*15c40*/  FADD R126, R128, R126 ;  /* 0x0000007e807e7221 */ /* 0x000fe20000000000 */
[----:B------:R-:W-:-:S01]  /*15c50*/  FADD R122, R124, R122 ;  /* 0x0000007a7c7a7221 */ /* 0x000fc20000000000 */
[----:B------:R-:W-:Y:S01]  /*15c60*/  FADD R136, R137, R136 ;  /* 0x0000008889887221 */ /* 0x000fe20000000000 */
[----:B------:R-:W-:-:S01]  /*15c70*/  FADD R139, R141, R139 ;  /* 0x0000008b8d8b7221 */ /* 0x000fc20000000000 */
[----:B------:R-:W-:Y:S01]  /*15c80*/  FADD R146, R147, R146 ;  /* 0x0000009293927221 */ /* 0x000fe20000000000 */
[----:B------:R-:W-:-:S04]  /*15c90*/  FADD R143, R145, R143 ;  /* 0x0000008f918f7221 */ /* 0x000fc80000000000 */
[----:B------:R-:W-:Y:S04]  /*15ca0*/  STL [R1+0x9e0], R146 ;  /* 0x0009e09201007387 */ /* 0x000fe80000100800 */
[----:B------:R-:W-:Y:S04]  /*15cb0*/  STL [R1+0x9e4], R143 ;  /* 0x0009e48f01007387 */ /* 0x000fe80000100800 */
[----:B------:R-:W-:Y:S04]  /*15cc0*/  STL [R1+0x9e8], R139 ;  /* 0x0009e88b01007387 */ /* 0x000fe80000100800 */
[----:B------:R0:W-:Y:S04]  /*15cd0*/  STL [R1+0x9f4], R0 ;  /* 0x0009f40001007387 */ /* 0x0001e80000100800 */
[----:B------:R-:W-:Y:S04]  /*15ce0*/  STL [R1+0x9ec], R136 ;  /* 0x0009ec8801007387 */ /* 0x000fe80000100800 */
[----:B0-----:R-:W2:Y:S04]  /*15cf0*/  LDL.LU R0, [R1+0xa34] ;  /* 0x000a340001007983 */ /* 0x001ea80000300800 */
[----:B------:R-:W-:Y:S04]  /*15d00*/  STL [R1+0x9f0], R133 ;  /* 0x0009f08501007387 */ /* 0x000fe80000100800 */
[----:B------:R0:W-:Y:S04]  /*15d10*/  STL [R1+0x9f8], R2 ;  /* 0x0009f80201007387 */ /* 0x0001e80000100800 */
[----:B0-----:R-:W3:Y:S04]  /*15d20*/  LDL.LU R2, [R1+0xa30] ;  /* 0x000a300001027983 */ /* 0x001ee80000300800 */
[----:B------:R-:W4:Y:S04]  /*15d30*/  LDL.LU R133, [R1+0xa2c] ;  /* 0x000a2c0001857983 */ /* 0x000f280000300800 */
        /* <DEDUP_REMOVED lines=20> */
[----:B--2---:R-:W-:-:S01]  /*15e80*/  FADD R0, R3, R0 ;  /* 0x0000000003007221 */ /* 0x004fc20000000000 */
        /* <DEDUP_REMOVED lines=10> */
[----:B------:R-:W-:Y:S01]  /*15f30*/  FADD R146, R148, R146 ;  /* 0x0000009294927221 */ /* 0x000fe20000000000 */
[----:B------:R-:W-:-:S01]  /*15f40*/  FADD R143, R144, R143 ;  /* 0x0000008f908f7221 */ /* 0x000fc20000000000 */
[----:B------:R-:W-:Y:S01]  /*15f50*/  FADD R141, R142, R141 ;  /* 0x0000008d8e8d7221 */ /* 0x000fe20000000000 */
        /* <DEDUP_REMOVED lines=12> */
[----:B------:R-:W-:Y:S04]  /*16020*/  STL [R1+0xa14], R150 ;  /* 0x000a149601007387 */ /* 0x000fe80000100800 */
[----:B------:R-:W-:Y:S04]  /*16030*/  STL [R1+0xa18], R146 ;  /* 0x000a189201007387 */ /* 0x000fe80000100800 */
[----:B------:R-:W-:Y:S04]  /*16040*/  STL [R1+0xa1c], R143 ;  /* 0x000a1c8f01007387 */ /* 0x000fe80000100800 */
[----:B------:R-:W-:Y:S04]  /*16050*/  STL [R1+0xa20], R141 ;  /* 0x000a208d01007387 */ /* 0x000fe80000100800 */
[----:B------:R-:W-:Y:S04]  /*16060*/  STL [R1+0xa24], R139 ;  /* 0x000a248b01007387 */ /* 0x000fe80000100800 */
[----:B------:R-:W-:Y:S04]  /*16070*/  STL [R1+0xa28], R137 ;  /* 0x000a288901007387 */ /* 0x000fe80000100800 */
[----:B------:R-:W2:Y:S04]  /*16080*/  LDL.LU R131, [R1+0xa38] ;  /* 0x000a380001837983 */ /* 0x000ea80000300800 */
[----:B------:R0:W-:Y:S04]  /*16090*/  STL [R1+0xa2c], R133 ;  /* 0x000a2c8501007387 */ /* 0x0001e80000100800 */
[----:B0-----:R-:W3:Y:S04]  /*160a0*/  LDL.LU R133, [R1+0xa3c] ;  /* 0x000a3c0001857983 */ /* 0x001ee80000300800 */
[----:B------:R0:W-:Y:S04]  /*160b0*/  STL [R1+0xa30], R2 ;  /* 0x000a300201007387 */ /* 0x0001e80000100800 */
[----:B------:R-:W4:Y:S04]  /*160c0*/  LDL.LU R135, [R1+0xa40] ;  /* 0x000a400001877983 */ /* 0x000f280000300800 */
[----:B------:R1:W-:Y:S04]  /*160d0*/  STL [R1+0xa34], R0 ;  /* 0x000a340001007387 */ /* 0x0003e80000100800 */
        /* <DEDUP_REMOVED lines=12> */
[----:B0-----:R-:W4:Y:S04]  /*161a0*/  LDL.LU R2, [R1+0xa74] ;  /* 0x000a740001027983 */ /* 0x001f280000300800 */
[----:B-1----:R-:W4:Y:S01]  /*161b0*/  LDL.LU R0, [R1+0xa78] ;  /* 0x000a780001007983 */ /* 0x002f220000300800 */
        /* <DEDUP_REMOVED lines=9> */
[----:B0-----:R-:W4:Y:S01]  /*16250*/  LDL.LU R133, [R1+0xcc0] ;  /* 0x000cc00001857983 */ /* 0x001f220000300800 */
[----:B------:R-:W-:-:S03]  /*16260*/  FADD R150, R151, R150 ;  /* 0x0000009697967221 */ /* 0x000fc60000000000 */
[----:B------:R-:W4:Y:S01]  /*16270*/  LDL.LU R134, [R1+0xcbc] ;  /* 0x000cbc0001867983 */ /* 0x000f220000300800 */
[----:B------:R-:W-:-:S03]  /*16280*/  FADD R148, R149, R148 ;  /* 0x0000009495947221 */ /* 0x000fc60000000000 */
[----:B------:R0:W-:Y:S01]  /*16290*/  STL [R1+0xa40], R135 ;  /* 0x000a408701007387 */ /* 0x0001e20000100800 */
[----:B------:R-:W-:-:S01]  /*162a0*/  FADD R146, R147, R146 ;  /* 0x0000009293927221 */ /* 0x000fc20000000000 */
[----:B------:R-:W-:Y:S02]  /*162b0*/  FADD R144, R145, R144 ;  /* 0x0000009091907221 */ /* 0x000fe40000000000 */
[----:B0-----:R-:W4:Y:S01]  /*162c0*/  LDL.LU R135, [R1+0xcb8] ;  /* 0x000cb80001877983 */ /* 0x001f220000300800 */
[----:B------:R-:W-:-:S03]  /*162d0*/  FADD R143, R24, R143 ;  /* 0x0000008f188f7221 */ /* 0x000fc60000000000 */
[----:B------:R-:W4:Y:S01]  /*162e0*/  LDL.LU R136, [R1+0xcb4] ;  /* 0x000cb40001887983 */ /* 0x000f220000300800 */
[----:B------:R-:W-:-:S03]  /*162f0*/  FADD R142, R25, R142 ;  /* 0x0000008e198e7221 */ /* 0x000fc60000000000 */
[----:B------:R0:W-:Y:S01]  /*16300*/  STL [R1+0xa44], R137 ;  /* 0x000a448901007387 */ /* 0x0001e20000100800 */
[----:B------:R-:W-:-:S01]  /*16310*/  FADD R141, R26, R141 ;  /* 0x0000008d1a8d7221 */ /* 0x000fc20000000000 */
[----:B------:R-:W-:Y:S01]  /*16320*/  FADD R140, R27, R140 ;  /* 0x0000008c1b8c7221 */ /* 0x000fe20000000000 */
[----:B------:R-:W-:-:S01]  /*16330*/  FADD R139, R28, R139 ;  /* 0x0000008b1c8b7221 */ /* 0x000fc20000000000 */
[----:B0-----:R-:W4:Y:S04]  /*16340*/  LDL.LU R137, [R1+0xcb0] ;  /* 0x000cb00001897983 */ /* 0x001f280000300800 */
[----:B------:R0:W-:Y:S01]  /*16350*/  STL [R1+0xa48], R150 ;  /* 0x000a489601007387 */ /* 0x0001e20000100800 */
[----:B------:R-:W-:-:S03]  /*16360*/  FADD R138, R29, R138 ;  /* 0x0000008a1d8a7221 */ /* 0x000fc60000000000 */
[----:B------:R1:W-:Y:S04]  /*16370*/  STL [R1+0xa4c], R148 ;  /* 0x000a4c9401007387 */ /* 0x0003e80000100800 */
        /* <DEDUP_REMOVED lines=9> */
[----:B------:R1:W-:Y:S04]  /*16410*/  STL [R1+0xa68], R139 ;  /* 0x000a688b01007387 */ /* 0x0003e80000100800 */
[----:B------:R1:W-:Y:S04]  /*16420*/  STL [R1+0xa6c], R138 ;  /* 0x000a6c8a01007387 */ /* 0x0003e80000100800 */
[----:B------:R-:W2:Y:S04]  /*16430*/  LDL.LU R151, [R1+0xa7c] ;  /* 0x000a7c0001977983 */ /* 0x000ea80000300800 */
[----:B------:R1:W-:Y:S04]  /*16440*/  STL [R1+0xa70], R3 ;  /* 0x000a700301007387 */ /* 0x0003e80000100800 */
[----:B0-----:R-:W3:Y:S04]  /*16450*/  LDL.LU R150, [R1+0xa80] ;  /* 0x000a800001967983 */ /* 0x001ee80000300800 */
[----:B------:R0:W-:Y:S04]  /*16460*/  STL [R1+0xa74], R2 ;  /* 0x000a740201007387 */ /* 0x0001e80000100800 */
[----:B------:R-:W4:Y:S04]  /*16470*/  LDL.LU R149, [R1+0xa84] ;  /* 0x000a840001957983 */ /* 0x000f280000300800 */
[----:B------:R0:W-:Y:S04]  /*16480*/  STL [R1+0xa78], R0 ;  /* 0x000a780001007387 */ /* 0x0001e80000100800 */
        /* <DEDUP_REMOVED lines=13> */
[----:B------:R-:W4:Y:S01]  /*16560*/  LDL.LU R0, [R1+0xabc] ;  /* 0x000abc0001007983 */ /* 0x000f220000300800 */
[----:B--2---:R-:W-:-:S01]  /*16570*/  FADD R151, R33, R151 ;  /* 0x0000009721977221 */ /* 0x004fc20000000000 */
[----:B---3--:R-:W-:-:S04]  /*16580*/  FADD R150, R34, R150 ;  /* 0x0000009622967221 */ /* 0x008fc80000000000 */
        /* <DEDUP_REMOVED lines=28> */
[----:B0-----:R-:W4:Y:S01]  /*16750*/  LDL.LU R151, [R1+0xac0] ;  /* 0x000ac00001977983 */ /* 0x001f220000300800 */
[----:B------:R-:W-:-:S03]  /*16760*/  FADD R0, R49, R0 ;  /* 0x0000000031007221 */ /* 0x000fc60000000000 */
[----:B------:R0:W-:Y:S04]  /*16770*/  STL [R1+0xab4], R3 ;  /* 0x000ab40301007387 */ /* 0x0001e80000100800 */
[----:B-1----:R-:W4:Y:S04]  /*16780*/  LDL.LU R150, [R1+0xac4] ;  /* 0x000ac40001967983 */ /* 0x002f280000300800 */
[----:B------:R1:W-:Y:S04]  /*16790*/  STL [R1+0xab8], R2 ;  /* 0x000ab80201007387 */ /* 0x0003e80000100800 */
[----:B--2---:R-:W2:Y:S04]  /*167a0*/  LDL.LU R149, [R1+0xac8] ;  /* 0x000ac80001957983 */ /* 0x004ea80000300800 */
[----:B------:R1:W-:Y:S04]  /*167b0*/  STL [R1+0xabc], R0 ;  /* 0x000abc0001007387 */ /* 0x0003e80000100800 */
[----:B---3--:R-:W3:Y:S04]  /*167c0*/  LDL.LU R148, [R1+0xacc] ;  /* 0x000acc0001947983 */ /* 0x008ee80000300800 */
[----:B----4-:R-:W4:Y:S04]  /*167d0*/  LDL.LU R147, [R1+0xad0] ;  /* 0x000ad00001937983 */ /* 0x010f280000300800 */
        /* <DEDUP_REMOVED lines=10> */
[----:B-1----:R-:W4:Y:S04]  /*16880*/  LDL.LU R2, [R1+0xafc] ;  /* 0x000afc0001027983 */ /* 0x002f280000300800 */
[----:B------:R-:W4:Y:S01]  /*16890*/  LDL.LU R0, [R1+0xb00] ;  /* 0x000b000001007983 */ /* 0x000f220000300800 */
[----:B------:R-:W-:-:S01]  /*168a0*/  FADD R151, R50, R151 ;  /* 0x0000009732977221 */ /* 0x000fc20000000000 */
[----:B------:R-:W-:-:S04]  /*168b0*/  FADD R150, R51, R150 ;  /* 0x0000009633967221 */ /* 0x000fc80000000000 */
[----:B------:R0:W-:Y:S01]  /*168c0*/  STL [R1+0xac0], R151 ;  /* 0x000ac09701007387 */ /* 0x0001e20000100800 */
[----:B--2---:R-:W-:-:S03]  /*168d0*/  FADD R149, R52, R149 ;  /* 0x0000009534957221 */ /* 0x004fc60000000000 */
        /* <DEDUP_REMOVED lines=202> */
[----:B------:R-:W-:Y:S01]  /*17580*/  STL [R1+0xbd0], R151 ;  /* 0x000bd09701007387 */ /* 0x000fe20000100800 */
[----:B--2---:R-:W-:-:S03]  /*17590*/  FADD R149, R120, R149 ;  /* 0x0000009578957221 */ /* 0x004fc60000000000 */
        /* <DEDUP_REMOVED lines=24> */
[----:B------:R0:W-:Y:S04]  /*17720*/  STL [R1+0xc04], R138 ;  /* 0x000c048a01007387 */ /* 0x0001e80000100800 */
[----:B0-----:R-:W2:Y:S04]  /*17730*/  LDL.LU R138, [R1+0xc14] ;  /* 0x000c1400018a7983 */ /* 0x001ea80000300800 */
[----:B------:R-:W-:Y:S04]  /*17740*/  STL [R1+0xc08], R3 ;  /* 0x000c080301007387 */ /* 0x000fe80000100800 */
[----:B------:R-:W3:Y:S01]  /*17750*/  LDL.LU R139, [R1+0xc18] ;  /* 0x000c1800018b7983 */ /* 0x000ee20000300800 */
[----:B------:R-:W-:-:S01]  /*17760*/  FADD R2, R133, R2 ;  /* 0x0000000285027221 */ /* 0x000fc20000000000 */
[----:B------:R-:W-:-:S04]  /*17770*/  FADD R0, R134, R0 ;  /* 0x0000000086007221 */ /* 0x000fc80000000000 */
        /* <DEDUP_REMOVED lines=17> */
[----:B--2---:R-:W-:-:S05]  /*17890*/  FADD R138, R135, R138 ;  /* 0x0000008a878a7221 */ /* 0x004fca0000000000 */
[----:B------:R0:W-:Y:S01]  /*178a0*/  STL [R1+0xc14], R138 ;  /* 0x000c148a01007387 */ /* 0x0001e20000100800 */
[----:B---3--:R-:W-:-:S03]  /*178b0*/  FADD R139, R136, R139 ;  /* 0x0000008b888b7221 */ /* 0x008fc60000000000 */
[----:B0-----:R-:W2:Y:S04]  /*178c0*/  LDL.LU R138, [R1+0xcac] ;  /* 0x000cac00018a7983 */ /* 0x001ea80000300800 */
[----:B------:R0:W-:Y:S04]  /*178d0*/  STL [R1+0xc18], R139 ;  /* 0x000c188b01007387 */ /* 0x0001e80000100800 */
[----:B0-----:R-:W3:Y:S01]  /*178e0*/  LDL.LU R139, [R1+0xca8] ;  /* 0x000ca800018b7983 */ /* 0x001ee20000300800 */
[----:B----4-:R-:W-:-:S05]  /*178f0*/  FADD R140, R137, R140 ;  /* 0x0000008c898c7221 */ /* 0x010fca0000000000 */
[----:B------:R0:W-:Y:S04]  /*17900*/  STL [R1+0xc1c], R140 ;  /* 0x000c1c8c01007387 */ /* 0x0001e80000100800 */
[----:B0-----:R-:W4:Y:S01]  /*17910*/  LDL.LU R140, [R1+0xca4] ;  /* 0x000ca400018c7983 */ /* 0x001f220000300800 */
        /* <DEDUP_REMOVED lines=35> */
[----:B0-----:R4:W5:Y:S01]  /*17b50*/  LDL.LU R2, [R1+0xc74] ;  /* 0x000c740001027983 */ /* 0x0019620000300800 */
[----:B------:R-:W-:Y:S01]  /*17b60*/  UMOV UR6, URZ ;  /* 0x0000003f00067c82 */ /* 0x000fe20008000000 */
[----:B--2---:R-:W-:-:S05]  /*17b70*/  FADD R0, R150, R0 ;  /* 0x0000000096007221 */ /* 0x004fca0000000000 */
[----:B------:R0:W-:Y:S01]  /*17b80*/  STL [R1+0xc50], R0 ;  /* 0x000c500001007387 */ /* 0x0001e20000100800 */
[----:B---3--:R-:W-:-:S03]  /*17b90*/  FADD R3, R3, R151 ;  /* 0x0000009703037221 */ /* 0x008fc60000000000 */
[----:B0-----:R4:W5:Y:S04]  /*17ba0*/  LDL.LU R0, [R1+0xc70] ;  /* 0x000c700001007983 */ /* 0x0019680000300800 */
[----:B------:R4:W-:Y:S02]  /*17bb0*/  STL [R1+0xc54], R3 ;  /* 0x000c540301007387 */ /* 0x0009e40000100800 */
.L_x_25:
[----:B------:R-:W-:Y:S05]  /*17bc0*/  @!P1 BRA `(.L_x_26) ;  /* 0x0000000000049947 */ /* 0x000fea0003800000 */
[----:B------:R-:W-:Y:S01]  /*17bd0*/  BPT.TRAP 0x1 ;  /* 0x000000040000795c */ /* 0x000fe20000300000 */
.L_x_26:
[----:B------:R-:W-:Y:S02]  /*17be0*/  UISETP.GT.U32.AND UP0, UPT, UR13, 0x1, UPT ;  /* 0x000000010d00788c */ /* 0x000fe4000bf04070 */
[----:B------:R-:W-:-:S04]  /*17bf0*/  ULEA UR8, UR27, UR15, 0x3 ;  /* 0x0000000f1b087291 */ /* 0x000fc8000f8e183f */
[----:B------:R-:W-:Y:S01]  /*17c00*/  UIADD3 UR8, UR8, 0x48, URZ ;  /* 0x0000004808087890 */ /* 0x000fe2000fffe03f */
[----:B------:R-:W-:-:S03]  /*17c10*/  PLOP3.LUT P0, PT, PT, PT, UP0, 0x80, 0x0 ;  /* 0x000000000000781c */ /* 0x000fc60003f0f008 */
[----:B------:R-:W-:-:S09]  /*17c20*/  UPRMT UR8, URZ, 0x654, UR8 ;  /* 0x000006543f087896 */ /* 0x000fd20008000008 */
[----:B------:R-:W-:Y:S01]  /*17c30*/  SYNCS.ARRIVE.TRANS64.RED.A1T0 RZ, [UR8], RZ ;  /* 0x000000ffffff79a7 */ /* 0x000fe20008100408 */
[----:B------:R-:W-:Y:S05]  /*17c40*/  @P0 BRA `(.L_x_27) ;  /* 0x0000000000040947 */ /* 0x000fea0003800000 */
[----:B------:R-:W-:Y:S01]  /*17c50*/  BPT.TRAP 0x1 ;  /* 0x000000040000795c */ /* 0x000fe20000300000 */
.L_x_27:
[----:B------:R-:W-:Y:S01]  /*17c60*/  UIADD3 UR26, UR26, 0x1, URZ ;  /* 0x000000011a1a7890 */ /* 0x000fe2000fffe03f */
[C---:B-----5:R-:W-:Y:S01]  /*17c70*/  ISETP.GT.AND P0, PT, R2.reuse, 0x1, PT ;  /* 0x000000010200780c */ /* 0x060fe20003f04270 */
[----:B------:R-:W-:Y:S01]  /*17c80*/  UIADD3 UR27, UR27, 0x1, URZ ;  /* 0x000000011b1b7890 */ /* 0x000fe2000fffe03f */
[----:B------:R-:W-:Y:S01]  /*17c90*/  VIADD R2, R2, 0xffffffff ;  /* 0xffffffff02027836 */ /* 0x000fe20000000000 */
[----:B------:R-:W-:Y:S02]  /*17ca0*/  UISETP.NE.AND UP0, UPT, UR26, 0x9, UPT ;  /* 0x000000091a00788c */ /* 0x000fe4000bf05270 */
[----:B------:R-:W-:Y:S02]  /*17cb0*/  UISETP.NE.AND UP1, UPT, UR27, 0x9, UPT ;  /* 0x000000091b00788c */ /* 0x000fe4000bf25270 */
[----:B------:R-:W-:Y:S02]  /*17cc0*/  USEL UR8, URZ, 0x1, UP0 ;  /* 0x000000013f087887 */ /* 0x000fe40008000000 */
[----:B------:R-:W-:-:S02]  /*17cd0*/  USEL UR26, UR26, URZ, UP0 ;  /* 0x0000003f1a1a7287 */ /* 0x000fc40008000000 */
[----:B------:R-:W-:Y:S02]  /*17ce0*/  USEL UR27, UR27, URZ, UP1 ;  /* 0x0000003f1b1b7287 */ /* 0x000fe40008800000 */
[----:B------:R-:W-:Y:S01]  /*17cf0*/  LOP3.LUT R0, R0, UR8, RZ, 0x3c, !PT ;  /* 0x0000000800007c12 */ /* 0x000fe2000f8e3cff */
[----:B------:R-:W-:Y:S01]  /*17d00*/  UMOV UR8, 0x1 ;  /* 0x0000000100087882 */ /* 0x000fe20000000000 */
[----:B------:R-:W-:Y:S08]  /*17d10*/  @P0 BRA `(.L_x_28) ;  /* 0xffffff5000b40947 */ /* 0x000ff0000383ffff */
.L_x_20:
[----:B------:R-:W-:-:S04]  /*17d20*/  UISETP.NE.AND UP0, UPT, UR6, URZ, UPT ;  /* 0x0000003f0600728c */ /* 0x000fc8000bf05270 */
[----:B------:R-:W-:-:S06]  /*17d30*/  USEL UR6, URZ, 0x1, !UP0 ;  /* 0x000000013f067887 */ /* 0x000fcc000c000000 */
[----:B------:R-:W-:-:S13]  /*17d40*/  ISETP.NE.AND P0, PT, RZ, UR6, PT ;  /* 0x00000006ff007c0c */ /* 0x000fda000bf05270 */
[----:B------:R-:W-:Y:S05]  /*17d50*/  @!P0 BRA `(.L_x_29) ;  /* 0x0000007800988947 */ /* 0x000fea0003800000 */
[----:B------:R2:W-:Y:S04]  /*17d60*/  STL [R1+0xe60], R27 ;  /* 0x000e601b01007387 */ /* 0x0005e80000100800 */
[----:B--2---:R-:W2:Y:S04]  /*17d70*/  LDL.LU R27, [R1+0x400] ;  /* 0x00040000011b7983 */ /* 0x004ea80000300800 */
[----:B------:R0:W-:Y:S04]  /*17d80*/  STL [R1+0xe5c], R28 ;  /* 0x000e5c1c01007387 */ /* 0x0001e80000100800 */
[----:B0-----:R-:W3:Y:S04]  /*17d90*/  LDL.LU R28, [R1+0x404] ;  /* 0x00040400011c7983 */ /* 0x001ee80000300800 */
        /* <DEDUP_REMOVED lines=128> */
[----:B------:R-:W3:Y:S04]  /*185a0*/  LDL.LU R0, [R1+0x624] ;  /* 0x0006240001007983 */ /* 0x000ee80000300800 */
[----:B------:R-:W3:Y:S04]  /*185b0*/  LDL.LU R2, [R1+0x5d0] ;  /* 0x0005d00001027983 */ /* 0x000ee80000300800 */
[----:B----4-:R-:W4:Y:S04]  /*185c0*/  LDL.LU R3, [R1+0x628] ;  /* 0x0006280001037983 */ /* 0x010f280000300800 */
        /* <DEDUP_REMOVED lines=30> */
[----:B-----5:R0:W-:Y:S04]  /*187b0*/  STL [R1+0xd1c], R108 ;  /* 0x000d1c6c01007387 */ /* 0x0201e80000100800 */
        /* <DEDUP_REMOVED lines=86> */
[----:B0-----:R-:W4:Y:S01]  /*18d20*/  LDL.LU R151, [R1+0x508] ;  /* 0x0005080001977983 */ /* 0x001f220000300800 */
[----:B--2---:R-:W-:Y:S01]  /*18d30*/  FADD R4, R27, R4 ;  /* 0x000000041b047221 */ /* 0x004fe20000000000 */
[----:B---3--:R-:W-:Y:S01]  /*18d40*/  FADD R5, R28, R5 ;  /* 0x000000051c057221 */ /* 0x008fe20000000000 */
[----:B------:R-:W-:Y:S01]  /*18d50*/  FADD R6, R29, R6 ;  /* 0x000000061d067221 */ /* 0x000fe20000000000 */
[----:B------:R-:W2:Y:S01]  /*18d60*/  LDL.LU R27, [R1+0xe60] ;  /* 0x000e6000011b7983 */ /* 0x000ea20000300800 */
[----:B------:R-:W-:Y:S01]  /*18d70*/  FADD R7, R30, R7 ;  /* 0x000000071e077221 */ /* 0x000fe20000000000 */
[----:B------:R-:W-:-:S02]  /*18d80*/  FADD R8, R31, R8 ;  /* 0x000000081f087221 */ /* 0x000fc40000000000 */
[----:B------:R-:W3:Y:S01]  /*18d90*/  LDL.LU R28, [R1+0xe5c] ;  /* 0x000e5c00011c7983 */ /* 0x000ee20000300800 */
[----:B------:R-:W-:-:S03]  /*18da0*/  FADD R9, R32, R9 ;  /* 0x0000000920097221 */ /* 0x000fc60000000000 */
        /* <DEDUP_REMOVED lines=113> */
[----:B------:R-:W-:Y:S01]  /*194c0*/  FADD R194, R89, R194 ;  /* 0x000000c259c27221 */ /* 0x000fe20000000000 */
[----:B----4-:R-:W-:Y:S02]  /*194d0*/  FADD R110, R111, R110 ;  /* 0x0000006e6f6e7221 */ /* 0x010fe40000000000 */
[----:B------:R-:W4:Y:S01]  /*194e0*/  LDL.LU R86, [R1+0xd74] ;  /* 0x000d740001567983 */ /* 0x000f220000300800 */
[----:B------:R-:W-:Y:S01]  /*194f0*/  FADD R195, R90, R195 ;  /* 0x000000c35ac37221 */ /* 0x000fe20000000000 */
[----:B------:R-:W-:Y:S02]  /*19500*/  FADD R108, R109, R108 ;  /* 0x0000006c6d6c7221 */ /* 0x000fe40000000000 */
[----:B------:R-:W4:Y:S01]  /*19510*/  LDL.LU R87, [R1+0xd70] ;  /* 0x000d700001577983 */ /* 0x000f220000300800 */
[----:B------:R-:W-:Y:S01]  /*19520*/  FADD R196, R91, R196 ;  /* 0x000000c45bc47221 */ /* 0x000fe20000000000 */
[----:B------:R-:W-:-:S02]  /*19530*/  FADD R106, R107, R106 ;  /* 0x0000006a6b6a7221 */ /* 0x000fc40000000000 */
[----:B------:R-:W4:Y:S01]  /*19540*/  LDL.LU R88, [R1+0xd6c] ;  /* 0x000d6c0001587983 */ /* 0x000f220000300800 */
[----:B------:R-:W-:Y:S01]  /*19550*/  FADD R197, R92, R197 ;  /* 0x000000c55cc57221 */ /* 0x000fe20000000000 */
[----:B------:R-:W-:Y:S02]  /*19560*/  FADD R104, R105, R104 ;  /* 0x0000006869687221 */ /* 0x000fe40000000000 */
[----:B------:R-:W4:Y:S01]  /*19570*/  LDL.LU R89, [R1+0xd68] ;  /* 0x000d680001597983 */ /* 0x000f220000300800 */
[----:B------:R-:W-:-:S03]  /*19580*/  FADD R102, R103, R102 ;  /* 0x0000006667667221 */ /* 0x000fc60000000000 */
[----:B------:R-:W4:Y:S01]  /*19590*/  LDL.LU R90, [R1+0xd64] ;  /* 0x000d6400015a7983 */ /* 0x000f220000300800 */
[----:B------:R-:W-:-:S03]  /*195a0*/  FADD R100, R101, R100 ;  /* 0x0000006465647221 */ /* 0x000fc60000000000 */
[----:B------:R-:W4:Y:S01]  /*195b0*/  LDL.LU R91, [R1+0xd60] ;  /* 0x000d6000015b7983 */ /* 0x000f220000300800 */
[----:B------:R-:W-:-:S03]  /*195c0*/  FADD R98, R99, R98 ;  /* 0x0000006263627221 */ /* 0x000fc60000000000 */
[----:B------:R-:W4:Y:S01]  /*195d0*/  LDL.LU R92, [R1+0xd5c] ;  /* 0x000d5c00015c7983 */ /* 0x000f220000300800 */
[----:B------:R-:W-:Y:S01]  /*195e0*/  FADD R96, R97, R96 ;  /* 0x0000006061607221 */ /* 0x000fe20000000000 */
[----:B------:R-:W-:Y:S01]  /*195f0*/  FADD R94, R95, R94 ;  /* 0x0000005e5f5e7221 */ /* 0x000fe20000000000 */
[----:B------:R-:W-:Y:S01]  /*19600*/  FADD R0, R93, R0 ;  /* 0x000000005d007221 */ /* 0x000fe20000000000 */
[----:B------:R0:W-:Y:S01]  /*19610*/  STL [R1+0x600], R110 ;  /* 0x0006006e01007387 */ /* 0x0001e20000100800 */
        /* <DEDUP_REMOVED lines=31> */
[----:B------:R-:W-:Y:S01]  /*19810*/  FADD R198, R151, R198 ;  /* 0x000000c697c67221 */ /* 0x000fe20000000000 */
[----:B------:R-:W-:Y:S01]  /*19820*/  FADD R222, R127, R222 ;  /* 0x000000de7fde7221 */ /* 0x000fe20000000000 */
[----:B------:R-:W3:Y:S01]  /*19830*/  LDL.LU R151, [R1+0x5d4] ;  /* 0x0005d40001977983 */ /* 0x000ee20000300800 */
[----:B------:R-:W-:Y:S01]  /*19840*/  FADD R223, R126, R223 ;  /* 0x000000df7edf7221 */ /* 0x000fe20000000000 */
[----:B------:R-:W-:Y:S01]  /*19850*/  FADD R224, R125, R224 ;  /* 0x000000e07de07221 */ /* 0x000fe20000000000 */
[----:B------:R-:W-:Y:S01]  /*19860*/  FADD R225, R124, R225 ;  /* 0x000000e17ce17221 */ /* 0x000fe20000000000 */
[----:B------:R2:W-:Y:S01]  /*19870*/  STL [R1+0x620], R94 ;  /* 0x0006205e01007387 */ /* 0x0005e20000100800 */
        /* <DEDUP_REMOVED lines=11> */
[----:B------:R-:W4:Y:S01]  /*19930*/  LDL.LU R149, [R1+0x5d8] ;  /* 0x0005d80001957983 */ /* 0x000f220000300800 */
[----:B------:R-:W-:Y:S01]  /*19940*/  FADD R235, R114, R235 ;  /* 0x000000eb72eb7221 */ /* 0x000fe20000000000 */
[----:B------:R-:W-:Y:S01]  /*19950*/  FADD R236, R113, R236 ;  /* 0x000000ec71ec7221 */ /* 0x000fe20000000000 */
[----:B------:R-:W-:Y:S01]  /*19960*/  FADD R237, R112, R237 ;  /* 0x000000ed70ed7221 */ /* 0x000fe20000000000 */
        /* <DEDUP_REMOVED lines=40> */
[----:B------:R-:W4:Y:S04]  /*19bf0*/  LDL.LU R109, [R1+0x228] ;  /* 0x00022800016d7983 */ /* 0x000f280000300800 */
[----:B-1----:R-:W4:Y:S04]  /*19c00*/  LDL.LU R108, [R1+0x680] ;  /* 0x00068000016c7983 */ /* 0x002f280000300800 */
[----:B------:R-:W4:Y:S04]  /*19c10*/  LDL.LU R107, [R1+0x22c] ;  /* 0x00022c00016b7983 */ /* 0x000f280000300800 */
[----:B------:R-:W4:Y:S04]  /*19c20*/  LDL.LU R106, [R1+0x684] ;  /* 0x00068400016a7983 */ /* 0x000f280000300800 */
[----:B------:R-:W4:Y:S04]  /*19c30*/  LDL.LU R105, [R1+0x230] ;  /* 0x0002300001697983 */ /* 0x000f280000300800 */
[----:B--2---:R-:W2:Y:S04]  /*19c40*/  LDL.LU R104, [R1+0x688] ;  /* 0x0006880001687983 */ /* 0x004ea80000300800 */
[----:B------:R-:W2:Y:S04]  /*19c50*/  LDL.LU R103, [R1+0x234] ;  /* 0x0002340001677983 */ /* 0x000ea80000300800 */
        /* <DEDUP_REMOVED lines=12> */
[----:B------:R-:W2:Y:S01]  /*19d20*/  LDL.LU R3, [R1+0x6a4] ;  /* 0x0006a40001037983 */ /* 0x000ea20000300800 */
[----:B---3--:R-:W-:-:S05]  /*19d30*/  FADD R150, R151, R150 ;  /* 0x0000009697967221 */ /* 0x008fca0000000000 */
[----:B------:R0:W-:Y:S01]  /*19d40*/  STL [R1+0x62c], R150 ;  /* 0x00062c9601007387 */ /* 0x0001e20000100800 */
[----:B----4-:R-:W-:Y:S01]  /*19d50*/  FADD R148, R149, R148 ;  /* 0x0000009495947221 */ /* 0x010fe20000000000 */
[----:B------:R-:W-:-:S04]  /*19d60*/  FADD R146, R147, R146 ;  /* 0x0000009293927221 */ /* 0x000fc80000000000 */
        /* <DEDUP_REMOVED lines=41> */
[----:B--2---:R-:W-:-:S03]  /*1a000*/  FADD R104, R105, R104 ;  /* 0x0000006869687221 */ /* 0x004fc60000000000 */
        /* <DEDUP_REMOVED lines=11> */
[----:B------:R-:W2:Y:S04]  /*1a0c0*/  LDL.LU R151, [R1+0x250] ;  /* 0x0002500001977983 */ /* 0x000ea80000300800 */
[----:B------:R2:W-:Y:S01]  /*1a0d0*/  STL [R1+0x69c], R94 ;  /* 0x00069c5e01007387 */ /* 0x0005e20000100800 */
[----:B------:R-:W-:-:S03]  /*1a0e0*/  FADD R0, R93, R0 ;  /* 0x000000005d007221 */ /* 0x000fc60000000000 */
[----:B0-----:R-:W2:Y:S04]  /*1a0f0*/  LDL.LU R150, [R1+0x6a8] ;  /* 0x0006a80001967983 */ /* 0x001ea80000300800 */
[----:B------:R0:W-:Y:S01]  /*1a100*/  STL [R1+0x6a0], R0 ;  /* 0x0006a00001007387 */ /* 0x0001e20000100800 */
[----:B------:R-:W-:-:S03]  /*1a110*/  FADD R3, R2, R3 ;  /* 0x0000000302037221 */ /* 0x000fc60000000000 */
[----:B------:R-:W2:Y:S04]  /*1a120*/  LDL.LU R149, [R1+0x254] ;  /* 0x0002540001957983 */ /* 0x000ea80000300800 */
[----:B------:R0:W-:Y:S04]  /*1a130*/  STL [R1+0x6a4], R3 ;  /* 0x0006a40301007387 */ /* 0x0001e80000100800 */
[----:B-1----:R-:W2:Y:S04]  /*1a140*/  LDL.LU R148, [R1+0x6ac] ;  /* 0x0006ac0001947983 */ /* 0x002ea80000300800 */
[----:B------:R-:W2:Y:S04]  /*1a150*/  LDL.LU R147, [R1+0x258] ;  /* 0x0002580001937983 */ /* 0x000ea80000300800 */
[----:B---3--:R-:W3:Y:S04]  /*1a160*/  LDL.LU R146, [R1+0x6b0] ;  /* 0x0006b00001927983 */ /* 0x008ee80000300800 */
[----:B------:R-:W3:Y:S04]  /*1a170*/  LDL.LU R145, [R1+0x25c] ;  /* 0x00025c0001917983 */ /* 0x000ee80000300800 */
        /* <DEDUP_REMOVED lines=52> */
[----:B0-----:R-:W2:Y:S04]  /*1a4c0*/  LDL.LU R0, [R1+0x71c] ;  /* 0x00071c0001007983 */ /* 0x001ea80000300800 */
[----:B------:R-:W2:Y:S04]  /*1a4d0*/  LDL.LU R2, [R1+0x2c8] ;  /* 0x0002c80001027983 */ /* 0x000ea80000300800 */
[----:B------:R-:W2:Y:S01]  /*1a4e0*/  LDL.LU R3, [R1+0x720] ;  /* 0x0007200001037983 */ /* 0x000ea20000300800 */
[----:B------:R-:W-:-:S05]  /*1a4f0*/  FADD R150, R151, R150 ;  /* 0x0000009697967221 */ /* 0x000fca0000000000 */
[----:B------:R0:W-:Y:S01]  /*1a500*/  STL [R1+0x6a8], R150 ;  /* 0x0006a89601007387 */ /* 0x0001e20000100800 */
[----:B------:R-:W-:Y:S01]  /*1a510*/  FADD R148, R149, R148 ;  /* 0x0000009495947221 */ /* 0x000fe20000000000 */
        /* <DEDUP_REMOVED lines=337> */
[----:B------:R-:W4:Y:S04]  /*1ba30*/  LDL.LU R121, [R1] ;  /* 0x0000000001797983 */ /* 0x000f280000300800 */
        /* <DEDUP_REMOVED lines=280> */
[----:B------:R-:W-:Y:S01]  /*1cbc0*/  STL [R1+0x914], R150 ;  /* 0x0009149601007387 */ /* 0x000fe20000100800 */
[----:B------:R-:W-:Y:S01]  /*1cbd0*/  FADD R148, R149, R148 ;  /* 0x0000009495947221 */ /* 0x000fe20000000000 */
[----:B---3--:R-:W-:-:S04]  /*1cbe0*/  FADD R146, R147, R146 ;  /* 0x0000009293927221 */ /* 0x008fc80000000000 */
        /* <DEDUP_REMOVED lines=29> */
[----:B--2---:R-:W-:-:S03]  /*1cdc0*/  FADD R116, R117, R116 ;  /* 0x0000007475747221 */ /* 0x004fc60000000000 */
        /* <DEDUP_REMOVED lines=22> */
[----:B------:R-:W-:Y:S01]  /*1cf30*/  FADD R94, R95, R94 ;  /* 0x0000005e5f5e7221 */ /* 0x000fe20000000000 */
[----:B------:R-:W-:Y:S02]  /*1cf40*/  FADD R0, R93, R0 ;  /* 0x000000005d007221 */ /* 0x000fe40000000000 */
[----:B------:R-:W2:Y:S04]  /*1cf50*/  LDL.LU R93, [R1+0x138] ;  /* 0x00013800015d7983 */ /* 0x000ea80000300800 */
[----:B------:R0:W-:Y:S01]  /*1cf60*/  STL [R1+0x984], R94 ;  /* 0x0009845e01007387 */ /* 0x0001e20000100800 */
[----:B------:R-:W-:-:S03]  /*1cf70*/  FADD R3, R2, R3 ;  /* 0x0000000302037221 */ /* 0x000fc60000000000 */
[----:B0-----:R-:W2:Y:S04]  /*1cf80*/  LDL.LU R94, [R1+0x990] ;  /* 0x00099000015e7983 */ /* 0x001ea80000300800 */
[----:B------:R0:W-:Y:S04]  /*1cf90*/  STL [R1+0x988], R0 ;  /* 0x0009880001007387 */ /* 0x0001e80000100800 */
[----:B------:R-:W3:Y:S04]  /*1cfa0*/  LDL.LU R95, [R1+0x13c] ;  /* 0x00013c00015f7983 */ /* 0x000ee80000300800 */
[----:B------:R1:W-:Y:S04]  /*1cfb0*/  STL [R1+0x98c], R3 ;  /* 0x00098c0301007387 */ /* 0x0003e80000100800 */
[----:B------:R-:W3:Y:S04]  /*1cfc0*/  LDL.LU R96, [R1+0x994] ;  /* 0x0009940001607983 */ /* 0x000ee80000300800 */
        /* <DEDUP_REMOVED lines=72> */
[----:B0-----:R-:W4:Y:S04]  /*1d450*/  LDL.LU R98, [R1+0xd44] ;  /* 0x000d440001627983 */ /* 0x001f280000300800 */
[----:B------:R-:W4:Y:S04]  /*1d460*/  LDL.LU R99, [R1+0xd40] ;  /* 0x000d400001637983 */ /* 0x000f280000300800 */
[----:B------:R0:W-:Y:S01]  /*1d470*/  STL [R1+0x99c], R100 ;  /* 0x00099c6401007387 */ /* 0x0001e20000100800 */
[----:B------:R-:W-:Y:S01]  /*1d480*/  FADD R106, R105, R106 ;  /* 0x0000006a696a7221 */ /* 0x000fe20000000000 */
        /* <DEDUP_REMOVED lines=27> */
[----:B------:R-:W-:Y:S01]  /*1d640*/  FADD R142, R143, R142 ;  /* 0x0000008e8f8e7221 */ /* 0x000fe20000000000 */
[----:B------:R-:W-:Y:S01]  /*1d650*/  FADD R140, R141, R140 ;  /* 0x0000008c8d8c7221 */ /* 0x000fe20000000000 */
        /* <DEDUP_REMOVED lines=13> */
[----:B------:R-:W-:Y:S04]  /*1d730*/  STL [R1+0x9c0], R150 ;  /* 0x0009c09601007387 */ /* 0x000fe80000100800 */
[----:B------:R-:W-:Y:S04]  /*1d740*/  STL [R1+0x9c4], R148 ;  /* 0x0009c49401007387 */ /* 0x000fe80000100800 */
        /* <DEDUP_REMOVED lines=13> */
[----:B------:R-:W-:Y:S04]  /*1d820*/  STL [R1+0x9e8], R130 ;  /* 0x0009e88201007387 */ /* 0x000fe80000100800 */
[----:B------:R-:W-:Y:S01]  /*1d830*/  STL [R1+0x9ec], R128 ;  /* 0x0009ec8001007387 */ /* 0x000fe20000100800 */
[----:B------:R-:W-:-:S03]  /*1d840*/  FADD R0, R117, R0 ;  /* 0x0000000075007221 */ /* 0x000fc60000000000 */
[----:B------:R-:W-:Y:S04]  /*1d850*/  STL [R1+0x9f0], R126 ;  /* 0x0009f07e01007387 */ /* 0x000fe80000100800 */
[----:B------:R-:W-:Y:S04]  /*1d860*/  STL [R1+0x9f4], R124 ;  /* 0x0009f47c01007387 */ /* 0x000fe80000100800 */
[----:B------:R-:W-:Y:S04]  /*1d870*/  STL [R1+0x9f8], R122 ;  /* 0x0009f87a01007387 */ /* 0x000fe80000100800 */
[----:B------:R-:W-:Y:S04]  /*1d880*/  STL [R1+0x9fc], R120 ;  /* 0x0009fc7801007387 */ /* 0x000fe80000100800 */
[----:B------:R-:W2:Y:S04]  /*1d890*/  LDL.LU R117, [R1+0x1b4] ;  /* 0x0001b40001757983 */ /* 0x000ea80000300800 */
[----:B------:R0:W-:Y:S04]  /*1d8a0*/  STL [R1+0xa00], R118 ;  /* 0x000a007601007387 */ /* 0x0001e80000100800 */
[----:B------:R-:W2:Y:S01]  /*1d8b0*/  LDL.LU R149, [R1+0xa0c] ;  /* 0x000a0c0001957983 */ /* 0x000ea20000300800 */
[----:B------:R-:W-:-:S03]  /*1d8c0*/  FADD R3, R2, R3 ;  /* 0x0000000302037221 */ /* 0x000fc60000000000 */
[----:B------:R1:W-:Y:S04]  /*1d8d0*/  STL [R1+0xa04], R0 ;  /* 0x000a040001007387 */ /* 0x0003e80000100800 */
[----:B0-----:R-:W3:Y:S04]  /*1d8e0*/  LDL.LU R118, [R1+0x1b8] ;  /* 0x0001b80001767983 */ /* 0x001ee80000300800 */
[----:B------:R0:W-:Y:S04]  /*1d8f0*/  STL [R1+0xa08], R3 ;  /* 0x000a080301007387 */ /* 0x0001e80000100800 */
[----:B-1----:R-:W3:Y:S04]  /*1d900*/  LDL.LU R0, [R1+0xa10] ;  /* 0x000a100001007983 */ /* 0x002ee80000300800 */
[----:B------:R-:W4:Y:S04]  /*1d910*/  LDL.LU R119, [R1+0x1bc] ;  /* 0x0001bc0001777983 */ /* 0x000f280000300800 */
[----:B------:R-:W4:Y:S04]  /*1d920*/  LDL.LU R2, [R1+0xa14] ;  /* 0x000a140001027983 */ /* 0x000f280000300800 */
[----:B------:R-:W4:Y:S04]  /*1d930*/  LDL.LU R120, [R1+0x1c0] ;  /* 0x0001c00001787983 */ /* 0x000f280000300800 */
[----:B0-----:R-:W4:Y:S04]  /*1d940*/  LDL.LU R3, [R1+0xa18] ;  /* 0x000a180001037983 */ /* 0x001f280000300800 */
        /* <DEDUP_REMOVED lines=30> */
[----:B--2---:R-:W-:-:S03]  /*1db30*/  FADD R149, R117, R149 ;  /* 0x0000009575957221 */ /* 0x004fc60000000000 */
[----:B------:R-:W2:Y:S04]  /*1db40*/  LDL.LU R117, [R1+0xcf8] ;  /* 0x000cf80001757983 */ /* 0x000ea80000300800 */
        /* <DEDUP_REMOVED lines=8> */
[----:B------:R-:W3:Y:S01]  /*1dbd0*/  LDL.LU R119, [R1+0xcf0] ;  /* 0x000cf00001777983 */ /* 0x000ee20000300800 */
[----:B------:R-:W-:-:S03]  /*1dbe0*/  FADD R122, R121, R122 ;  /* 0x0000007a797a7221 */ /* 0x000fc60000000000 */
[----:B------:R0:W-:Y:S01]  /*1dbf0*/  STL [R1+0xa14], R2 ;  /* 0x000a140201007387 */ /* 0x0001e20000100800 */
[----:B------:R-:W-:-:S03]  /*1dc00*/  FADD R124, R123, R124 ;  /* 0x0000007c7b7c7221 */ /* 0x000fc60000000000 */
[----:B0-----:R-:W3:Y:S04]  /*1dc10*/  LDL.LU R2, [R1+0xa60] ;  /* 0x000a600001027983 */ /* 0x001ee80000300800 */
[----:B------:R-:W3:Y:S04]  /*1dc20*/  LDL.LU R120, [R1+0xcec] ;  /* 0x000cec0001787983 */ /* 0x000ee80000300800 */
[----:B------:R0:W-:Y:S01]  /*1dc30*/  STL [R1+0xa18], R3 ;  /* 0x000a180301007387 */ /* 0x0001e20000100800 */
[----:B------:R-:W-:Y:S01]  /*1dc40*/  FADD R126, R125, R126 ;  /* 0x0000007e7d7e7221 */ /* 0x000fe20000000000 */
[----:B------:R-:W-:-:S02]  /*1dc50*/  FADD R128, R127, R128 ;  /* 0x000000807f807221 */ /* 0x000fc40000000000 */
[----:B0-----:R-:W3:Y:S04]  /*1dc60*/  LDL.LU R3, [R1+0xa64] ;  /* 0x000a640001037983 */ /* 0x001ee80000300800 */
[----:B------:R-:W3:Y:S04]  /*1dc70*/  LDL.LU R121, [R1+0xce8] ;  /* 0x000ce80001797983 */ /* 0x000ee80000300800 */
[----:B------:R0:W-:Y:S01]  /*1dc80*/  STL [R1+0xa1c], R122 ;  /* 0x000a1c7a01007387 */ /* 0x0001e20000100800 */
[----:B------:R-:W-:-:S03]  /*1dc90*/  FADD R130, R129, R130 ;  /* 0x0000008281827221 */ /* 0x000fc60000000000 */
        /* <DEDUP_REMOVED lines=42> */
[----:B------:R0:W-:Y:S04]  /*1df40*/  STL [R1+0xa48], R145 ;  /* 0x000a489101007387 */ /* 0x0001e80000100800 */
[----:B0-----:R-:W3:Y:S04]  /*1df50*/  LDL.LU R145, [R1+0xa7c] ;  /* 0x000a7c0001917983 */ /* 0x001ee80000300800 */
[----:B------:R-:W3:Y:S04]  /*1df60*/  LDL.LU R139, [R1+0xca0] ;  /* 0x000ca000018b7983 */ /* 0x000ee80000300800 */
[----:B------:R0:W-:Y:S04]  /*1df70*/  STL [R1+0xa4c], R146 ;  /* 0x000a4c9201007387 */ /* 0x0001e80000100800 */
[----:B0-----:R-:W3:Y:S04]  /*1df80*/  LDL.LU R146, [R1+0xa80] ;  /* 0x000a800001927983 */ /* 0x001ee80000300800 */
[----:B------:R0:W-:Y:S01]  /*1df90*/  STL [R1+0xa50], R147 ;  /* 0x000a509301007387 */ /* 0x0001e20000100800 */
[----:B--2---:R-:W-:-:S03]  /*1dfa0*/  FADD R149, R24, R149 ;  /* 0x0000009518957221 */ /* 0x004fc60000000000 */
[----:B0-----:R-:W2:Y:S04]  /*1dfb0*/  LDL.LU R147, [R1+0xa84] ;  /* 0x000a840001937983 */ /* 0x001ea80000300800 */
[----:B------:R0:W-:Y:S04]  /*1dfc0*/  STL [R1+0xa54], R148 ;  /* 0x000a549401007387 */ /* 0x0001e80000100800 */
[----:B0-----:R-:W2:Y:S04]  /*1dfd0*/  LDL.LU R148, [R1+0xa88] ;  /* 0x000a880001947983 */ /* 0x001ea80000300800 */
[----:B------:R0:W-:Y:S04]  /*1dfe0*/  STL [R1+0xa58], R149 ;  /* 0x000a589501007387 */ /* 0x0001e80000100800 */
[----:B0-----:R-:W2:Y:S04]  /*1dff0*/  LDL.LU R149, [R1+0xa8c] ;  /* 0x000a8c0001957983 */ /* 0x001ea80000300800 */
[----:B------:R-:W2:Y:S04]  /*1e000*/  LDL.LU R150, [R1+0xa90] ;  /* 0x000a900001967983 */ /* 0x000ea80000300800 */
[----:B------:R-:W2:Y:S01]  /*1e010*/  LDL.LU R151, [R1+0xa94] ;  /* 0x000a940001977983 */ /* 0x000ea20000300800 */
[----:B----4-:R-:W-:Y:S01]  /*1e020*/  FADD R0, R25, R0 ;  /* 0x0000000019007221 */ /* 0x010fe20000000000 */
[----:B---3--:R-:W-:-:S04]  /*1e030*/  FADD R2, R26, R2 ;  /* 0x000000021a027221 */ /* 0x008fc80000000000 */
[----:B------:R0:W-:Y:S01]  /*1e040*/  STL [R1+0xa5c], R0 ;  /* 0x000a5c0001007387 */ /* 0x0001e20000100800 */
[----:B------:R-:W-:-:S03]  /*1e050*/  FADD R3, R27, R3 ;  /* 0x000000031b037221 */ /* 0x000fc60000000000 */
[----:B------:R-:W3:Y:S04]  /*1e060*/  LDL.LU R27, [R1+0xac8] ;  /* 0x000ac800011b7983 */ /* 0x000ee80000300800 */
[----:B------:R1:W-:Y:S04]  /*1e070*/  STL [R1+0xa60], R2 ;  /* 0x000a600201007387 */ /* 0x0003e80000100800 */
[----:B------:R-:W4:Y:S04]  /*1e080*/  LDL.LU R26, [R1+0xacc] ;  /* 0x000acc00011a7983 */ /* 0x000f280000300800 */
[----:B------:R-:W4:Y:S04]  /*1e090*/  LDL.LU R25, [R1+0xad0] ;  /* 0x000ad00001197983 */ /* 0x000f280000300800 */
[----:B------:R1:W-:Y:S04]  /*1e0a0*/  STL [R1+0xa64], R3 ;  /* 0x000a640301007387 */ /* 0x0003e80000100800 */
[----:B------:R-:W4:Y:S04]  /*1e0b0*/  LDL.LU R24, [R1+0xad4] ;  /* 0x000ad40001187983 */ /* 0x000f280000300800 */
[----:B0-----:R-:W4:Y:S04]  /*1e0c0*/  LDL.LU R0, [R1+0xad8] ;  /* 0x000ad80001007983 */ /* 0x001f280000300800 */
[----:B-1----:R-:W4:Y:S04]  /*1e0d0*/  LDL.LU R2, [R1+0xadc] ;  /* 0x000adc0001027983 */ /* 0x002f280000300800 */
[----:B------:R-:W4:Y:S01]  /*1e0e0*/  LDL.LU R3, [R1+0xae0] ;  /* 0x000ae00001037983 */ /* 0x000f220000300800 */
[----:B------:R-:W-:-:S05]  /*1e0f0*/  FADD R140, R28, R140 ;  /* 0x0000008c1c8c7221 */ /* 0x000fca0000000000 */
[----:B------:R0:W-:Y:S04]  /*1e100*/  STL [R1+0xa68], R140 ;  /* 0x000a688c01007387 */ /* 0x0001e80000100800 */
[----:B0-----:R-:W4:Y:S01]  /*1e110*/  LDL.LU R140, [R1+0xc9c] ;  /* 0x000c9c00018c7983 */ /* 0x001f220000300800 */
[----:B------:R-:W-:-:S03]  /*1e120*/  FADD R141, R29, R141 ;  /* 0x0000008d1d8d7221 */ /* 0x000fc60000000000 */
[----:B------:R-:W4:Y:S04]  /*1e130*/  LDL.LU R28, [R1+0xac4] ;  /* 0x000ac400011c7983 */ /* 0x000f280000300800 */
        /* <DEDUP_REMOVED lines=20> */
[----:B------:R0:W-:Y:S01]  /*1e280*/  STL [R1+0xa80], R146 ;  /* 0x000a809201007387 */ /* 0x0001e20000100800 */
[----:B--2---:R-:W-:-:S03]  /*1e290*/  FADD R147, R35, R147 ;  /* 0x0000009323937221 */ /* 0x004fc60000000000 */
[----:B0-----:R-:W2:Y:S04]  /*1e2a0*/  LDL.LU R146, [R1+0xc84] ;  /* 0x000c840001927983 */ /* 0x001ea80000300800 */
[----:B------:R-:W2:Y:S04]  /*1e2b0*/  LDL.LU R34, [R1+0xaac] ;  /* 0x000aac0001227983 */ /* 0x000ea80000300800 */
[----:B------:R0:W-:Y:S01]  /*1e2c0*/  STL [R1+0xa84], R147 ;  /* 0x000a849301007387 */ /* 0x0001e20000100800 */
[----:B------:R-:W-:-:S03]  /*1e2d0*/  FADD R148, R36, R148 ;  /* 0x0000009424947221 */ /* 0x000fc60000000000 */
[----:B0-----:R-:W2:Y:S04]  /*1e2e0*/  LDL.LU R147, [R1+0xc80] ;  /* 0x000c800001937983 */ /* 0x001ea80000300800 */
[----:B------:R-:W2:Y:S01]  /*1e2f0*/  LDL.LU R35, [R1+0xaa8] ;  /* 0x000aa80001237983 */ /* 0x000ea20000300800 */
[----:B------:R-:W-:-:S03]  /*1e300*/  FADD R149, R37, R149 ;  /* 0x0000009525957221 */ /* 0x000fc60000000000 */
[----:B------:R0:W-:Y:S01]  /*1e310*/  STL [R1+0xa88], R148 ;  /* 0x000a889401007387 */ /* 0x0001e20000100800 */
[----:B------:R-:W-:Y:S01]  /*1e320*/  FADD R150, R38, R150 ;  /* 0x0000009626967221 */ /* 0x000fe20000000000 */
[----:B------:R-:W-:Y:S02]  /*1e330*/  FADD R151, R39, R151 ;  /* 0x0000009727977221 */ /* 0x000fe40000000000 */
[----:B0-----:R-:W2:Y:S04]  /*1e340*/  LDL.LU R148, [R1+0xc7c] ;  /* 0x000c7c0001947983 */ /* 0x001ea80000300800 */
[----:B------:R-:W2:Y:S04]  /*1e350*/  LDL.LU R36, [R1+0xaa4] ;  /* 0x000aa40001247983 */ /* 0x000ea80000300800 */
[----:B------:R0:W-:Y:S04]  /*1e360*/  STL [R1+0xa8c], R149 ;  /* 0x000a8c9501007387 */ /* 0x0001e80000100800 */
[----:B0-----:R-:W2:Y:S04]  /*1e370*/  LDL.LU R149, [R1+0xc78] ;  /* 0x000c780001957983 */ /* 0x001ea80000300800 */
[----:B------:R-:W2:Y:S04]  /*1e380*/  LDL.LU R37, [R1+0xaa0] ;  /* 0x000aa00001257983 */ /* 0x000ea80000300800 */
[----:B------:R0:W-:Y:S04]  /*1e390*/  STL [R1+0xa90], R150 ;  /* 0x000a909601007387 */ /* 0x0001e80000100800 */
[----:B0-----:R-:W2:Y:S04]  /*1e3a0*/  LDL.LU R150, [R1+0xc74] ;  /* 0x000c740001967983 */ /* 0x001ea80000300800 */
[----:B------:R-:W2:Y:S04]  /*1e3b0*/  LDL.LU R38, [R1+0xa9c] ;  /* 0x000a9c0001267983 */ /* 0x000ea80000300800 */
[----:B------:R0:W-:Y:S04]  /*1e3c0*/  STL [R1+0xa94], R151 ;  /* 0x000a949701007387 */ /* 0x0001e80000100800 */
[----:B0-----:R-:W2:Y:S04]  /*1e3d0*/  LDL.LU R151, [R1+0xc70] ;  /* 0x000c700001977983 */ /* 0x001ea80000300800 */
[----:B------:R-:W2:Y:S01]  /*1e3e0*/  LDL.LU R39, [R1+0xa98] ;  /* 0x000a980001277983 */ /* 0x000ea20000300800 */
[----:B---3--:R-:W-:Y:S01]  /*1e3f0*/  FADD R27, R52, R27 ;  /* 0x0000001b341b7221 */ /* 0x008fe20000000000 */
[----:B----4-:R-:W-:Y:S01]  /*1e400*/  FADD R26, R53, R26 ;  /* 0x0000001a351a7221 */ /* 0x010fe20000000000 */
[----:B------:R-:W-:Y:S01]  /*1e410*/  FADD R25, R54, R25 ;  /* 0x0000001936197221 */ /* 0x000fe20000000000 */
        /* <DEDUP_REMOVED lines=10> */
[----:B--2---:R-:W-:Y:S01]  /*1e4c0*/  FADD R34, R45, R34 ;  /* 0x000000222d227221 */ /* 0x004fe20000000000 */
[----:B------:R-:W-:Y:S01]  /*1e4d0*/  FADD R35, R44, R35 ;  /* 0x000000232c237221 */ /* 0x000fe20000000000 */
[----:B------:R-:W-:Y:S01]  /*1e4e0*/  FADD R36, R43, R36 ;  /* 0x000000242b247221 */ /* 0x000fe20000000000 */
[----:B------:R-:W-:Y:S01]  /*1e4f0*/  FADD R37, R42, R37 ;  /* 0x000000252a257221 */ /* 0x000fe20000000000 */
[----:B------:R-:W-:Y:S01]  /*1e500*/  FADD R38, R41, R38 ;  /* 0x0000002629267221 */ /* 0x000fe20000000000 */
[----:B------:R-:W-:-:S05]  /*1e510*/  FADD R39, R40, R39 ;  /* 0x0000002728277221 */ /* 0x000fca0000000000 */
        /* <DEDUP_REMOVED lines=16> */
[----:B------:R-:W4:Y:S04]  /*1e620*/  LDL.LU R51, [R1+0xae4] ;  /* 0x000ae40001337983 */ /* 0x000f280000300800 */
[----:B------:R4:W-:Y:S04]  /*1e630*/  STL [R1+0xad8], R0 ;  /* 0x000ad80001007387 */ /* 0x0009e80000100800 */
[----:B------:R-:W4:Y:S04]  /*1e640*/  LDL.LU R50, [R1+0xae8] ;  /* 0x000ae80001327983 */ /* 0x000f280000300800 */
        /* <DEDUP_REMOVED lines=14> */
[----:B--2---:R-:W2:Y:S04]  /*1e730*/  LDL.LU R37, [R1+0xb1c] ;  /* 0x000b1c0001257983 */ /* 0x004ea80000300800 */
        /* <DEDUP_REMOVED lines=16> */
[----:B------:R-:W-:Y:S01]  /*1e840*/  FADD R51, R59, R51 ;  /* 0x000000333b337221 */ /* 0x000fe20000000000 */
        /* <DEDUP_REMOVED lines=242> */
[----:B------:R-:W-:Y:S01]  /*1f770*/  FADD R2, R150, R2 ;  /* 0x0000000296027221 */ /* 0x000fe20000000000 */
[----:B------:R-:W-:-:S05]  /*1f780*/  FADD R3, R3, R151 ;  /* 0x0000009703037221 */ /* 0x000fca0000000000 */
[----:B------:R0:W-:Y:S04]  /*1f790*/  STL [R1+0xc54], R3 ;  /* 0x000c540301007387 */ /* 0x0001e80000100800 */
[----:B------:R0:W-:Y:S04]  /*1f7a0*/  STL [R1+0xc4c], R0 ;  /* 0x000c4c0001007387 */ /* 0x0001e80000100800 */
[----:B------:R0:W-:Y:S02]  /*1f7b0*/  STL [R1+0xc50], R2 ;  /* 0x000c500201007387 */ /* 0x0001e40000100800 */
.L_x_29:
[----:B0-----:R-:W0:Y:S02]  /*1f7c0*/  LDC R0, c[0x0][0x28c] ;  /* 0x0000a300ff007b82 */ /* 0x001e240000000800 */
[----:B0-----:R-:W-:-:S13]  /*1f7d0*/  ISETP.GE.AND P0, PT, R0, 0x1, PT ;  /* 0x000000010000780c */ /* 0x001fda0003f06270 */
[----:B------:R-:W-:Y:S05]  /*1f7e0*/  @!P0 BRA `(.L_x_30) ;  /* 0x0000000000488947 */ /* 0x000fea0003800000 */
[----:B------:R-:W-:-:S06]  /*1f7f0*/  UISETP.NE.AND UP0, UPT, UR25, 0x3, UPT ;  /* 0x000000031900788c */ /* 0x000fcc000bf05270 */
[----:B------:R-:W-:-:S13]  /*1f800*/  PLOP3.LUT P0, PT, PT, PT, UP0, 0x80, 0x0 ;  /* 0x000000000000781c */ /* 0x000fda0003f0f008 */
[----:B------:R-:W-:Y:S05]  /*1f810*/  @!P0 BRA `(.L_x_31) ;  /* 0x0000000000048947 */ /* 0x000fea0003800000 */
[----:B------:R-:W-:Y:S01]  /*1f820*/  BPT.TRAP 0x1 ;  /* 0x000000040000795c */ /* 0x000fe20000300000 */
.L_x_31:
[----:B------:R-:W-:-:S04]  /*1f830*/  UISETP.LT.AND UP0, UPT, UR12, 0x1, UPT ;  /* 0x000000010c00788c */ /* 0x000fc8000bf01270 */
[----:B------:R-:W-:Y:S02]  /*1f840*/  USEL UR8, UR12, 0x1, UP0 ;  /* 0x000000010c087887 */ /* 0x000fe40008000000 */
[----:B------:R-:W-:Y:S02]  /*1f850*/  UISETP.GT.U32.AND UP0, UPT, UR13, 0x1, UPT ;  /* 0x000000010d00788c */ /* 0x000fe4000bf04070 */
[----:B------:R-:W-:-:S04]  /*1f860*/  UIADD3 UR8, UR5, UR12, -UR8 ;  /* 0x0000000c05087290 */ /* 0x000fc8000fffe808 */
[----:B------:R-:W-:Y:S01]  /*1f870*/  UIMAD.WIDE.U32 UR6, UR8, 0x38e38e39, URZ ;  /* 0x38e38e39080678a5 */ /* 0x000fe2000f8e003f */
[----:B------:R-:W-:-:S03]  /*1f880*/  PLOP3.LUT P0, PT, PT, PT, UP0, 0x80, 0x0 ;  /* 0x000000000000781c */ /* 0x000fc60003f0f008 */
[----:B------:R-:W-:-:S04]  /*1f890*/  USHF.R.U32.HI UR6, URZ, 0x1, UR7 ;  /* 0x000000013f067899 */ /* 0x000fc80008011607 */
[----:B------:R-:W-:-:S04]  /*1f8a0*/  UIMAD UR8, UR6, -0x9, UR8 ;  /* 0xfffffff7060878a4 */ /* 0x000fc8000f8e0208 */
[----:B------:R-:W-:-:S04]  /*1f8b0*/  ULEA UR8, UR8, UR15, 0x3 ;  /* 0x0000000f08087291 */ /* 0x000fc8000f8e183f */
[----:B------:R-:W-:-:S04]  /*1f8c0*/  UIADD3 UR8, UR8, 0x48, URZ ;  /* 0x0000004808087890 */ /* 0x000fc8000fffe03f */
[----:B------:R-:W-:-:S09]  /*1f8d0*/  UPRMT UR8, URZ, 0x654, UR8 ;  /* 0x000006543f087896 */ /* 0x000fd20008000008 */
[----:B------:R-:W-:Y:S01]  /*1f8e0*/  SYNCS.ARRIVE.TRANS64.RED.A1T0 RZ, [UR8], RZ ;  /* 0x000000ffffff79a7 */ /* 0x000fe20008100408 */
[----:B------:R-:W-:Y:S05]  /*1f8f0*/  @P0 BRA `(.L_x_30) ;  /* 0x0000000000040947 */ /* 0x000fea0003800000 */
[----:B------:R-:W-:Y:S01]  /*1f900*/  BPT.TRAP 0x1 ;  /* 0x000000040000795c */ /* 0x000fe20000300000 */
.L_x_30:
[----:B------:R-:W2:Y:S01]  /*1f910*/  LDL.LU R27, [R1+0xc64] ;  /* 0x000c6400011b7983 */ /* 0x000ea20000300800 */
[----:B------:R-:W0:Y:S01]  /*1f920*/  LDC R24, c[0x0][0x288] ;  /* 0x0000a200ff187b82 */ /* 0x000e220000000800 */
[----:B------:R-:W1:Y:S01]  /*1f930*/  S2R R25, SR_TID.X ;  /* 0x0000000000197919 */ /* 0x000e620000002100 */
[----:B------:R-:W-:Y:S01]  /*1f940*/  UIADD3 UR8, UR12, UR5, URZ ;  /* 0x000000050c087290 */ /* 0x000fe2000fffe03f */
[----:B------:R-:W-:Y:S01]  /*1f950*/  ULDC UR6, c[0x0][0x284] ;  /* 0x0000a10000067ab9 */ /* 0x000fe20000000800 */
[----:B------:R-:W3:Y:S02]  /*1f960*/  LDL.LU R26, [R1+0xc60] ;  /* 0x000c6000011a7983 */ /* 0x000ee40000300800 */
[----:B------:R-:W-:Y:S01]  /*1f970*/  UISETP.GT.U32.AND UP0, UPT, UR8, 0x8, UPT ;  /* 0x000000080800788c */ /* 0x000fe2000bf04070 */
[----:B------:R-:W-:Y:S01]  /*1f980*/  IMAD.MOV.U32 R40, RZ, RZ, -0x1 ;  /* 0xffffffffff287424 */ /* 0x000fe200078e00ff */
[----:B------:R-:W-:Y:S01]  /*1f990*/  USHF.R.S32.HI UR9, URZ, 0x1f, UR14 ;  /* 0x0000001f3f097899 */ /* 0x000fe2000801140e */
[----:B------:R-:W-:Y:S01]  /*1f9a0*/  ULDC.64 UR16, c[0x0][0x5d0] ;  /* 0x0001740000107ab9 */ /* 0x000fe20000000a00 */
[----:B------:R-:W-:-:S02]  /*1f9b0*/  UISETP.LT.U32.AND UP0, UPT, UR12, 0x9, UP0 ;  /* 0x000000090c00788c */ /* 0x000fc40008701070 */
[----:B------:R-:W-:Y:S02]  /*1f9c0*/  UISETP.GE.U32.AND UP1, UPT, UR12, 0x9, UPT ;  /* 0x000000090c00788c */ /* 0x000fe4000bf26070 */
[----:B------:R-:W-:Y:S02]  /*1f9d0*/  UIMAD UR5, UR9, UR16, URZ ;  /* 0x00000010090572a4 */ /* 0x000fe4000f8e023f */
[----:B------:R-:W-:-:S04]  /*1f9e0*/  USEL UR10, URZ, 0x1, !UP0 ;  /* 0x000000013f0a7887 */ /* 0x000fc8000c000000 */
[----:B------:R-:W-:Y:S01]  /*1f9f0*/  ULOP3.LUT UR4, UR4, UR10, URZ, 0x3c, !UPT ;  /* 0x0000000a04047292 */ /* 0x000fe2000f8e3c3f */
[--C-:B-1----:R-:W-:Y:S01]  /*1fa00*/  SHF.R.U32.HI R32, RZ, 0x7, R25.reuse ;  /* 0x00000007ff207819 */ /* 0x102fe20000011619 */
[C---:B------:R-:W-:Y:S01]  /*1fa10*/  IMAD.SHL.U32 R31, R25.reuse, 0x2, RZ ;  /* 0x00000002191f7824 */ /* 0x040fe200078e00ff */
[----:B------:R-:W-:Y:S02]  /*1fa20*/  SHF.R.U32.HI R2, RZ, 0x2, R25 ;  /* 0x00000002ff027819 */ /* 0x000fe40000011619 */
[----:B----4-:R-:W-:Y:S02]  /*1fa30*/  LOP3.LUT R3, R25, 0x60, RZ, 0xc0, !PT ;  /* 0x0000006019037812 */ /* 0x010fe400078ec0ff */
[----:B------:R-:W-:Y:S02]  /*1fa40*/  LOP3.LUT R32, R32, 0x1, RZ, 0xc0, !PT ;  /* 0x0000000120207812 */ /* 0x000fe400078ec0ff */
[----:B------:R-:W-:Y:S02]  /*1fa50*/  LOP3.LUT R2, R2, 0x7, RZ, 0xc0, !PT ;  /* 0x0000000702027812 */ /* 0x000fe400078ec0ff */
[----:B------:R-:W-:Y:S01]  /*1fa60*/  SHF.R.U32.HI R3, RZ, 0x1, R3 ;  /* 0x00000001ff037819 */ /* 0x000fe20000011603 */
[----:B------:R-:W-:-:S03]  /*1fa70*/  IMAD.SHL.U32 R33, R32, 0x40, RZ ;  /* 0x0000004020217824 */ /* 0x000fc600078e00ff */
[--C-:B------:R-:W-:Y:S02]  /*1fa80*/  IADD3 R0, RZ, -R3, -R2.reuse ;  /* 0x80000003ff007210 */ /* 0x100fe40007ffe802 */
[----:B------:R-:W-:Y:S02]  /*1fa90*/  LOP3.LUT R33, R33, 0x40, R2, 0xe2, !PT ;  /* 0x0000004021217812 */ /* 0x000fe400078ee202 */
[----:B------:R-:W-:Y:S01]  /*1faa0*/  LOP3.LUT R2, R25, 0x3, RZ, 0xc0, !PT ;  /* 0x0000000319027812 */ /* 0x000fe200078ec0ff */
[----:B------:R-:W-:-:S04]  /*1fab0*/  IMAD R32, R32, -0x40, R0 ;  /* 0xffffffc020207824 */ /* 0x000fc800078e0200 */
[----:B0-----:R-:W-:Y:S02]  /*1fac0*/  IMAD R2, R2, -0x2, R24 ;  /* 0xfffffffe02027824 */ /* 0x001fe400078e0218 */
[----:B--2---:R-:W-:-:S05]  /*1fad0*/  IMAD.SHL.U32 R30, R27, 0x200, RZ ;  /* 0x000002001b1e7824 */ /* 0x004fca00078e00ff */
[----:B------:R-:W-:Y:S01]  /*1fae0*/  ISETP.GE.AND P0, PT, R30, R24, PT ;  /* 0x000000181e00720c */ /* 0x000fe20003f06270 */
[----:B------:R-:W-:Y:S02]  /*1faf0*/  IMAD.U32 R24, RZ, RZ, UR16 ;  /* 0x00000010ff187e24 */ /* 0x000fe4000f8e00ff */
[C---:B---3--:R-:W-:Y:S02]  /*1fb00*/  IMAD.SHL.U32 R0, R26.reuse, 0x100, RZ ;  /* 0x000001001a007824 */ /* 0x048fe400078e00ff */
[----:B------:R-:W-:-:S03]  /*1fb10*/  IMAD.WIDE R34, R26, 0x100, RZ ;  /* 0x000001001a227825 */ /* 0x000fc600078e02ff */
[C---:B------:R-:W-:Y:S02]  /*1fb20*/  IADD3 R32, -R0.reuse, UR6, R32 ;  /* 0x0000000600207c10 */ /* 0x040fe4000fffe120 */
[----:B------:R-:W-:Y:S01]  /*1fb30*/  ISETP.GE.OR P0, PT, R0, UR6, P0 ;  /* 0x0000000600007c0c */ /* 0x000fe20008706670 */
[----:B------:R-:W-:Y:S01]  /*1fb40*/  IMAD.IADD R0, R2, 0x1, -R30 ;  /* 0x0000000102007824 */ /* 0x000fe200078e0a1e */
[----:B------:R-:W-:Y:S01]  /*1fb50*/  LOP3.LUT R30, R30, 0x6, R31, 0xf8, !PT ;  /* 0x000000061e1e7812 */ /* 0x000fe200078ef81f */
[----:B------:R-:W-:Y:S01]  /*1fb60*/  UIMAD.WIDE.U32 UR6, UR8, 0x38e38e39, URZ ;  /* 0x38e38e39080678a5 */ /* 0x000fe2000f8e003f */
[----:B------:R-:W-:Y:S02]  /*1fb70*/  LOP3.LUT R33, R34, R33, R3, 0xfe, !PT ;  /* 0x0000002122217212 */ /* 0x000fe400078efe03 */
[----:B------:R-:W-:Y:S01]  /*1fb80*/  SHF.R.S32.HI R31, RZ, 0x1f, R30 ;  /* 0x0000001fff1f7819 */ /* 0x000fe2000001141e */
[----:B------:R-:W-:Y:S02]  /*1fb90*/  USHF.R.U32.HI UR6, URZ, 0x1, UR7 ;  /* 0x000000013f067899 */ /* 0x000fe40008011607 */
[----:B------:R-:W-:-:S02]  /*1fba0*/  UIMAD UR7, UR14, UR17, UR5 ;  /* 0x000000110e0772a4 */ /* 0x000fc4000f8e0205 */
[----:B------:R-:W-:Y:S01]  /*1fbb0*/  IMAD.WIDE.U32 R24, R24, UR14, R30 ;  /* 0x0000000e18187c25 */ /* 0x000fe2000f8e001e */
[----:B------:R-:W-:Y:S02]  /*1fbc0*/  UIMAD UR5, UR6, -0x9, UR8 ;  /* 0xfffffff7060578a4 */ /* 0x000fe4000f8e0208 */
[----:B------:R-:W-:Y:S01]  /*1fbd0*/  @UP1 ULOP3.LUT UR4, UR4, 0x1, UR6, 0x78, !UPT ;  /* 0x0000000104041892 */ /* 0x000fe2000f8e7806 */
[----:B------:R-:W-:Y:S01]  /*1fbe0*/  VIADD R25, R25, UR7 ;  /* 0x0000000719197c36 */ /* 0x000fe20008000000 */
[----:B------:R-:W-:Y:S10]  /*1fbf0*/  @P0 BRA `(.L_x_32) ;  /* 0x0000025400bc0947 */ /* 0x000ff40003800000 */
[----:B------:R-:W0:Y:S01]  /*1fc00*/  LDC.64 R26, c[0x0][0x5c8] ;  /* 0x00017200ff1a7b82 */ /* 0x000e220000000a00 */
[----:B------:R-:W-:Y:S01]  /*1fc10*/  ULDC.64 UR6, c[0x0][0x5c0] ;  /* 0x0001700000067ab9 */ /* 0x000fe20000000a00 */
[----:B------:R-:W-:Y:S01]  /*1fc20*/  BSSY B0, `(.L_x_32) ;  /* 0x000256c000007945 */ /* 0x000fe20003800000 */
[-C--:B0-----:R-:W-:Y:S01]  /*1fc30*/  IMAD R2, R35, R26.reuse, RZ ;  /* 0x0000001a23027224 */ /* 0x081fe200078e02ff */
[----:B------:R-:W-:Y:S01]  /*1fc40*/  SHF.L.U64.HI R36, R26, 0x3, R27 ;  /* 0x000000031a247819 */ /* 0x000fe2000001021b */
[----:B------:R-:W-:-:S04]  /*1fc50*/  IMAD.WIDE.U32 R24, R33, R26, R24 ;  /* 0x0000001a21187225 */ /* 0x000fc800078e0018 */
[----:B------:R-:W-:Y:S01]  /*1fc60*/  IMAD R2, R33, R27, R2 ;  /* 0x0000001b21027224 */ /* 0x000fe200078e0202 */
[C---:B------:R-:W-:Y:S01]  /*1fc70*/  LEA R28, P2, R26.reuse, R24, 0x7 ;  /* 0x000000181a1c7211 */ /* 0x040fe200078438ff */
[----:B------:R-:W-:Y:S02]  /*1fc80*/  IMAD.SHL.U32 R3, R26, 0x8, RZ ;  /* 0x000000081a037824 */ /* 0x000fe400078e00ff */
[----:B------:R-:W-:Y:S01]  /*1fc90*/  IMAD.IADD R25, R25, 0x1, R2 ;  /* 0x0000000119197824 */ /* 0x000fe200078e0202 */
[C---:B------:R-:W-:Y:S02]  /*1fca0*/  IADD3 R2, P5, R24.reuse, UR6, RZ ;  /* 0x0000000618027c10 */ /* 0x040fe4000ffbe0ff */
[----:B------:R-:W-:Y:S02]  /*1fcb0*/  IADD3 R24, P0, P1, R24, UR6, R3 ;  /* 0x0000000618187c10 */ /* 0x000fe4000f91e003 */
[----:B------:R-:W-:Y:S02]  /*1fcc0*/  LEA.HI.X R29, R26, R25, R27, 0x7, P2 ;  /* 0x000000191a1d7211 */ /* 0x000fe400010f3c1b */
[----:B------:R-:W-:-:S02]  /*1fcd0*/  IADD3 R26, P2, P3, R28, UR6, R3 ;  /* 0x000000061c1a7c10 */ /* 0x000fc4000fb5e003 */
[----:B------:R-:W-:Y:S02]  /*1fce0*/  IADD3.X R3, R25, UR7, RZ, P5, !PT ;  /* 0x0000000719037c10 */ /* 0x000fe4000affe4ff */
[----:B------:R-:W-:Y:S02]  /*1fcf0*/  FSETP.NEU.AND P5, PT, RZ, UR24, PT ;  /* 0x00000018ff007c0b */ /* 0x000fe4000bfad000 */
[----:B------:R-:W-:Y:S02]  /*1fd00*/  IADD3 R28, P6, R28, UR6, RZ ;  /* 0x000000061c1c7c10 */ /* 0x000fe4000ffde0ff */
[--C-:B------:R-:W-:Y:S02]  /*1fd10*/  IADD3.X R27, R29, UR7, R36.reuse, P2, P3 ;  /* 0x000000071d1b7c10 */ /* 0x100fe400097e6424 */
[----:B------:R-:W-:Y:S02]  /*1fd20*/  IADD3.X R25, R25, UR7, R36, P0, P1 ;  /* 0x0000000719197c10 */ /* 0x000fe400087e2424 */
[----:B------:R-:W-:-:S05]  /*1fd30*/  IADD3.X R29, R29, UR7, RZ, P6, !PT ;  /* 0x000000071d1d7c10 */ /* 0x000fca000b7fe4ff */
[----:B------:R-:W-:Y:S05]  /*1fd40*/  @!P5 BRA `(.L_x_33) ;  /* 0x000001b800fcd947 */ /* 0x000fea0003800000 */
[----:B------:R-:W-:Y:S01]  /*1fd50*/  ULDC.64 UR6, c[0x0][0x5b8] ;  /* 0x00016e0000067ab9 */ /* 0x000fe20000000a00 */
[----:B------:R-:W-:Y:S01]  /*1fd60*/  ISETP.GE.AND P3, PT, R32, 0x1, PT ;  /* 0x000000012000780c */ /* 0x000fe20003f66270 */
[----:B------:R-:W-:Y:S01]  /*1fd70*/  IMAD.U32 R36, RZ, RZ, UR6 ;  /* 0x00000006ff247e24 */ /* 0x000fe2000f8e00ff */
[----:B------:R-:W-:Y:S01]  /*1fd80*/  UIMAD UR6, UR9, UR6, URZ ;  /* 0x00000006090672a4 */ /* 0x000fe2000f8e023f */
[----:B------:R-:W-:Y:S01]  /*1fd90*/  BSSY B1, `(.L_x_34) ;  /* 0x0000010000017945 */ /* 0x000fe20003800000 */
[----:B------:R-:W-:Y:S01]  /*1fda0*/  ISETP.LT.OR P1, PT, R0, 0x1, !P3 ;  /* 0x000000010000780c */ /* 0x000fe20005f21670 */
[----:B------:R-:W-:Y:S01]  /*1fdb0*/  IMAD.WIDE.U32 R30, R36, UR14, R30 ;  /* 0x0000000e241e7c25 */ /* 0x000fe2000f8e001e */
[----:B------:R-:W-:Y:S01]  /*1fdc0*/  UIMAD UR6, UR14, UR7, UR6 ;  /* 0x000000070e0672a4 */ /* 0x000fe2000f8e0206 */
[----:B------:R-:W-:Y:S02]  /*1fdd0*/  ULDC.64 UR8, c[0x0][0x5a8] ;  /* 0x00016a0000087ab9 */ /* 0x000fe40000000a00 */
[----:B------:R-:W-:-:S03]  /*1fde0*/  IMAD.MOV.U32 R36, RZ, RZ, R30 ;  /* 0x000000ffff247224 */ /* 0x000fc600078e001e */
[----:B------:R-:W-:Y:S01]  /*1fdf0*/  VIADD R37, R31, UR6 ;  /* 0x000000061f257c36 */ /* 0x000fe20008000000 */
[----:B------:R-:W-:Y:S02]  /*1fe00*/  ULDC.64 UR6, c[0x0][0x5b0] ;  /* 0x00016c0000067ab9 */ /* 0x000fe40000000a00 */
[----:B------:R-:W-:Y:S02]  /*1fe10*/  IMAD R38, R35, UR6, RZ ;  /* 0x0000000623267c24 */ /* 0x000fe4000f8e02ff */
[----:B------:R-:W-:-:S04]  /*1fe20*/  IMAD.WIDE.U32 R30, R33, UR6, R36 ;  /* 0x00000006211e7c25 */ /* 0x000fc8000f8e0024 */
[----:B------:R-:W-:Y:S01]  /*1fe30*/  IMAD R38, R33, UR7, R38 ;  /* 0x0000000721267c24 */ /* 0x000fe2000f8e0226 */
[----:B------:R-:W-:-:S04]  /*1fe40*/  IADD3 R30, P0, R30, UR8, RZ ;  /* 0x000000081e1e7c10 */ /* 0x000fc8000ff1e0ff */
[--C-:B------:R-:W-:Y:S02]  /*1fe50*/  IADD3.X R31, R31, UR9, R38.reuse, P0, !PT ;  /* 0x000000091f1f7c10 */ /* 0x100fe400087fe426 */
[----:B------:R-:W-:Y:S01]  /*1fe60*/  PRMT R38, RZ, 0x7610, R38 ;  /* 0x00007610ff267816 */ /* 0x000fe20000000026 */
[----:B------:R-:W-:Y:S06]  /*1fe70*/  @P1 BRA `(.L_x_35) ;  /* 0x0000000000041947 */ /* 0x000fec0003800000 */
[----:B------:R0:W5:Y:S02]  /*1fe80*/  LDG.E.U8 R38, desc[UR22][R30.64] ;  /* 0x000000161e267981 */ /* 0x000164000c1e1100 */
.L_x_35:
[----:B------:R-:W-:Y:S05]  /*1fe90*/  BSYNC B1 ;  /* 0x0000000000017941 */ /* 0x000fea0003800000 */
.L_x_34:
[----:B-----5:R-:W-:Y:S01]  /*1fea0*/  LOP3.LUT R38, R38, 0xff, RZ, 0xc0, !PT ;  /* 0x000000ff26267812 */ /* 0x020fe200078ec0ff */
[----:B------:R-:W-:Y:S01]  /*1feb0*/  BSSY B1, `(.L_x_36) ;  /* 0x000000b000017945 */ /* 0x000fe20003800000 */
[----:B------:R-:W-:Y:S02]  /*1fec0*/  ISETP.LT.OR P0, PT, R0, 0x2, !P3 ;  /* 0x000000020000780c */ /* 0x000fe40005f01670 */
[----:B------:R-:W-:-:S05]  /*1fed0*/  F2FP.F16.E4M3.UNPACK_B R38, R38 ;  /* 0x00000026ff26723e */ /* 0x000fca00020006ff */
[----:B------:R-:W-:-:S05]  /*1fee0*/  HADD2.F32 R38, -RZ, R38.H0_H0 ;  /* 0x20000026ff267230 */ /* 0x000fca0000004100 */
[----:B------:R-:W-:-:S04]  /*1fef0*/  FMUL R38, R38, UR24 ;  /* 0x0000001826267c20 */ /* 0x000fc80008400000 */
[----:B------:R-:W-:-:S05]  /*1ff00*/  FFMA R4, R4, UR21, R38 ;  /* 0x0000001504047c23 */ /* 0x000fca0008000026 */
[----:B------:R-:W-:-:S05]  /*1ff10*/  F2FP.SATFINITE.E4M3.F32.PACK_AB_MERGE_C R4, RZ, R4, RZ ;  /* 0x00000004ff04723e */ /* 0x000fca00048070ff */
[----:B------:R1:W-:Y:S02]  /*1ff20*/  @!P1 STG.E.U8 desc[UR22][R2.64], R4 ;  /* 0x0000000402009986 */ /* 0x0003e4000c101116 */
[----:B-1----:R-:W-:Y:S01]  /*1ff30*/  PRMT R4, RZ, 0x7610, R4 ;  /* 0x00007610ff047816 */ /* 0x002fe20000000004 */
[----:B------:R-:W-:Y:S06]  /*1ff40*/  @P0 BRA `(.L_x_37) ;  /* 0x0000000000040947 */ /* 0x000fec0003800000 */
[----:B------:R1:W5:Y:S02]  /*1ff50*/  LDG.E.U8 R4, desc[UR22][R30.64+0x1] ;  /* 0x000001161e047981 */ /* 0x000364000c1e1100 */
.L_x_37:
[----:B------:R-:W-:Y:S05]  /*1ff60*/  BSYNC B1 ;  /* 0x0000000000017941 */ /* 0x000fea0003800000 */
.L_x_36:
[----:B-----5:R-:W-:Y:S01]  /*1ff70*/  LOP3.LUT R38, R4, 0xff, RZ, 0xc0, !PT ;  /* 0x000000ff04267812 */ /* 0x020fe200078ec0ff */
[----:B------:R-:W-:Y:S01]  /*1ff80*/  BSSY B1, `(.L_x_38) ;  /* 0x0000013000017945 */ /* 0x000fe20003800000 */
[----:B------:R-:W-:Y:S02]  /*1ff90*/  IADD3 R4, P1, R33, 0x8, RZ ;  /* 0x0000000821047810 */ /* 0x000fe40007f3e0ff */
[----:B------:R-:W-:Y:S02]  /*1ffa0*/  F2FP.F16.E4M3.UNPACK_B R38, R38 ;  /* 0x00000026ff26723e */ /* 0x000fe400020006ff */
[----:B------:R-:W-:-:S03]  /*1ffb0*/  ISETP.GE.AND P2, PT, R32, 0x9, PT ;  /* 0x000000092000780c */ /* 0x000fc60003f46270 */
[----:B------:R-:W-:Y:S02]  /*1ffc0*/  HADD2.F32 R39, -RZ, R38.H0_H0 ;  /* 0x20000026ff277230 */ /* 0x000fe40000004100 */
[----:B------:R-:W-:-:S03]  /*1ffd0*/  IMAD.X R38, RZ, RZ, R35, P1 ;  /* 0x000000ffff267224 */ /* 0x000fc600008e0623 */
[----:B------:R-:W-:Y:S01]  /*1ffe0*/  FMUL R39, R39, UR24 ;  /* 0x0000001827277c20 */ /* 0x000fe20008400000 */
[----:B------:R-:W-:-:S03]  /*1fff0*/  IMAD R38, R38, UR6, RZ ;  /* 0x0000000626267c24 */ /* 0x000fc6000f8e02ff */
[----:B------:R-:W-:Y:S01]  /*20000*/  FFMA R39, R5, UR21, R39 ;  /* 0x0000001505277c23 */ /* 0x000fe20008000027 */
[C---:B------:R-:W-:Y:S02]  /*20010*/  IMAD R38, R4.reuse, UR7, R38 ;  /* 0x0000000704267c24 */ /* 0x040fe4000f8e0226 */
[----:B------:R-:W-:Y:S02]  /*20020*/  IMAD.WIDE.U32 R4, R4, UR6, R36 ;  /* 0x0000000604047c25 */ /* 0x000fe4000f8e0024 */
[----:B------:R-:W-:Y:S02]  /*20030*/  F2FP.SATFINITE.E4M3.F32.PACK_AB_MERGE_C R39, RZ, R39, RZ ;  /* 0x00000027ff27723e */ /* 0x000fe400048070ff */
[----:B------:R-:W-:-:S03]  /*20040*/  IADD3 R4, P1, R4, UR8, RZ ;  /* 0x0000000804047c10 */ /* 0x000fc6000ff3e0ff */
[----:B------:R2:W-:Y:S01]  /*20050*/  @!P0 STG.E.U8 desc[UR22][R2.64+0x1], R39 ;  /* 0x0000012702008986 */ /* 0x0005e2000c101116 */
[--C-:B------:R-:W-:Y:S02]  /*20060*/  IADD3.X R5, R5, UR9, R38.reuse, P1, !PT ;  /* 0x0000000905057c10 */ /* 0x100fe40008ffe426 */
[----:B------:R-:W-:Y:S02]  /*20070*/  ISETP.LT.OR P1, PT, R0, 0x1, !P2 ;  /* 0x000000010000780c */ /* 0x000fe40005721670 */
[----:B------:R-:W-:-:S11]  /*20080*/  PRMT R38, RZ, 0x7610, R38 ;  /* 0x00007610ff267816 */ /* 0x000fd60000000026 */
[----:B--2---:R-:W-:Y:S05]  /*20090*/  @P1 BRA `(.L_x_39) ;  /* 0x0000000000041947 */ /* 0x004fea0003800000 */
[----:B------:R2:W5:Y:S02]  /*200a0*/  LDG.E.U8 R38, desc[UR22][R4.64] ;  /* 0x0000001604267981 */ /* 0x000564000c1e1100 */
.L_x_39:
[----:B------:R-:W-:Y:S05]  /*200b0*/  BSYNC B1 ;  /* 0x0000000000017941 */ /* 0x000fea0003800000 */
.L_x_38:
        /* <DEDUP_REMOVED lines=9> */
[----:B---3--:R-:W-:Y:S01]  /*20150*/  PRMT R6, RZ, 0x7610, R6 ;  /* 0x00007610ff067816 */ /* 0x008fe20000000006 */
[----:B------:R-:W-:Y:S06]  /*20160*/  @P0 BRA `(.L_x_41) ;  /* 0x0000000000040947 */ /* 0x000fec0003800000 */
[----:B------:R3:W5:Y:S02]  /*20170*/  LDG.E.U8 R6, desc[UR22][R4.64+0x1] ;  /* 0x0000011604067981 */ /* 0x000764000c1e1100 */
.L_x_41:
[----:B------:R-:W-:Y:S05]  /*20180*/  BSYNC B1 ;  /* 0x0000000000017941 */ /* 0x000fea0003800000 */
.L_x_40:
[----:B-----5:R-:W-:Y:S01]  /*20190*/  LOP3.LUT R6, R6, 0xff, RZ, 0xc0, !PT ;  /* 0x000000ff06067812 */ /* 0x020fe200078ec0ff */
[----:B------:R-:W-:Y:S01]  /*201a0*/  BSSY B1, `(.L_x_42) ;  /* 0x000000b000017945 */ /* 0x000fe20003800000 */
[----:B------:R-:W-:Y:S02]  /*201b0*/  ISETP.LT.OR P1, PT, R0, 0x9, !P3 ;  /* 0x000000090000780c */ /* 0x000fe40005f21670 */
[----:B------:R-:W-:-:S05]  /*201c0*/  F2FP.F16.E4M3.UNPACK_B R6, R6 ;  /* 0x00000006ff06723e */ /* 0x000fca00020006ff */
[----:B------:R-:W-:-:S05]  /*201d0*/  HADD2.F32 R6, -RZ, R6.H0_H0 ;  /* 0x20000006ff067230 */ /* 0x000fca0000004100 */
[----:B------:R-:W-:-:S04]  /*201e0*/  FMUL R6, R6, UR24 ;  /* 0x0000001806067c20 */ /* 0x000fc80008400000 */
[--C-:B------:R-:W-:Y:S01]  /*201f0*/  FFMA R7, R7, UR21, R6.reuse ;  /* 0x0000001507077c23 */ /* 0x100fe20008000006 */
[----:B------:R-:W-:-:S04]  /*20200*/  PRMT R6, RZ, 0x7610, R6 ;  /* 0x00007610ff067816 */ /* 0x000fc80000000006 */
[----:B------:R-:W-:-:S05]  /*20210*/  F2FP.SATFINITE.E4M3.F32.PACK_AB_MERGE_C R7, RZ, R7, RZ ;  /* 0x00000007ff07723e */ /* 0x000fca00048070ff */
[----:B------:R4:W-:Y:S01]  /*20220*/  @!P0 STG.E.U8 desc[UR22][R24.64+0x1], R7 ;  /* 0x0000010718008986 */ /* 0x0009e2000c101116 */
[----:B------:R-:W-:Y:S05]  /*20230*/  @P1 BRA `(.L_x_43) ;  /* 0x0000000000041947 */ /* 0x000fea0003800000 */
[----:B------:R0:W5:Y:S02]  /*20240*/  LDG.E.U8 R6, desc[UR22][R30.64+0x8] ;  /* 0x000008161e067981 */ /* 0x000164000c1e1100 */
.L_x_43:
[----:B------:R-:W-:Y:S05]  /*20250*/  BSYNC B1 ;  /* 0x0000000000017941 */ /* 0x000fea0003800000 */
.L_x_42:
        /* <DEDUP_REMOVED lines=12> */
.L_x_45:
[----:B------:R-:W-:Y:S05]  /*20320*/  BSYNC B1 ;  /* 0x0000000000017941 */ /* 0x000fea0003800000 */
.L_x_44:
        /* <DEDUP_REMOVED lines=12> */
.L_x_47:
[----:B------:R-:W-:Y:S05]  /*203f0*/  BSYNC B1 ;  /* 0x0000000000017941 */ /* 0x000fea0003800000 */
.L_x_46:
        /* <DEDUP_REMOVED lines=12> */
.L_x_49:
[----:B------:R-:W-:Y:S05]  /*204c0*/  BSYNC B1 ;  /* 0x0000000000017941 */ /* 0x000fea0003800000 */
.L_x_48:
        /* <DEDUP_REMOVED lines=12> */
.L_x_51:
[----:B------:R-:W-:Y:S05]  /*20590*/  BSYNC B1 ;  /* 0x0000000000017941 */ /* 0x000fea0003800000 */
.L_x_50:
        /* <DEDUP_REMOVED lines=12> */
.L_x_53:
[----:B------:R-:W-:Y:S05]  /*20660*/  BSYNC B1 ;  /* 0x0000000000017941 */ /* 0x000fea0003800000 */
.L_x_52:
        /* <DEDUP_REMOVED lines=12> */
.L_x_55:
[----:B------:R-:W-:Y:S05]  /*20730*/  BSYNC B1 ;  /* 0x0000000000017941 */ /* 0x000fea0003800000 */
.L_x_54:
        /* <DEDUP_REMOVED lines=12> */
.L_x_57:
[----:B------:R-:W-:Y:S05]  /*20800*/  BSYNC B1 ;  /* 0x0000000000017941 */ /* 0x000fea0003800000 */
.L_x_56:
        /* <DEDUP_REMOVED lines=12> */
.L_x_59:
[----:B------:R-:W-:Y:S05]  /*208d0*/  BSYNC B1 ;  /* 0x0000000000017941 */ /* 0x000fea0003800000 */
.L_x_58:
        /* <DEDUP_REMOVED lines=12> */
.L_x_61:
[----:B------:R-:W-:Y:S05]  /*209a0*/  BSYNC B1 ;  /* 0x0000000000017941 */ /* 0x000fea0003800000 */
.L_x_60:
        /* <DEDUP_REMOVED lines=12> */
.L_x_63:
[----:B------:R-:W-:Y:S05]  /*20a70*/  BSYNC B1 ;  /* 0x0000000000017941 */ /* 0x000fea0003800000 */
.L_x_62:
        /* <DEDUP_REMOVED lines=12> */
.L_x_65:
[----:B------:R-:W-:Y:S05]  /*20b40*/  BSYNC B1 ;  /* 0x0000000000017941 */ /* 0x000fea0003800000 */
.L_x_64:
        /* <DEDUP_REMOVED lines=12> */
.L_x_67:
[----:B------:R-:W-:Y:S05]  /*20c10*/  BSYNC B1 ;  /* 0x0000000000017941 */ /* 0x000fea0003800000 */
.L_x_66:
        /* <DEDUP_REMOVED lines=12> */
.L_x_69:
[----:B------:R-:W-:Y:S05]  /*20ce0*/  BSYNC B1 ;  /* 0x0000000000017941 */ /* 0x000fea0003800000 */
.L_x_68:
        /* <DEDUP_REMOVED lines=12> */
.L_x_71:
[----:B------:R-:W-:Y:S05]  /*20db0*/  BSYNC B1 ;  /* 0x0000000000017941 */ /* 0x000fea0003800000 */
.L_x_70:
        /* <DEDUP_REMOVED lines=12> */
.L_x_73:
[----:B------:R-:W-:Y:S05]  /*20e80*/  BSYNC B1 ;  /* 0x0000000000017941 */ /* 0x000fea0003800000 */
.L_x_72:
        /* <DEDUP_REMOVED lines=12> */
.L_x_75:
[----:B------:R-:W-:Y:S05]  /*20f50*/  BSYNC B1 ;  /* 0x0000000000017941 */ /* 0x000fea0003800000 */
.L_x_74:
        /* <DEDUP_REMOVED lines=12> */
.L_x_77:
[----:B------:R-:W-:Y:S05]  /*21020*/  BSYNC B1 ;  /* 0x0000000000017941 */ /* 0x000fea0003800000 */
.L_x_76:
        /* <DEDUP_REMOVED lines=12> */
.L_x_79:
[----:B------:R-:W-:Y:S05]  /*210f0*/  BSYNC B1 ;  /* 0x0000000000017941 */ /* 0x000fea0003800000 */
.L_x_78:
        /* <DEDUP_REMOVED lines=12> */
.L_x_81:
[----:B------:R-:W-:Y:S05]  /*211c0*/  BSYNC B1 ;  /* 0x0000000000017941 */ /* 0x000fea0003800000 */
.L_x_80:
        /* <DEDUP_REMOVED lines=12> */
.L_x_83:
[----:B------:R-:W-:Y:S05]  /*21290*/  BSYNC B1 ;  /* 0x0000000000017941 */ /* 0x000fea0003800000 */
.L_x_82:
        /* <DEDUP_REMOVED lines=12> */
.L_x_85:
[----:B------:R-:W-:Y:S05]  /*21360*/  BSYNC B1 ;  /* 0x0000000000017941 */ /* 0x000fea0003800000 */
.L_x_84:
        /* <DEDUP_REMOVED lines=12> */
.L_x_87:
[----:B------:R-:W-:Y:S05]  /*21430*/  BSYNC B1 ;  /* 0x0000000000017941 */ /* 0x000fea0003800000 */
.L_x_86:
        /* <DEDUP_REMOVED lines=12> */
.L_x_89:
[----:B------:R-:W-:Y:S05]  /*21500*/  BSYNC B1 ;  /* 0x0000000000017941 */ /* 0x000fea0003800000 */
.L_x_88:
        /* <DEDUP_REMOVED lines=12> */
.L_x_91:
[----:B------:R-:W-:Y:S05]  /*215d0*/  BSYNC B1 ;  /* 0x0000000000017941 */ /* 0x000fea0003800000 */
.L_x_90:
        /* <DEDUP_REMOVED lines=12> */
.L_x_93:
[----:B------:R-:W-:Y:S05]  /*216a0*/  BSYNC B1 ;  /* 0x0000000000017941 */ /* 0x000fea0003800000 */
.L_x_92:
        /* <DEDUP_REMOVED lines=12> */
.L_x_95:
[----:B------:R-:W-:Y:S05]  /*21770*/  BSYNC B1 ;  /* 0x0000000000017941 */ /* 0x000fea0003800000 */
.L_x_94:
        /* <DEDUP_REMOVED lines=12> */
.L_x_97:
[----:B------:R-:W-:Y:S05]  /*21840*/  BSYNC B1 ;  /* 0x0000000000017941 */ /* 0x000fea0003800000 */
.L_x_96:
        /* <DEDUP_REMOVED lines=12> */
.L_x_99:
[----:B------:R-:W-:Y:S05]  /*21910*/  BSYNC B1 ;  /* 0x0000000000017941 */ /* 0x000fea0003800000 */
.L_x_98:
        /* <DEDUP_REMOVED lines=12> */
.L_x_101:
[----:B------:R-:W-:Y:S05]  /*219e0*/  BSYNC B1 ;  /* 0x0000000000017941 */ /* 0x000fea0003800000 */
.L_x_100:
        /* <DEDUP_REMOVED lines=12> */
.L_x_103:
[----:B------:R-:W-:Y:S05]  /*21ab0*/  BSYNC B1 ;  /* 0x0000000000017941 */ /* 0x000fea0003800000 */
.L_x_102:
        /* <DEDUP_REMOVED lines=12> */
.L_x_105:
[----:B------:R-:W-:Y:S05]  /*21b80*/  BSYNC B1 ;  /* 0x0000000000017941 */ /* 0x000fea0003800000 */
.L_x_104:
        /* <DEDUP_REMOVED lines=12> */
.L_x_107:
[----:B------:R-:W-:Y:S05]  /*21c50*/  BSYNC B1 ;  /* 0x0000000000017941 */ /* 0x000fea0003800000 */
.L_x_106:
        /* <DEDUP_REMOVED lines=12> */
.L_x_109:
[----:B------:R-:W-:Y:S05]  /*21d20*/  BSYNC B1 ;  /* 0x0000000000017941 */ /* 0x000fea0003800000 */
.L_x_108:
        /* <DEDUP_REMOVED lines=12> */
.L_x_111:
[----:B------:R-:W-:Y:S05]  /*21df0*/  BSYNC B1 ;  /* 0x0000000000017941 */ /* 0x000fea0003800000 */
.L_x_110:
        /* <DEDUP_REMOVED lines=12> */
.L_x_113:
[----:B------:R-:W-:Y:S05]  /*21ec0*/  BSYNC B1 ;  /* 0x0000000000017941 */ /* 0x000fea0003800000 */
.L_x_112:
        /* <DEDUP_REMOVED lines=12> */
.L_x_115:
[----:B------:R-:W-:Y:S05]  /*21f90*/  BSYNC B1 ;  /* 0x0000000000017941 */ /* 0x000fea0003800000 */
.L_x_114:
        /* <DEDUP_REMOVED lines=12> */
.L_x_117:
[----:B------:R-:W-:Y:S05]  /*22060*/  BSYNC B1 ;  /* 0x0000000000017941 */ /* 0x000fea0003800000 */
.L_x_116:
        /* <DEDUP_REMOVED lines=12> */
.L_x_119:
[----:B------:R-:W-:Y:S05]  /*22130*/  BSYNC B1 ;  /* 0x0000000000017941 */ /* 0x000fea0003800000 */
.L_x_118:
        /* <DEDUP_REMOVED lines=12> */
.L_x_121:
[----:B------:R-:W-:Y:S05]  /*22200*/  BSYNC B1 ;  /* 0x0000000000017941 */ /* 0x000fea0003800000 */
.L_x_120:
        /* <DEDUP_REMOVED lines=12> */
.L_x_123:
[----:B------:R-:W-:Y:S05]  /*222d0*/  BSYNC B1 ;  /* 0x0000000000017941 */ /* 0x000fea0003800000 */
.L_x_122:
        /* <DEDUP_REMOVED lines=12> */
.L_x_125:
[----:B------:R-:W-:Y:S05]  /*223a0*/  BSYNC B1 ;  /* 0x0000000000017941 */ /* 0x000fea0003800000 */
.L_x_124:
        /* <DEDUP_REMOVED lines=12> */
.L_x_127:
[----:B------:R-:W-:Y:S05]  /*22470*/  BSYNC B1 ;  /* 0x0000000000017941 */ /* 0x000fea0003800000 */
.L_x_126:
        /* <DEDUP_REMOVED lines=12> */
.L_x_129:
[----:B------:R-:W-:Y:S05]  /*22540*/  BSYNC B1 ;  /* 0x0000000000017941 */ /* 0x000fea0003800000 */
.L_x_128:
        /* <DEDUP_REMOVED lines=12> */
.L_x_131:
[----:B------:R-:W-:Y:S05]  /*22610*/  BSYNC B1 ;  /* 0x0000000000017941 */ /* 0x000fea0003800000 */
.L_x_130:
        /* <DEDUP_REMOVED lines=12> */
.L_x_133:
[----:B------:R-:W-:Y:S05]  /*226e0*/  BSYNC B1 ;  /* 0x0000000000017941 */ /* 0x000fea0003800000 */
.L_x_132:
        /* <DEDUP_REMOVED lines=12> */
.L_x_135:
[----:B------:R-:W-:Y:S05]  /*227b0*/  BSYNC B1 ;  /* 0x0000000000017941 */ /* 0x000fea0003800000 */
.L_x_134:
        /* <DEDUP_REMOVED lines=12> */
.L_x_137:
[----:B------:R-:W-:Y:S05]  /*22880*/  BSYNC B1 ;  /* 0x0000000000017941 */ /* 0x000fea0003800000 */
.L_x_136:
        /* <DEDUP_REMOVED lines=12> */
.L_x_139:
[----:B------:R-:W-:Y:S05]  /*22950*/  BSYNC B1 ;  /* 0x0000000000017941 */ /* 0x000fea0003800000 */
.L_x_138:
        /* <DEDUP_REMOVED lines=12> */
.L_x_141:
[----:B------:R-:W-:Y:S05]  /*22a20*/  BSYNC B1 ;  /* 0x0000000000017941 */ /* 0x000fea0003800000 */
.L_x_140:
        /* <DEDUP_REMOVED lines=12> */
.L_x_143:
[----:B------:R-:W-:Y:S05]  /*22af0*/  BSYNC B1 ;  /* 0x0000000000017941 */ /* 0x000fea0003800000 */
.L_x_142:
        /* <DEDUP_REMOVED lines=12> */
.L_x_145:
[----:B------:R-:W-:Y:S05]  /*22bc0*/  BSYNC B1 ;  /* 0x0000000000017941 */ /* 0x000fea0003800000 */
.L_x_144:
        /* <DEDUP_REMOVED lines=12> */
.L_x_147:
[----:B------:R-:W-:Y:S05]  /*22c90*/  BSYNC B1 ;  /* 0x0000000000017941 */ /* 0x000fea0003800000 */
.L_x_146:
        /* <DEDUP_REMOVED lines=12> */
.L_x_149:
[----:B------:R-:W-:Y:S05]  /*22d60*/  BSYNC B1 ;  /* 0x0000000000017941 */ /* 0x000fea0003800000 */
.L_x_148:
        /* <DEDUP_REMOVED lines=12> */
.L_x_151:
[----:B------:R-:W-:Y:S05]  /*22e30*/  BSYNC B1 ;  /* 0x0000000000017941 */ /* 0x000fea0003800000 */
.L_x_150:
        /* <DEDUP_REMOVED lines=12> */
.L_x_153:
[----:B------:R-:W-:Y:S05]  /*22f00*/  BSYNC B1 ;  /* 0x0000000000017941 */ /* 0x000fea0003800000 */
.L_x_152:
        /* <DEDUP_REMOVED lines=12> */
.L_x_155:
[----:B------:R-:W-:Y:S05]  /*22fd0*/  BSYNC B1 ;  /* 0x0000000000017941 */ /* 0x000fea0003800000 */
.L_x_154:
        /* <DEDUP_REMOVED lines=12> */
.L_x_157:
[----:B------:R-:W-:Y:S05]  /*230a0*/  BSYNC B1 ;  /* 0x0000000000017941 */ /* 0x000fea0003800000 */
.L_x_156:
        /* <DEDUP_REMOVED lines=12> */
.L_x_159:
[----:B------:R-:W-:Y:S05]  /*23170*/  BSYNC B1 ;  /* 0x0000000000017941 */ /* 0x000fea0003800000 */
.L_x_158:
        /* <DEDUP_REMOVED lines=12> */
.L_x_161:
[----:B------:R-:W-:Y:S05]  /*23240*/  BSYNC B1 ;  /* 0x0000000000017941 */ /* 0x000fea0003800000 */
.L_x_160:
        /* <DEDUP_REMOVED lines=12> */
.L_x_163:
[----:B------:R-:W-:Y:S05]  /*23310*/  BSYNC B1 ;  /* 0x0000000000017941 */ /* 0x000fea0003800000 */
.L_x_162:
        /* <DEDUP_REMOVED lines=12> */
.L_x_165:
[----:B------:R-:W-:Y:S05]  /*233e0*/  BSYNC B1 ;  /* 0x0000000000017941 */ /* 0x000fea0003800000 */
.L_x_164:
        /* <DEDUP_REMOVED lines=12> */
.L_x_167:
[----:B------:R-:W-:Y:S05]  /*234b0*/  BSYNC B1 ;  /* 0x0000000000017941 */ /* 0x000fea0003800000 */
.L_x_166:
        /* <DEDUP_REMOVED lines=12> */
.L_x_169:
[----:B------:R-:W-:Y:S05]  /*23580*/  BSYNC B1 ;  /* 0x0000000000017941 */ /* 0x000fea0003800000 */
.L_x_168:
        /* <DEDUP_REMOVED lines=12> */
.L_x_171:
[----:B------:R-:W-:Y:S05]  /*23650*/  BSYNC B1 ;  /* 0x0000000000017941 */ /* 0x000fea0003800000 */
.L_x_170:
        /* <DEDUP_REMOVED lines=12> */
.L_x_173:
[----:B------:R-:W-:Y:S05]  /*23720*/  BSYNC B1 ;  /* 0x0000000000017941 */ /* 0x000fea0003800000 */
.L_x_172:
        /* <DEDUP_REMOVED lines=12> */
.L_x_175:
[----:B------:R-:W-:Y:S05]  /*237f0*/  BSYNC B1 ;  /* 0x0000000000017941 */ /* 0x000fea0003800000 */
.L_x_174:
        /* <DEDUP_REMOVED lines=12> */
.L_x_177:
[----:B------:R-:W-:Y:S05]  /*238c0*/  BSYNC B1 ;  /* 0x0000000000017941 */ /* 0x000fea0003800000 */
.L_x_176:
        /* <DEDUP_REMOVED lines=12> */
.L_x_179:
[----:B------:R-:W-:Y:S05]  /*23990*/  BSYNC B1 ;  /* 0x0000000000017941 */ /* 0x000fea0003800000 */
.L_x_178:
        /* <DEDUP_REMOVED lines=12> */
.L_x_181:
[----:B------:R-:W-:Y:S05]  /*23a60*/  BSYNC B1 ;  /* 0x0000000000017941 */ /* 0x000fea0003800000 */
.L_x_180:
        /* <DEDUP_REMOVED lines=12> */
.L_x_183:
[----:B------:R-:W-:Y:S05]  /*23b30*/  BSYNC B1 ;  /* 0x0000000000017941 */ /* 0x000fea0003800000 */
.L_x_182:
        /* <DEDUP_REMOVED lines=12> */
.L_x_185:
[----:B------:R-:W-:Y:S05]  /*23c00*/  BSYNC B1 ;  /* 0x0000000000017941 */ /* 0x000fea0003800000 */
.L_x_184:
        /* <DEDUP_REMOVED lines=12> */
.L_x_187:
[----:B------:R-:W-:Y:S05]  /*23cd0*/  BSYNC B1 ;  /* 0x0000000000017941 */ /* 0x000fea0003800000 */
.L_x_186:
        /* <DEDUP_REMOVED lines=12> */
.L_x_189:
[----:B------:R-:W-:Y:S05]  /*23da0*/  BSYNC B1 ;  /* 0x0000000000017941 */ /* 0x000fea0003800000 */
.L_x_188:
        /* <DEDUP_REMOVED lines=12> */
.L_x_191:
[----:B------:R-:W-:Y:S05]  /*23e70*/  BSYNC B1 ;  /* 0x0000000000017941 */ /* 0x000fea0003800000 */
.L_x_190:
        /* <DEDUP_REMOVED lines=12> */
.L_x_193:
[----:B------:R-:W-:Y:S05]  /*23f40*/  BSYNC B1 ;  /* 0x0000000000017941 */ /* 0x000fea0003800000 */
.L_x_192:
        /* <DEDUP_REMOVED lines=12> */
.L_x_195:
[----:B------:R-:W-:Y:S05]  /*24010*/  BSYNC B1 ;  /* 0x0000000000017941 */ /* 0x000fea0003800000 */
.L_x_194:
        /* <DEDUP_REMOVED lines=12> */
.L_x_197:
[----:B------:R-:W-:Y:S05]  /*240e0*/  BSYNC B1 ;  /* 0x0000000000017941 */ /* 0x000fea0003800000 */
.L_x_196:
        /* <DEDUP_REMOVED lines=12> */
.L_x_199:
[----:B------:R-:W-:Y:S05]  /*241b0*/  BSYNC B1 ;  /* 0x0000000000017941 */ /* 0x000fea0003800000 */
.L_x_198:
        /* <DEDUP_REMOVED lines=12> */
.L_x_201:
[----:B------:R-:W-:Y:S05]  /*24280*/  BSYNC B1 ;  /* 0x0000000000017941 */ /* 0x000fea0003800000 */
.L_x_200:
        /* <DEDUP_REMOVED lines=12> */
.L_x_203:
[----:B------:R-:W-:Y:S05]  /*24350*/  BSYNC B1 ;  /* 0x0000000000017941 */ /* 0x000fea0003800000 */
.L_x_202:
        /* <DEDUP_REMOVED lines=12> */
.L_x_205:
[----:B------:R-:W-:Y:S05]  /*24420*/  BSYNC B1 ;  /* 0x0000000000017941 */ /* 0x000fea0003800000 */
.L_x_204:
        /* <DEDUP_REMOVED lines=12> */
.L_x_207:
[----:B------:R-:W-:Y:S05]  /*244f0*/  BSYNC B1 ;  /* 0x0000000000017941 */ /* 0x000fea0003800000 */
.L_x_206:
        /* <DEDUP_REMOVED lines=12> */
.L_x_209:
[----:B------:R-:W-:Y:S05]  /*245c0*/  BSYNC B1 ;  /* 0x0000000000017941 */ /* 0x000fea0003800000 */
.L_x_208:
        /* <DEDUP_REMOVED lines=12> */
.L_x_211:
[----:B------:R-:W-:Y:S05]  /*24690*/  BSYNC B1 ;  /* 0x0000000000017941 */ /* 0x000fea0003800000 */
.L_x_210:
        /* <DEDUP_REMOVED lines=12> */
.L_x_213:
[----:B------:R-:W-:Y:S05]  /*24760*/  BSYNC B1 ;  /* 0x0000000000017941 */ /* 0x000fea0003800000 */
.L_x_212:
        /* <DEDUP_REMOVED lines=12> */
.L_x_215:
[----:B------:R-:W-:Y:S05]  /*24830*/  BSYNC B1 ;  /* 0x0000000000017941 */ /* 0x000fea0003800000 */
.L_x_214:
        /* <DEDUP_REMOVED lines=12> */
.L_x_217:
[----:B------:R-:W-:Y:S05]  /*24900*/  BSYNC B1 ;  /* 0x0000000000017941 */ /* 0x000fea0003800000 */
.L_x_216:
        /* <DEDUP_REMOVED lines=12> */
.L_x_219:
[----:B------:R-:W-:Y:S05]  /*249d0*/  BSYNC B1 ;  /* 0x0000000000017941 */ /* 0x000fea0003800000 */
.L_x_218:
        /* <DEDUP_REMOVED lines=12> */
.L_x_221:
[----:B------:R-:W-:Y:S05]  /*24aa0*/  BSYNC B1 ;  /* 0x0000000000017941 */ /* 0x000fea0003800000 */
.L_x_220:
        /* <DEDUP_REMOVED lines=12> */
.L_x_223:
[----:B------:R-:W-:Y:S05]  /*24b70*/  BSYNC B1 ;  /* 0x0000000000017941 */ /* 0x000fea0003800000 */
.L_x_222:
        /* <DEDUP_REMOVED lines=12> */
.L_x_225:
[----:B------:R-:W-:Y:S05]  /*24c40*/  BSYNC B1 ;  /* 0x0000000000017941 */ /* 0x000fea0003800000 */
.L_x_224:
        /* <DEDUP_REMOVED lines=12> */
.L_x_227:
[----:B------:R-:W-:Y:S05]  /*24d10*/  BSYNC B1 ;  /* 0x0000000000017941 */ /* 0x000fea0003800000 */
.L_x_226:
        /* <DEDUP_REMOVED lines=12> */
.L_x_229:
[----:B------:R-:W-:Y:S05]  /*24de0*/  BSYNC B1 ;  /* 0x0000000000017941 */ /* 0x000fea0003800000 */
.L_x_228:
        /* <DEDUP_REMOVED lines=12> */
.L_x_231:
[----:B------:R-:W-:Y:S05]  /*24eb0*/  BSYNC B1 ;  /* 0x0000000000017941 */ /* 0x000fea0003800000 */
.L_x_230:
        /* <DEDUP_REMOVED lines=12> */
.L_x_233:
[----:B------:R-:W-:Y:S05]  /*24f80*/  BSYNC B1 ;  /* 0x0000000000017941 */ /* 0x000fea0003800000 */
.L_x_232:
        /* <DEDUP_REMOVED lines=12> */
.L_x_235:
[----:B------:R-:W-:Y:S05]  /*25050*/  BSYNC B1 ;  /* 0x0000000000017941 */ /* 0x000fea0003800000 */
.L_x_234:
        /* <DEDUP_REMOVED lines=12> */
.L_x_237:
[----:B------:R-:W-:Y:S05]  /*25120*/  BSYNC B1 ;  /* 0x0000000000017941 */ /* 0x000fea0003800000 */
.L_x_236:
        /* <DEDUP_REMOVED lines=12> */
.L_x_239:
[----:B------:R-:W-:Y:S05]  /*251f0*/  BSYNC B1 ;  /* 0x0000000000017941 */ /* 0x000fea0003800000 */
.L_x_238:
        /* <DEDUP_REMOVED lines=12> */
.L_x_241:
[----:B------:R-:W-:Y:S05]  /*252c0*/  BSYNC B1 ;  /* 0x0000000000017941 */ /* 0x000fea0003800000 */
.L_x_240:
        /* <DEDUP_REMOVED lines=12> */
.L_x_243:
[----:B------:R-:W-:Y:S05]  /*25390*/  BSYNC B1 ;  /* 0x0000000000017941 */ /* 0x000fea0003800000 */
.L_x_242:
        /* <DEDUP_REMOVED lines=12> */
.L_x_245:
[----:B------:R-:W-:Y:S05]  /*25460*/  BSYNC B1 ;  /* 0x0000000000017941 */ /* 0x000fea0003800000 */
.L_x_244:
        /* <DEDUP_REMOVED lines=12> */
.L_x_247:
[----:B------:R-:W-:Y:S05]  /*25530*/  BSYNC B1 ;  /* 0x0000000000017941 */ /* 0x000fea0003800000 */
.L_x_246:
[----:B----4-:R-:W4:Y:S01]  /*25540*/  LDL.LU R7, [R1+0x600] ;  /* 0x0006000001077983 */ /* 0x010f220000300800 */
[----:B-----5:R-:W-:Y:S01]  /*25550*/  LOP3.LUT R6, R6, 0xff, RZ, 0xc0, !PT ;  /* 0x000000ff06067812 */ /* 0x020fe200078ec0ff */
[----:B------:R-:W-:Y:S01]  /*25560*/  BSSY B1, `(.L_x_248) ;  /* 0x000000b000017945 */ /* 0x000fe20003800000 */
[----:B------:R-:W-:Y:S02]  /*25570*/  ISETP.LT.OR P0, PT, R0, 0xd2, !P2 ;  /* 0x000000d20000780c */ /* 0x000fe40005701670 */
[----:B------:R-:W-:-:S05]  /*25580*/  F2FP.F16.E4M3.UNPACK_B R6, R6 ;  /* 0x00000006ff06723e */ /* 0x000fca00020006ff */
[----:B------:R-:W-:-:S05]  /*25590*/  HADD2.F32 R6, -RZ, R6.H0_H0 ;  /* 0x20000006ff067230 */ /* 0x000fca0000004100 */
[----:B------:R-:W-:-:S04]  /*255a0*/  FMUL R6, R6, UR24 ;  /* 0x0000001806067c20 */ /* 0x000fc80008400000 */
[----:B----4-:R-:W-:-:S05]  /*255b0*/  FFMA R6, R7, UR21, R6 ;  /* 0x0000001507067c23 */ /* 0x010fca0008000006 */
[----:B------:R-:W-:Y:S02]  /*255c0*/  F2FP.SATFINITE.E4M3.F32.PACK_AB_MERGE_C R7, RZ, R6, RZ ;  /* 0x00000006ff07723e */ /* 0x000fe400048070ff */
[----:B------:R-:W-:-:S03]  /*255d0*/  PRMT R6, RZ, 0x7610, R6 ;  /* 0x00007610ff067816 */ /* 0x000fc60000000006 */
[----:B------:R4:W-:Y:S01]  /*255e0*/  @!P1 STG.E.U8 desc[UR22][R24.64+0xd0], R7 ;  /* 0x0000d00718009986 */ /* 0x0009e2000c101116 */
[----:B------:R-:W-:Y:S05]  /*255f0*/  @P0 BRA `(.L_x_249) ;  /* 0x0000000000040947 */ /* 0x000fea0003800000 */
[----:B------:R0:W5:Y:S02]  /*25600*/  LDG.E.U8 R6, desc[UR22][R4.64+0xd1] ;  /* 0x0000d11604067981 */ /* 0x000164000c1e1100 */
.L_x_249:
[----:B------:R-:W-:Y:S05]  /*25610*/  BSYNC B1 ;  /* 0x0000000000017941 */ /* 0x000fea0003800000 */
.L_x_248:
        /* <DEDUP_REMOVED lines=13> */
.L_x_251:
[----:B------:R-:W-:Y:S05]  /*256f0*/  BSYNC B1 ;  /* 0x0000000000017941 */ /* 0x000fea0003800000 */
.L_x_250:
        /* <DEDUP_REMOVED lines=13> */
.L_x_253:
[----:B------:R-:W-:Y:S05]  /*257d0*/  BSYNC B1 ;  /* 0x0000000000017941 */ /* 0x000fea0003800000 */
.L_x_252:
        /* <DEDUP_REMOVED lines=13> */
.L_x_255:
[----:B------:R-:W-:Y:S05]  /*258b0*/  BSYNC B1 ;  /* 0x0000000000017941 */ /* 0x000fea0003800000 */
.L_x_254:
        /* <DEDUP_REMOVED lines=13> */
.L_x_257:
[----:B------:R-:W-:Y:S05]  /*25990*/  BSYNC B1 ;  /* 0x0000000000017941 */ /* 0x000fea0003800000 */
.L_x_256:
        /* <DEDUP_REMOVED lines=13> */
.L_x_259:
[----:B------:R-:W-:Y:S05]  /*25a70*/  BSYNC B1 ;  /* 0x0000000000017941 */ /* 0x000fea0003800000 */
.L_x_258:
        /* <DEDUP_REMOVED lines=13> */
.L_x_261:
[----:B------:R-:W-:Y:S05]  /*25b50*/  BSYNC B1 ;  /* 0x0000000000017941 */ /* 0x000fea0003800000 */
.L_x_260:
        /* <DEDUP_REMOVED lines=13> */
.L_x_263:
[----:B------:R-:W-:Y:S05]  /*25c30*/  BSYNC B1 ;  /* 0x0000000000017941 */ /* 0x000fea0003800000 */
.L_x_262:
        /* <DEDUP_REMOVED lines=13> */
.L_x_265:
[----:B------:R-:W-:Y:S05]  /*25d10*/  BSYNC B1 ;  /* 0x0000000000017941 */ /* 0x000fea0003800000 */
.L_x_264:
        /* <DEDUP_REMOVED lines=13> */
.L_x_267:
[----:B------:R-:W-:Y:S05]  /*25df0*/  BSYNC B1 ;  /* 0x0000000000017941 */ /* 0x000fea0003800000 */
.L_x_266:
        /* <DEDUP_REMOVED lines=13> */
.L_x_269:
[----:B------:R-:W-:Y:S05]  /*25ed0*/  BSYNC B1 ;  /* 0x0000000000017941 */ /* 0x000fea0003800000 */
.L_x_268:
        /* <DEDUP_REMOVED lines=13> */
.L_x_271:
[----:B------:R-:W-:Y:S05]  /*25fb0*/  BSYNC B1 ;  /* 0x0000000000017941 */ /* 0x000fea0003800000 */
.L_x_270:
        /* <DEDUP_REMOVED lines=13> */
.L_x_273:
[----:B------:R-:W-:Y:S05]  /*26090*/  BSYNC B1 ;  /* 0x0000000000017941 */ /* 0x000fea0003800000 */
.L_x_272:
        /* <DEDUP_REMOVED lines=13> */
.L_x_275:
[----:B------:R-:W-:Y:S05]  /*26170*/  BSYNC B1 ;  /* 0x0000000000017941 */ /* 0x000fea0003800000 */
.L_x_274:
        /* <DEDUP_REMOVED lines=13> */
.L_x_277:
[----:B------:R-:W-:Y:S05]  /*26250*/  BSYNC B1 ;  /* 0x0000000000017941 */ /* 0x000fea0003800000 */
.L_x_276:
        /* <DEDUP_REMOVED lines=13> */
.L_x_279:
[----:B------:R-:W-:Y:S05]  /*26330*/  BSYNC B1 ;  /* 0x0000000000017941 */ /* 0x000fea0003800000 */
.L_x_278:
        /* <DEDUP_REMOVED lines=13> */
.L_x_281:
[----:B------:R-:W-:Y:S05]  /*26410*/  BSYNC B1 ;  /* 0x0000000000017941 */ /* 0x000fea0003800000 */
.L_x_280:
        /* <DEDUP_REMOVED lines=13> */
.L_x_283:
[----:B------:R-:W-:Y:S05]  /*264f0*/  BSYNC B1 ;  /* 0x0000000000017941 */ /* 0x000fea0003800000 */
.L_x_282:
        /* <DEDUP_REMOVED lines=13> */
.L_x_285:
[----:B------:R-:W-:Y:S05]  /*265d0*/  BSYNC B1 ;  /* 0x0000000000017941 */ /* 0x000fea0003800000 */
.L_x_284:
        /* <DEDUP_REMOVED lines=13> */
.L_x_287:
[----:B------:R-:W-:Y:S05]  /*266b0*/  BSYNC B1 ;  /* 0x0000000000017941 */ /* 0x000fea0003800000 */
.L_x_286:
        /* <DEDUP_REMOVED lines=13> */
.L_x_289:
[----:B------:R-:W-:Y:S05]  /*26790*/  BSYNC B1 ;  /* 0x0000000000017941 */ /* 0x000fea0003800000 */
.L_x_288:
[----:B0-----:R-:W2:Y:S01]  /*267a0*/  LDL.LU R11, [R1+0x654] ;  /* 0x00065400010b7983 */ /* 0x001ea20000300800 */
[----:B-----5:R-:W-:Y:S01]  /*267b0*/  LOP3.LUT R6, R6, 0xff, RZ, 0xc0, !PT ;  /* 0x000000ff06067812 */ /* 0x020fe200078ec0ff */
[----:B------:R-:W-:Y:S01]  /*267c0*/  BSSY B1, `(.L_x_290) ;  /* 0x0000013000017945 */ /* 0x000fe20003800000 */
[----:B------:R-:W-:Y:S02]  /*267d0*/  IADD3 R8, P0, R33, 0x80, RZ ;  /* 0x0000008021087810 */ /* 0x000fe40007f1e0ff */
[----:B------:R-:W-:Y:S02]  /*267e0*/  F2FP.F16.E4M3.UNPACK_B R6, R6 ;  /* 0x00000006ff06723e */ /* 0x000fe400020006ff */
[----:B------:R-:W-:-:S03]  /*267f0*/  ISETP.GE.AND P1, PT, R32, 0x81, PT ;  /* 0x000000812000780c */ /* 0x000fc60003f26270 */
[----:B------:R-:W-:Y:S02]  /*26800*/  HADD2.F32 R9, -RZ, R6.H0_H0 ;  /* 0x20000006ff097230 */ /* 0x000fe40000004100 */
[----:B------:R-:W-:Y:S01]  /*26810*/  IMAD.X R6, RZ, RZ, R35, P0 ;  /* 0x000000ffff067224 */ /* 0x000fe200000e0623 */
[----:B------:R-:W-:Y:S02]  /*26820*/  ISETP.LT.OR P0, PT, R0, 0x1, !P1 ;  /* 0x000000010000780c */ /* 0x000fe40004f01670 */
[----:B------:R-:W-:Y:S01]  /*26830*/  FMUL R9, R9, UR24 ;  /* 0x0000001809097c20 */ /* 0x000fe20008400000 */
[----:B------:R-:W-:Y:S02]  /*26840*/  IMAD R10, R6, UR6, RZ ;  /* 0x00000006060a7c24 */ /* 0x000fe4000f8e02ff */
[----:B----4-:R-:W-:-:S04]  /*26850*/  IMAD.WIDE.U32 R6, R8, UR6, R36 ;  /* 0x0000000608067c25 */ /* 0x010fc8000f8e0024 */
[----:B------:R-:W-:Y:S01]  /*26860*/  IMAD R8, R8, UR7, R10 ;  /* 0x0000000708087c24 */ /* 0x000fe2000f8e020a */
[----:B------:R-:W-:-:S04]  /*26870*/  IADD3 R6, P6, R6, UR8, RZ ;  /* 0x0000000806067c10 */ /* 0x000fc8000ffde0ff */
[--C-:B------:R-:W-:Y:S02]  /*26880*/  IADD3.X R7, R7, UR9, R8.reuse, P6, !PT ;  /* 0x0000000907077c10 */ /* 0x100fe4000b7fe408 */
[----:B------:R-:W-:Y:S01]  /*26890*/  PRMT R8, RZ, 0x7610, R8 ;  /* 0x00007610ff087816 */ /* 0x000fe20000000008 */
[----:B--2---:R-:W-:-:S05]  /*268a0*/  FFMA R9, R11, UR21, R9 ;  /* 0x000000150b097c23 */ /* 0x004fca0008000009 */
[----:B------:R-:W-:-:S05]  /*268b0*/  F2FP.SATFINITE.E4M3.F32.PACK_AB_MERGE_C R9, RZ, R9, RZ ;  /* 0x00000009ff09723e */ /* 0x000fca00048070ff */
[----:B------:R0:W-:Y:S01]  /*268c0*/  @!P5 STG.E.U8 desc[UR22][R24.64+0xf9], R9 ;  /* 0x0000f9091800d986 */ /* 0x0001e2000c101116 */
[----:B------:R-:W-:Y:S05]  /*268d0*/  @P0 BRA `(.L_x_291) ;  /* 0x0000000000040947 */ /* 0x000fea0003800000 */
[----:B------:R2:W5:Y:S02]  /*268e0*/  LDG.E.U8 R8, desc[UR22][R6.64] ;  /* 0x0000001606087981 */ /* 0x000564000c1e1100 */
.L_x_291:
[----:B------:R-:W-:Y:S05]  /*268f0*/  BSYNC B1 ;  /* 0x0000000000017941 */ /* 0x000fea0003800000 */
.L_x_290:
[----:B0-----:R-:W4:Y:S01]  /*26900*/  LDL.LU R9, [R1+0x658] ;  /* 0x0006580001097983 */ /* 0x001f220000300800 */
        /* <DEDUP_REMOVED lines=12> */
.L_x_293:
[----:B------:R-:W-:Y:S05]  /*269d0*/  BSYNC B1 ;  /* 0x0000000000017941 */ /* 0x000fea0003800000 */
.L_x_292:
[----:B0-----:R-:W2:Y:S01]  /*269e0*/  LDL.LU R9, [R1+0x65c] ;  /* 0x00065c0001097983 */ /* 0x001ea20000300800 */
[----:B-----5:R-:W-:Y:S01]  /*269f0*/  LOP3.LUT R8, R8, 0xff, RZ, 0xc0, !PT ;  /* 0x000000ff08087812 */ /* 0x020fe200078ec0ff */
[----:B------:R-:W-:Y:S01]  /*26a00*/  BSSY B1, `(.L_x_294) ;  /* 0x0000013000017945 */ /* 0x000fe20003800000 */
[----:B------:R-:W-:Y:S02]  /*26a10*/  IADD3 R33, P0, R33, 0x88, RZ ;  /* 0x0000008821217810 */ /* 0x000fe40007f1e0ff */
[----:B------:R-:W-:Y:S02]  /*26a20*/  F2FP.F16.E4M3.UNPACK_B R8, R8 ;  /* 0x00000008ff08723e */ /* 0x000fe400020006ff */
[----:B------:R-:W-:Y:S01]  /*26a30*/  PRMT R10, RZ, 0x7610, R10 ;  /* 0x00007610ff0a7816 */ /* 0x000fe2000000000a */
[----:B------:R-:W-:Y:S01]  /*26a40*/  IMAD.X R34, RZ, RZ, R35, P0 ;  /* 0x000000ffff227224 */ /* 0x000fe200000e0623 */
[----:B------:R-:W-:Y:S01]  /*26a50*/  ISETP.GE.AND P0, PT, R32, 0x89, PT ;  /* 0x000000892000780c */ /* 0x000fe20003f06270 */
[----:B------:R-:W-:-:S02]  /*26a60*/  HADD2.F32 R8, -RZ, R8.H0_H0 ;  /* 0x20000008ff087230 */ /* 0x000fc40000004100 */
[----:B------:R-:W-:Y:S02]  /*26a70*/  IMAD R34, R34, UR6, RZ ;  /* 0x0000000622227c24 */ /* 0x000fe4000f8e02ff */
[----:B------:R-:W-:-:S04]  /*26a80*/  IMAD.WIDE.U32 R36, R33, UR6, R36 ;  /* 0x0000000621247c25 */ /* 0x000fc8000f8e0024 */
[----:B------:R-:W-:Y:S01]  /*26a90*/  FMUL R8, R8, UR24 ;  /* 0x0000001808087c20 */ /* 0x000fe20008400000 */
[----:B------:R-:W-:-:S03]  /*26aa0*/  IMAD R33, R33, UR7, R34 ;  /* 0x0000000721217c24 */ /* 0x000fc6000f8e0222 */
[----:B--2---:R-:W-:-:S05]  /*26ab0*/  FFMA R8, R9, UR21, R8 ;  /* 0x0000001509087c23 */ /* 0x004fca0008000008 */
[----:B------:R-:W-:-:S05]  /*26ac0*/  F2FP.SATFINITE.E4M3.F32.PACK_AB_MERGE_C R8, RZ, R8, RZ ;  /* 0x00000008ff08723e */ /* 0x000fca00048070ff */
[----:B------:R0:W-:Y:S01]  /*26ad0*/  @!P5 STG.E.U8 desc[UR22][R28.64+0x1], R8 ;  /* 0x000001081c00d986 */ /* 0x0001e2000c101116 */
[----:B------:R-:W-:Y:S02]  /*26ae0*/  ISETP.LT.OR P5, PT, R0, 0x1, !P0 ;  /* 0x000000010000780c */ /* 0x000fe400047a1670 */
[----:B0-----:R-:W-:-:S04]  /*26af0*/  IADD3 R8, P6, R36, UR8, RZ ;  /* 0x0000000824087c10 */ /* 0x001fc8000ffde0ff */
[----:B------:R-:W-:-:S07]  /*26b00*/  IADD3.X R9, R37, UR9, R33, P6, !PT ;  /* 0x0000000925097c10 */ /* 0x000fce000b7fe421 */
[----:B------:R-:W-:Y:S05]  /*26b10*/  @P5 BRA `(.L_x_295) ;  /* 0x0000000000045947 */ /* 0x000fea0003800000 */
[----:B------:R0:W5:Y:S02]  /*26b20*/  LDG.E.U8 R10, desc[UR22][R8.64] ;  /* 0x00000016080a7981 */ /* 0x000164000c1e1100 */
.L_x_295:
[----:B------:R-:W-:Y:S05]  /*26b30*/  BSYNC B1 ;  /* 0x0000000000017941 */ /* 0x000fea0003800000 */
.L_x_294:
[----:B------:R-:W2:Y:S01]  /*26b40*/  LDL.LU R11, [R1+0x660] ;  /* 0x00066000010b7983 */ /* 0x000ea20000300800 */
[----:B-----5:R-:W-:Y:S01]  /*26b50*/  LOP3.LUT R10, R10, 0xff, RZ, 0xc0, !PT ;  /* 0x000000ff0a0a7812 */ /* 0x020fe200078ec0ff */
[----:B------:R-:W-:Y:S01]  /*26b60*/  BSSY B1, `(.L_x_296) ;  /* 0x000000b000017945 */ /* 0x000fe20003800000 */
[----:B------:R-:W-:Y:S02]  /*26b70*/  ISETP.LT.OR P6, PT, R0, 0x2, !P0 ;  /* 0x000000020000780c */ /* 0x000fe400047c1670 */
[----:B------:R-:W-:-:S05]  /*26b80*/  F2FP.F16.E4M3.UNPACK_B R10, R10 ;  /* 0x0000000aff0a723e */ /* 0x000fca00020006ff */
[----:B------:R-:W-:-:S05]  /*26b90*/  HADD2.F32 R10, -RZ, R10.H0_H0 ;  /* 0x2000000aff0a7230 */ /* 0x000fca0000004100 */
[----:B------:R-:W-:-:S04]  /*26ba0*/  FMUL R10, R10, UR24 ;  /* 0x000000180a0a7c20 */ /* 0x000fc80008400000 */
[----:B--2---:R-:W-:-:S05]  /*26bb0*/  FFMA R10, R11, UR21, R10 ;  /* 0x000000150b0a7c23 */ /* 0x004fca000800000a */
[----:B------:R-:W-:Y:S02]  /*26bc0*/  F2FP.SATFINITE.E4M3.F32.PACK_AB_MERGE_C R11, RZ, R10, RZ ;  /* 0x0000000aff0b723e */ /* 0x000fe400048070ff */
[----:B------:R-:W-:-:S03]  /*26bd0*/  PRMT R10, RZ, 0x7610, R10 ;  /* 0x00007610ff0a7816 */ /* 0x000fc6000000000a */
[----:B------:R2:W-:Y:S01]  /*26be0*/  @!P5 STG.E.U8 desc[UR22][R26.64], R11 ;  /* 0x0000000b1a00d986 */ /* 0x0005e2000c101116 */
[----:B------:R-:W-:Y:S05]  /*26bf0*/  @P6 BRA `(.L_x_297) ;  /* 0x0000000000046947 */ /* 0x000fea0003800000 */
[----:B------:R0:W5:Y:S02]  /*26c00*/  LDG.E.U8 R10, desc[UR22][R8.64+0x1] ;  /* 0x00000116080a7981 */ /* 0x000164000c1e1100 */
.L_x_297:
[----:B------:R-:W-:Y:S05]  /*26c10*/  BSYNC B1 ;  /* 0x0000000000017941 */ /* 0x000fea0003800000 */
.L_x_296:
[----:B--2---:R-:W2:Y:S01]  /*26c20*/  LDL.LU R11, [R1+0x664] ;  /* 0x00066400010b7983 */ /* 0x004ea20000300800 */
        /* <DEDUP_REMOVED lines=12> */
.L_x_299:
[----:B------:R-:W-:Y:S05]  /*26cf0*/  BSYNC B1 ;  /* 0x0000000000017941 */ /* 0x000fea0003800000 */
.L_x_298:
        /* <DEDUP_REMOVED lines=13> */
.L_x_301:
[----:B------:R-:W-:Y:S05]  /*26dd0*/  BSYNC B1 ;  /* 0x0000000000017941 */ /* 0x000fea0003800000 */
.L_x_300:
        /* <DEDUP_REMOVED lines=13> */
.L_x_303:
[----:B------:R-:W-:Y:S05]  /*26eb0*/  BSYNC B1 ;  /* 0x0000000000017941 */ /* 0x000fea0003800000 */
.L_x_302:
        /* <DEDUP_REMOVED lines=13> */
.L_x_305:
[----:B------:R-:W-:Y:S05]  /*26f90*/  BSYNC B1 ;  /* 0x0000000000017941 */ /* 0x000fea0003800000 */
.L_x_304:
        /* <DEDUP_REMOVED lines=13> */
.L_x_307:
[----:B------:R-:W-:Y:S05]  /*27070*/  BSYNC B1 ;  /* 0x0000000000017941 */ /* 0x000fea0003800000 */
.L_x_306:
        /* <DEDUP_REMOVED lines=13> */
.L_x_309:
[----:B------:R-:W-:Y:S05]  /*27150*/  BSYNC B1 ;  /* 0x0000000000017941 */ /* 0x000fea0003800000 */
.L_x_308:
        /* <DEDUP_REMOVED lines=13> */
.L_x_311:
[----:B------:R-:W-:Y:S05]  /*27230*/  BSYNC B1 ;  /* 0x0000000000017941 */ /* 0x000fea0003800000 */
.L_x_310:
        /* <DEDUP_REMOVED lines=13> */
.L_x_313:
[----:B------:R-:W-:Y:S05]  /*27310*/  BSYNC B1 ;  /* 0x0000000000017941 */ /* 0x000fea0003800000 */
.L_x_312:
        /* <DEDUP_REMOVED lines=13> */
.L_x_315:
[----:B------:R-:W-:Y:S05]  /*273f0*/  BSYNC B1 ;  /* 0x0000000000017941 */ /* 0x000fea0003800000 */
.L_x_314:
        /* <DEDUP_REMOVED lines=13> */
.L_x_317:
[----:B------:R-:W-:Y:S05]  /*274d0*/  BSYNC B1 ;  /* 0x0000000000017941 */ /* 0x000fea0003800000 */
.L_x_316:
        /* <DEDUP_REMOVED lines=13> */
.L_x_319:
[----:B------:R-:W-:Y:S05]  /*275b0*/  BSYNC B1 ;  /* 0x0000000000017941 */ /* 0x000fea0003800000 */
.L_x_318:
        /* <DEDUP_REMOVED lines=13> */
.L_x_321:
[----:B------:R-:W-:Y:S05]  /*27690*/  BSYNC B1 ;  /* 0x0000000000017941 */ /* 0x000fea0003800000 */
.L_x_320:
        /* <DEDUP_REMOVED lines=13> */
.L_x_323:
[----:B------:R-:W-:Y:S05]  /*27770*/  BSYNC B1 ;  /* 0x0000000000017941 */ /* 0x000fea0003800000 */
.L_x_322:
        /* <DEDUP_REMOVED lines=13> */
.L_x_325:
[----:B------:R-:W-:Y:S05]  /*27850*/  BSYNC B1 ;  /* 0x0000000000017941 */ /* 0x000fea0003800000 */
.L_x_324:
        /* <DEDUP_REMOVED lines=13> */
.L_x_327:
[----:B------:R-:W-:Y:S05]  /*27930*/  BSYNC B1 ;  /* 0x0000000000017941 */ /* 0x000fea0003800000 */
.L_x_326:
        /* <DEDUP_REMOVED lines=13> */
.L_x_329:
[----:B------:R-:W-:Y:S05]  /*27a10*/  BSYNC B1 ;  /* 0x0000000000017941 */ /* 0x000fea0003800000 */
.L_x_328:
        /* <DEDUP_REMOVED lines=13> */
.L_x_331:
[----:B------:R-:W-:Y:S05]  /*27af0*/  BSYNC B1 ;  /* 0x0000000000017941 */ /* 0x000fea0003800000 */
.L_x_330:
        /* <DEDUP_REMOVED lines=13> */
.L_x_333:
[----:B------:R-:W-:Y:S05]  /*27bd0*/  BSYNC B1 ;  /* 0x0000000000017941 */ /* 0x000fea0003800000 */
.L_x_332:
        /* <DEDUP_REMOVED lines=13> */
.L_x_335:
[----:B------:R-:W-:Y:S05]  /*27cb0*/  BSYNC B1 ;  /* 0x0000000000017941 */ /* 0x000fea0003800000 */
.L_x_334:
        /* <DEDUP_REMOVED lines=13> */
.L_x_337:
[----:B------:R-:W-:Y:S05]  /*27d90*/  BSYNC B1 ;  /* 0x0000000000017941 */ /* 0x000fea0003800000 */
.L_x_336:
        /* <DEDUP_REMOVED lines=13> */
.L_x_339:
[----:B------:R-:W-:Y:S05]  /*27e70*/  BSYNC B1 ;  /* 0x0000000000017941 */ /* 0x000fea0003800000 */
.L_x_338:
        /* <DEDUP_REMOVED lines=13> */
.L_x_341:
[----:B------:R-:W-:Y:S05]  /*27f50*/  BSYNC B1 ;  /* 0x0000000000017941 */ /* 0x000fea0003800000 */
.L_x_340:
        /* <DEDUP_REMOVED lines=13> */
.L_x_343:
[----:B------:R-:W-:Y:S05]  /*28030*/  BSYNC B1 ;  /* 0x0000000000017941 */ /* 0x000fea0003800000 */
.L_x_342:
        /* <DEDUP_REMOVED lines=13> */
.L_x_345:
[----:B------:R-:W-:Y:S05]  /*28110*/  BSYNC B1 ;  /* 0x0000000000017941 */ /* 0x000fea0003800000 */
.L_x_344:
        /* <DEDUP_REMOVED lines=13> */
.L_x_347:
[----:B------:R-:W-:Y:S05]  /*281f0*/  BSYNC B1 ;  /* 0x0000000000017941 */ /* 0x000fea0003800000 */
.L_x_346:
        /* <DEDUP_REMOVED lines=13> */
.L_x_349:
[----:B------:R-:W-:Y:S05]  /*282d0*/  BSYNC B1 ;  /* 0x0000000000017941 */ /* 0x000fea0003800000 */
.L_x_348:
        /* <DEDUP_REMOVED lines=13> */
.L_x_351:
[----:B------:R-:W-:Y:S05]  /*283b0*/  BSYNC B1 ;  /* 0x0000000000017941 */ /* 0x000fea0003800000 */
.L_x_350:
        /* <DEDUP_REMOVED lines=13> */
.L_x_353:
[----:B------:R-:W-:Y:S05]  /*28490*/  BSYNC B1 ;  /* 0x0000000000017941 */ /* 0x000fea0003800000 */
.L_x_352:
        /* <DEDUP_REMOVED lines=13> */
.L_x_355:
[----:B------:R-:W-:Y:S05]  /*28570*/  BSYNC B1 ;  /* 0x0000000000017941 */ /* 0x000fea0003800000 */
.L_x_354:
        /* <DEDUP_REMOVED lines=13> */
.L_x_357:
[----:B------:R-:W-:Y:S05]  /*28650*/  BSYNC B1 ;  /* 0x0000000000017941 */ /* 0x000fea0003800000 */
.L_x_356:
        /* <DEDUP_REMOVED lines=13> */
.L_x_359:
[----:B------:R-:W-:Y:S05]  /*28730*/  BSYNC B1 ;  /* 0x0000000000017941 */ /* 0x000fea0003800000 */
.L_x_358:
        /* <DEDUP_REMOVED lines=13> */
.L_x_361:
[----:B------:R-:W-:Y:S05]  /*28810*/  BSYNC B1 ;  /* 0x0000000000017941 */ /* 0x000fea0003800000 */
.L_x_360:
        /* <DEDUP_REMOVED lines=13> */
.L_x_363:
[----:B------:R-:W-:Y:S05]  /*288f0*/  BSYNC B1 ;  /* 0x0000000000017941 */ /* 0x000fea0003800000 */
.L_x_362:
        /* <DEDUP_REMOVED lines=13> */
.L_x_365:
[----:B------:R-:W-:Y:S05]  /*289d0*/  BSYNC B1 ;  /* 0x0000000000017941 */ /* 0x000fea0003800000 */
.L_x_364:
        /* <DEDUP_REMOVED lines=13> */
.L_x_367:
[----:B------:R-:W-:Y:S05]  /*28ab0*/  BSYNC B1 ;  /* 0x0000000000017941 */ /* 0x000fea0003800000 */
.L_x_366:
        /* <DEDUP_REMOVED lines=13> */
.L_x_369:
[----:B------:R-:W-:Y:S05]  /*28b90*/  BSYNC B1 ;  /* 0x0000000000017941 */ /* 0x000fea0003800000 */
.L_x_368:
        /* <DEDUP_REMOVED lines=13> */
.L_x_371:
[----:B------:R-:W-:Y:S05]  /*28c70*/  BSYNC B1 ;  /* 0x0000000000017941 */ /* 0x000fea0003800000 */
.L_x_370:
        /* <DEDUP_REMOVED lines=13> */
.L_x_373:
[----:B------:R-:W-:Y:S05]  /*28d50*/  BSYNC B1 ;  /* 0x0000000000017941 */ /* 0x000fea0003800000 */
.L_x_372:
        /* <DEDUP_REMOVED lines=13> */
.L_x_375:
[----:B------:R-:W-:Y:S05]  /*28e30*/  BSYNC B1 ;  /* 0x0000000000017941 */ /* 0x000fea0003800000 */
.L_x_374:
        /* <DEDUP_REMOVED lines=13> */
.L_x_377:
[----:B------:R-:W-:Y:S05]  /*28f10*/  BSYNC B1 ;  /* 0x0000000000017941 */ /* 0x000fea0003800000 */
.L_x_376:
        /* <DEDUP_REMOVED lines=13> */
.L_x_379:
[----:B------:R-:W-:Y:S05]  /*28ff0*/  BSYNC B1 ;  /* 0x0000000000017941 */ /* 0x000fea0003800000 */
.L_x_378:
        /* <DEDUP_REMOVED lines=13> */
.L_x_381:
[----:B------:R-:W-:Y:S05]  /*290d0*/  BSYNC B1 ;  /* 0x0000000000017941 */ /* 0x000fea0003800000 */
.L_x_380:
        /* <DEDUP_REMOVED lines=13> */
.L_x_383:
[----:B------:R-:W-:Y:S05]  /*291b0*/  BSYNC B1 ;  /* 0x0000000000017941 */ /* 0x000fea0003800000 */
.L_x_382:
        /* <DEDUP_REMOVED lines=13> */
.L_x_385:
[----:B------:R-:W-:Y:S05]  /*29290*/  BSYNC B1 ;  /* 0x0000000000017941 */ /* 0x000fea0003800000 */
.L_x_384:
        /* <DEDUP_REMOVED lines=13> */
.L_x_387:
[----:B------:R-:W-:Y:S05]  /*29370*/  BSYNC B1 ;  /* 0x0000000000017941 */ /* 0x000fea0003800000 */
.L_x_386:
        /* <DEDUP_REMOVED lines=13> */
.L_x_389:
[----:B------:R-:W-:Y:S05]  /*29450*/  BSYNC B1 ;  /* 0x0000000000017941 */ /* 0x000fea0003800000 */
.L_x_388:
        /* <DEDUP_REMOVED lines=13> */
.L_x_391:
[----:B------:R-:W-:Y:S05]  /*29530*/  BSYNC B1 ;  /* 0x0000000000017941 */ /* 0x000fea0003800000 */
.L_x_390:
        /* <DEDUP_REMOVED lines=13> */
.L_x_393:
[----:B------:R-:W-:Y:S05]  /*29610*/  BSYNC B1 ;  /* 0x0000000000017941 */ /* 0x000fea0003800000 */
.L_x_392:
        /* <DEDUP_REMOVED lines=13> */
.L_x_395:
[----:B------:R-:W-:Y:S05]  /*296f0*/  BSYNC B1 ;  /* 0x0000000000017941 */ /* 0x000fea0003800000 */
.L_x_394:
        /* <DEDUP_REMOVED lines=13> */
.L_x_397:
[----:B------:R-:W-:Y:S05]  /*297d0*/  BSYNC B1 ;  /* 0x0000000000017941 */ /* 0x000fea0003800000 */
.L_x_396:
        /* <DEDUP_REMOVED lines=13> */
.L_x_399:
[----:B------:R-:W-:Y:S05]  /*298b0*/  BSYNC B1 ;  /* 0x0000000000017941 */ /* 0x000fea0003800000 */
.L_x_398:
        /* <DEDUP_REMOVED lines=13> */
.L_x_401:
[----:B------:R-:W-:Y:S05]  /*29990*/  BSYNC B1 ;  /* 0x0000000000017941 */ /* 0x000fea0003800000 */
.L_x_400:
        /* <DEDUP_REMOVED lines=13> */
.L_x_403:
[----:B------:R-:W-:Y:S05]  /*29a70*/  BSYNC B1 ;  /* 0x0000000000017941 */ /* 0x000fea0003800000 */
.L_x_402:
        /* <DEDUP_REMOVED lines=13> */
.L_x_405:
[----:B------:R-:W-:Y:S05]  /*29b50*/  BSYNC B1 ;  /* 0x0000000000017941 */ /* 0x000fea0003800000 */
.L_x_404:
        /* <DEDUP_REMOVED lines=13> */
.L_x_407:
[----:B------:R-:W-:Y:S05]  /*29c30*/  BSYNC B1 ;  /* 0x0000000000017941 */ /* 0x000fea0003800000 */
.L_x_406:
        /* <DEDUP_REMOVED lines=13> */
.L_x_409:
[----:B------:R-:W-:Y:S05]  /*29d10*/  BSYNC B1 ;  /* 0x0000000000017941 */ /* 0x000fea0003800000 */
.L_x_408:
        /* <DEDUP_REMOVED lines=13> */
.L_x_411:
[----:B------:R-:W-:Y:S05]  /*29df0*/  BSYNC B1 ;  /* 0x0000000000017941 */ /* 0x000fea0003800000 */
.L_x_410:
        /* <DEDUP_REMOVED lines=13> */
.L_x_413:
[----:B------:R-:W-:Y:S05]  /*29ed0*/  BSYNC B1 ;  /* 0x0000000000017941 */ /* 0x000fea0003800000 */
.L_x_412:
        /* <DEDUP_REMOVED lines=13> */
.L_x_415:
[----:B------:R-:W-:Y:S05]  /*29fb0*/  BSYNC B1 ;  /* 0x0000000000017941 */ /* 0x000fea0003800000 */
.L_x_414:
        /* <DEDUP_REMOVED lines=13> */
.L_x_417:
[----:B------:R-:W-:Y:S05]  /*2a090*/  BSYNC B1 ;  /* 0x0000000000017941 */ /* 0x000fea0003800000 */
.L_x_416:
        /* <DEDUP_REMOVED lines=13> */
.L_x_419:
[----:B------:R-:W-:Y:S05]  /*2a170*/  BSYNC B1 ;  /* 0x0000000000017941 */ /* 0x000fea0003800000 */
.L_x_418:
        /* <DEDUP_REMOVED lines=13> */
.L_x_421:
[----:B------:R-:W-:Y:S05]  /*2a250*/  BSYNC B1 ;  /* 0x0000000000017941 */ /* 0x000fea0003800000 */
.L_x_420:
        /* <DEDUP_REMOVED lines=13> */
.L_x_423:
[----:B------:R-:W-:Y:S05]  /*2a330*/  BSYNC B1 ;  /* 0x0000000000017941 */ /* 0x000fea0003800000 */
.L_x_422:
        /* <DEDUP_REMOVED lines=13> */
.L_x_425:
[----:B------:R-:W-:Y:S05]  /*2a410*/  BSYNC B1 ;  /* 0x0000000000017941 */ /* 0x000fea0003800000 */
.L_x_424:
        /* <DEDUP_REMOVED lines=13> */
.L_x_427:
[----:B------:R-:W-:Y:S05]  /*2a4f0*/  BSYNC B1 ;  /* 0x0000000000017941 */ /* 0x000fea0003800000 */
.L_x_426:
        /* <DEDUP_REMOVED lines=13> */
.L_x_429:
[----:B------:R-:W-:Y:S05]  /*2a5d0*/  BSYNC B1 ;  /* 0x0000000000017941 */ /* 0x000fea0003800000 */
.L_x_428:
        /* <DEDUP_REMOVED lines=13> */
.L_x_431:
[----:B------:R-:W-:Y:S05]  /*2a6b0*/  BSYNC B1 ;  /* 0x0000000000017941 */ /* 0x000fea0003800000 */
.L_x_430:
        /* <DEDUP_REMOVED lines=13> */
.L_x_433:
[----:B------:R-:W-:Y:S05]  /*2a790*/  BSYNC B1 ;  /* 0x0000000000017941 */ /* 0x000fea0003800000 */
.L_x_432:
        /* <DEDUP_REMOVED lines=13> */
.L_x_435:
[----:B------:R-:W-:Y:S05]  /*2a870*/  BSYNC B1 ;  /* 0x0000000000017941 */ /* 0x000fea0003800000 */
.L_x_434:
        /* <DEDUP_REMOVED lines=13> */
.L_x_437:
[----:B------:R-:W-:Y:S05]  /*2a950*/  BSYNC B1 ;  /* 0x0000000000017941 */ /* 0x000fea0003800000 */
.L_x_436:
        /* <DEDUP_REMOVED lines=13> */
.L_x_439:
[----:B------:R-:W-:Y:S05]  /*2aa30*/  BSYNC B1 ;  /* 0x0000000000017941 */ /* 0x000fea0003800000 */
.L_x_438:
        /* <DEDUP_REMOVED lines=13> */
.L_x_441:
[----:B------:R-:W-:Y:S05]  /*2ab10*/  BSYNC B1 ;  /* 0x0000000000017941 */ /* 0x000fea0003800000 */
.L_x_440:
        /* <DEDUP_REMOVED lines=13> */
.L_x_443:
[----:B------:R-:W-:Y:S05]  /*2abf0*/  BSYNC B1 ;  /* 0x0000000000017941 */ /* 0x000fea0003800000 */
.L_x_442:
        /* <DEDUP_REMOVED lines=13> */
.L_x_445:
[----:B------:R-:W-:Y:S05]  /*2acd0*/  BSYNC B1 ;  /* 0x0000000000017941 */ /* 0x000fea0003800000 */
.L_x_444:
        /* <DEDUP_REMOVED lines=13> */
.L_x_447:
[----:B------:R-:W-:Y:S05]  /*2adb0*/  BSYNC B1 ;  /* 0x0000000000017941 */ /* 0x000fea0003800000 */
.L_x_446:
        /* <DEDUP_REMOVED lines=13> */
.L_x_449:
[----:B------:R-:W-:Y:S05]  /*2ae90*/  BSYNC B1 ;  /* 0x0000000000017941 */ /* 0x000fea0003800000 */
.L_x_448:
        /* <DEDUP_REMOVED lines=13> */
.L_x_451:
[----:B------:R-:W-:Y:S05]  /*2af70*/  BSYNC B1 ;  /* 0x0000000000017941 */ /* 0x000fea0003800000 */
.L_x_450:
        /* <DEDUP_REMOVED lines=13> */
.L_x_453:
[----:B------:R-:W-:Y:S05]  /*2b050*/  BSYNC B1 ;  /* 0x0000000000017941 */ /* 0x000fea0003800000 */
.L_x_452:
        /* <DEDUP_REMOVED lines=13> */
.L_x_455:
[----:B------:R-:W-:Y:S05]  /*2b130*/  BSYNC B1 ;  /* 0x0000000000017941 */ /* 0x000fea0003800000 */
.L_x_454:
        /* <DEDUP_REMOVED lines=13> */
.L_x_457:
[----:B------:R-:W-:Y:S05]  /*2b210*/  BSYNC B1 ;  /* 0x0000000000017941 */ /* 0x000fea0003800000 */
.L_x_456:
        /* <DEDUP_REMOVED lines=13> */
.L_x_459:
[----:B------:R-:W-:Y:S05]  /*2b2f0*/  BSYNC B1 ;  /* 0x0000000000017941 */ /* 0x000fea0003800000 */
.L_x_458:
        /* <DEDUP_REMOVED lines=13> */
.L_x_461:
[----:B------:R-:W-:Y:S05]  /*2b3d0*/  BSYNC B1 ;  /* 0x0000000000017941 */ /* 0x000fea0003800000 */
.L_x_460:
        /* <DEDUP_REMOVED lines=13> */
.L_x_463:
[----:B------:R-:W-:Y:S05]  /*2b4b0*/  BSYNC B1 ;  /* 0x0000000000017941 */ /* 0x000fea0003800000 */
.L_x_462:
        /* <DEDUP_REMOVED lines=13> */
.L_x_465:
[----:B------:R-:W-:Y:S05]  /*2b590*/  BSYNC B1 ;  /* 0x0000000000017941 */ /* 0x000fea0003800000 */
.L_x_464:
        /* <DEDUP_REMOVED lines=13> */
.L_x_467:
[----:B------:R-:W-:Y:S05]  /*2b670*/  BSYNC B1 ;  /* 0x0000000000017941 */ /* 0x000fea0003800000 */
.L_x_466:
        /* <DEDUP_REMOVED lines=13> */
.L_x_469:
[----:B------:R-:W-:Y:S05]  /*2b750*/  BSYNC B1 ;  /* 0x0000000000017941 */ /* 0x000fea0003800000 */
.L_x_468:
        /* <DEDUP_REMOVED lines=13> */
.L_x_471:
[----:B------:R-:W-:Y:S05]  /*2b830*/  BSYNC B1 ;  /* 0x0000000000017941 */ /* 0x000fea0003800000 */
.L_x_470:
        /* <DEDUP_REMOVED lines=13> */
.L_x_473:
[----:B------:R-:W-:Y:S05]  /*2b910*/  BSYNC B1 ;  /* 0x0000000000017941 */ /* 0x000fea0003800000 */
.L_x_472:
        /* <DEDUP_REMOVED lines=13> */
.L_x_475:
[----:B------:R-:W-:Y:S05]  /*2b9f0*/  BSYNC B1 ;  /* 0x0000000000017941 */ /* 0x000fea0003800000 */
.L_x_474:
        /* <DEDUP_REMOVED lines=13> */
.L_x_477:
[----:B------:R-:W-:Y:S05]  /*2bad0*/  BSYNC B1 ;  /* 0x0000000000017941 */ /* 0x000fea0003800000 */
.L_x_476:
        /* <DEDUP_REMOVED lines=13> */
.L_x_479:
[----:B------:R-:W-:Y:S05]  /*2bbb0*/  BSYNC B1 ;  /* 0x0000000000017941 */ /* 0x000fea0003800000 */
.L_x_478:
        /* <DEDUP_REMOVED lines=13> */
.L_x_481:
[----:B------:R-:W-:Y:S05]  /*2bc90*/  BSYNC B1 ;  /* 0x0000000000017941 */ /* 0x000fea0003800000 */
.L_x_480:
        /* <DEDUP_REMOVED lines=13> */
.L_x_483:
[----:B------:R-:W-:Y:S05]  /*2bd70*/  BSYNC B1 ;  /* 0x0000000000017941 */ /* 0x000fea0003800000 */
.L_x_482:
        /* <DEDUP_REMOVED lines=13> */
.L_x_485:
[----:B------:R-:W-:Y:S05]  /*2be50*/  BSYNC B1 ;  /* 0x0000000000017941 */ /* 0x000fea0003800000 */
.L_x_484:
        /* <DEDUP_REMOVED lines=13> */
.L_x_487:
[----:B------:R-:W-:Y:S05]  /*2bf30*/  BSYNC B1 ;  /* 0x0000000000017941 */ /* 0x000fea0003800000 */
.L_x_486:
        /* <DEDUP_REMOVED lines=13> */
.L_x_489:
[----:B------:R-:W-:Y:S05]  /*2c010*/  BSYNC B1 ;  /* 0x0000000000017941 */ /* 0x000fea0003800000 */
.L_x_488:
        /* <DEDUP_REMOVED lines=13> */
.L_x_491:
[----:B------:R-:W-:Y:S05]  /*2c0f0*/  BSYNC B1 ;  /* 0x0000000000017941 */ /* 0x000fea0003800000 */
.L_x_490:
        /* <DEDUP_REMOVED lines=13> */
.L_x_493:
[----:B------:R-:W-:Y:S05]  /*2c1d0*/  BSYNC B1 ;  /* 0x0000000000017941 */ /* 0x000fea0003800000 */
.L_x_492:
        /* <DEDUP_REMOVED lines=13> */
.L_x_495:
[----:B------:R-:W-:Y:S05]  /*2c2b0*/  BSYNC B1 ;  /* 0x0000000000017941 */ /* 0x000fea0003800000 */
.L_x_494:
        /* <DEDUP_REMOVED lines=13> */
.L_x_497:
[----:B------:R-:W-:Y:S05]  /*2c390*/  BSYNC B1 ;  /* 0x0000000000017941 */ /* 0x000fea0003800000 */
.L_x_496:
        /* <DEDUP_REMOVED lines=13> */
.L_x_499:
[----:B------:R-:W-:Y:S05]  /*2c470*/  BSYNC B1 ;  /* 0x0000000000017941 */ /* 0x000fea0003800000 */
.L_x_498:
        /* <DEDUP_REMOVED lines=13> */
.L_x_501:
[----:B------:R-:W-:Y:S05]  /*2c550*/  BSYNC B1 ;  /* 0x0000000000017941 */ /* 0x000fea0003800000 */
.L_x_500:
        /* <DEDUP_REMOVED lines=13> */
.L_x_503:
[----:B------:R-:W-:Y:S05]  /*2c630*/  BSYNC B1 ;  /* 0x0000000000017941 */ /* 0x000fea0003800000 */
.L_x_502:
        /* <DEDUP_REMOVED lines=13> */
.L_x_505:
[----:B------:R-:W-:Y:S05]  /*2c710*/  BSYNC B1 ;  /* 0x0000000000017941 */ /* 0x000fea0003800000 */
.L_x_504:
        /* <DEDUP_REMOVED lines=13> */
.L_x_507:
[----:B------:R-:W-:Y:S05]  /*2c7f0*/  BSYNC B1 ;  /* 0x0000000000017941 */ /* 0x000fea0003800000 */
.L_x_506:
        /* <DEDUP_REMOVED lines=13> */
.L_x_509:
[----:B------:R-:W-:Y:S05]  /*2c8d0*/  BSYNC B1 ;  /* 0x0000000000017941 */ /* 0x000fea0003800000 */
.L_x_508:
        /* <DEDUP_REMOVED lines=13> */
.L_x_511:
[----:B------:R-:W-:Y:S05]  /*2c9b0*/  BSYNC B1 ;  /* 0x0000000000017941 */ /* 0x000fea0003800000 */
.L_x_510:
        /* <DEDUP_REMOVED lines=13> */
.L_x_513:
[----:B------:R-:W-:Y:S05]  /*2ca90*/  BSYNC B1 ;  /* 0x0000000000017941 */ /* 0x000fea0003800000 */
.L_x_512:
        /* <DEDUP_REMOVED lines=13> */
.L_x_515:
[----:B------:R-:W-:Y:S05]  /*2cb70*/  BSYNC B1 ;  /* 0x0000000000017941 */ /* 0x000fea0003800000 */
.L_x_514:
        /* <DEDUP_REMOVED lines=13> */
.L_x_517:
[----:B------:R-:W-:Y:S05]  /*2cc50*/  BSYNC B1 ;  /* 0x0000000000017941 */ /* 0x000fea0003800000 */
.L_x_516:
        /* <DEDUP_REMOVED lines=13> */
.L_x_519:
[----:B------:R-:W-:Y:S05]  /*2cd30*/  BSYNC B1 ;  /* 0x0000000000017941 */ /* 0x000fea0003800000 */
.L_x_518:
        /* <DEDUP_REMOVED lines=13> */
.L_x_521:
[----:B------:R-:W-:Y:S05]  /*2ce10*/  BSYNC B1 ;  /* 0x0000000000017941 */ /* 0x000fea0003800000 */
.L_x_520:
        /* <DEDUP_REMOVED lines=13> */
.L_x_523:
[----:B------:R-:W-:Y:S05]  /*2cef0*/  BSYNC B1 ;  /* 0x0000000000017941 */ /* 0x000fea0003800000 */
.L_x_522:
        /* <DEDUP_REMOVED lines=13> */
.L_x_525:
[----:B------:R-:W-:Y:S05]  /*2cfd0*/  BSYNC B1 ;  /* 0x0000000000017941 */ /* 0x000fea0003800000 */
.L_x_524:
        /* <DEDUP_REMOVED lines=13> */
.L_x_527:
[----:B------:R-:W-:Y:S05]  /*2d0b0*/  BSYNC B1 ;  /* 0x0000000000017941 */ /* 0x000fea0003800000 */
.L_x_526:
        /* <DEDUP_REMOVED lines=13> */
.L_x_529:
[----:B------:R-:W-:Y:S05]  /*2d190*/  BSYNC B1 ;  /* 0x0000000000017941 */ /* 0x000fea0003800000 */
.L_x_528:
        /* <DEDUP_REMOVED lines=13> */
.L_x_531:
[----:B------:R-:W-:Y:S05]  /*2d270*/  BSYNC B1 ;  /* 0x0000000000017941 */ /* 0x000fea0003800000 */
.L_x_530:
        /* <DEDUP_REMOVED lines=13> */
.L_x_533:
[----:B------:R-:W-:Y:S05]  /*2d350*/  BSYNC B1 ;  /* 0x0000000000017941 */ /* 0x000fea0003800000 */
.L_x_532:
        /* <DEDUP_REMOVED lines=13> */
.L_x_535:
[----:B------:R-:W-:Y:S05]  /*2d430*/  BSYNC B1 ;  /* 0x0000000000017941 */ /* 0x000fea0003800000 */
.L_x_534:
        /* <DEDUP_REMOVED lines=13> */
.L_x_537:
[----:B------:R-:W-:Y:S05]  /*2d510*/  BSYNC B1 ;  /* 0x0000000000017941 */ /* 0x000fea0003800000 */
.L_x_536:
        /* <DEDUP_REMOVED lines=13> */
.L_x_539:
[----:B------:R-:W-:Y:S05]  /*2d5f0*/  BSYNC B1 ;  /* 0x0000000000017941 */ /* 0x000fea0003800000 */
.L_x_538:
        /* <DEDUP_REMOVED lines=13> */
.L_x_541:
[----:B------:R-:W-:Y:S05]  /*2d6d0*/  BSYNC B1 ;  /* 0x0000000000017941 */ /* 0x000fea0003800000 */
.L_x_540:
        /* <DEDUP_REMOVED lines=13> */
.L_x_543:
[----:B------:R-:W-:Y:S05]  /*2d7b0*/  BSYNC B1 ;  /* 0x0000000000017941 */ /* 0x000fea0003800000 */
.L_x_542:
        /* <DEDUP_REMOVED lines=13> */
.L_x_545:
[----:B------:R-:W-:Y:S05]  /*2d890*/  BSYNC B1 ;  /* 0x0000000000017941 */ /* 0x000fea0003800000 */
.L_x_544:
        /* <DEDUP_REMOVED lines=13> */
.L_x_547:
[----:B------:R-:W-:Y:S05]  /*2d970*/  BSYNC B1 ;  /* 0x0000000000017941 */ /* 0x000fea0003800000 */
.L_x_546:
        /* <DEDUP_REMOVED lines=13> */
.L_x_549:
[----:B------:R-:W-:Y:S05]  /*2da50*/  BSYNC B1 ;  /* 0x0000000000017941 */ /* 0x000fea0003800000 */
.L_x_548:
        /* <DEDUP_REMOVED lines=13> */
.L_x_551:
[----:B------:R-:W-:Y:S05]  /*2db30*/  BSYNC B1 ;  /* 0x0000000000017941 */ /* 0x000fea0003800000 */
.L_x_550:
        /* <DEDUP_REMOVED lines=13> */
.L_x_553:
[----:B------:R-:W-:Y:S05]  /*2dc10*/  BSYNC B1 ;  /* 0x0000000000017941 */ /* 0x000fea0003800000 */
.L_x_552:
        /* <DEDUP_REMOVED lines=13> */
.L_x_555:
[----:B------:R-:W-:Y:S05]  /*2dcf0*/  BSYNC B1 ;  /* 0x0000000000017941 */ /* 0x000fea0003800000 */
.L_x_554:
        /* <DEDUP_REMOVED lines=13> */
.L_x_557:
[----:B------:R-:W-:Y:S05]  /*2ddd0*/  BSYNC B1 ;  /* 0x0000000000017941 */ /* 0x000fea0003800000 */
.L_x_556:
        /* <DEDUP_REMOVED lines=13> */
.L_x_559:
[----:B------:R-:W-:Y:S05]  /*2deb0*/  BSYNC B1 ;  /* 0x0000000000017941 */ /* 0x000fea0003800000 */
.L_x_558:
        /* <DEDUP_REMOVED lines=13> */
.L_x_561:
[----:B------:R-:W-:Y:S05]  /*2df90*/  BSYNC B1 ;  /* 0x0000000000017941 */ /* 0x000fea0003800000 */
.L_x_560:
        /* <DEDUP_REMOVED lines=13> */
.L_x_563:
[----:B------:R-:W-:Y:S05]  /*2e070*/  BSYNC B1 ;  /* 0x0000000000017941 */ /* 0x000fea0003800000 */
.L_x_562:
        /* <DEDUP_REMOVED lines=13> */
.L_x_565:
[----:B------:R-:W-:Y:S05]  /*2e150*/  BSYNC B1 ;  /* 0x0000000000017941 */ /* 0x000fea0003800000 */
.L_x_564:
        /* <DEDUP_REMOVED lines=13> */
.L_x_567:
[----:B------:R-:W-:Y:S05]  /*2e230*/  BSYNC B1 ;  /* 0x0000000000017941 */ /* 0x000fea0003800000 */
.L_x_566:
        /* <DEDUP_REMOVED lines=13> */
.L_x_569:
[----:B------:R-:W-:Y:S05]  /*2e310*/  BSYNC B1 ;  /* 0x0000000000017941 */ /* 0x000fea0003800000 */
.L_x_568:
        /* <DEDUP_REMOVED lines=13> */
.L_x_571:
[----:B------:R-:W-:Y:S05]  /*2e3f0*/  BSYNC B1 ;  /* 0x0000000000017941 */ /* 0x000fea0003800000 */
.L_x_570:
        /* <DEDUP_REMOVED lines=13> */
.L_x_573:
[----:B------:R-:W-:Y:S05]  /*2e4d0*/  BSYNC B1 ;  /* 0x0000000000017941 */ /* 0x000fea0003800000 */
.L_x_572:
        /* <DEDUP_REMOVED lines=13> */
.L_x_575:
[----:B------:R-:W-:Y:S05]  /*2e5b0*/  BSYNC B1 ;  /* 0x0000000000017941 */ /* 0x000fea0003800000 */
.L_x_574:
        /* <DEDUP_REMOVED lines=13> */
.L_x_577:
[----:B------:R-:W-:Y:S05]  /*2e690*/  BSYNC B1 ;  /* 0x0000000000017941 */ /* 0x000fea0003800000 */
.L_x_576:
        /* <DEDUP_REMOVED lines=13> */
.L_x_579:
[----:B------:R-:W-:Y:S05]  /*2e770*/  BSYNC B1 ;  /* 0x0000000000017941 */ /* 0x000fea0003800000 */
.L_x_578:
        /* <DEDUP_REMOVED lines=13> */
.L_x_581:
[----:B------:R-:W-:Y:S05]  /*2e850*/  BSYNC B1 ;  /* 0x0000000000017941 */ /* 0x000fea0003800000 */
.L_x_580:
        /* <DEDUP_REMOVED lines=13> */
.L_x_583:
[----:B------:R-:W-:Y:S05]  /*2e930*/  BSYNC B1 ;  /* 0x0000000000017941 */ /* 0x000fea0003800000 */
.L_x_582:
        /* <DEDUP_REMOVED lines=13> */
.L_x_585:
[----:B------:R-:W-:Y:S05]  /*2ea10*/  BSYNC B1 ;  /* 0x0000000000017941 */ /* 0x000fea0003800000 */
.L_x_584:
        /* <DEDUP_REMOVED lines=13> */
.L_x_587:
[----:B------:R-:W-:Y:S05]  /*2eaf0*/  BSYNC B1 ;  /* 0x0000000000017941 */ /* 0x000fea0003800000 */
.L_x_586:
        /* <DEDUP_REMOVED lines=13> */
.L_x_589:
[----:B------:R-:W-:Y:S05]  /*2ebd0*/  BSYNC B1 ;  /* 0x0000000000017941 */ /* 0x000fea0003800000 */
.L_x_588:
        /* <DEDUP_REMOVED lines=13> */
.L_x_591:
[----:B------:R-:W-:Y:S05]  /*2ecb0*/  BSYNC B1 ;  /* 0x0000000000017941 */ /* 0x000fea0003800000 */
.L_x_590:
        /* <DEDUP_REMOVED lines=13> */
.L_x_593:
[----:B------:R-:W-:Y:S05]  /*2ed90*/  BSYNC B1 ;  /* 0x0000000000017941 */ /* 0x000fea0003800000 */
.L_x_592:
        /* <DEDUP_REMOVED lines=13> */
.L_x_595:
[----:B------:R-:W-:Y:S05]  /*2ee70*/  BSYNC B1 ;  /* 0x0000000000017941 */ /* 0x000fea0003800000 */
.L_x_594:
        /* <DEDUP_REMOVED lines=13> */
.L_x_597:
[----:B------:R-:W-:Y:S05]  /*2ef50*/  BSYNC B1 ;  /* 0x0000000000017941 */ /* 0x000fea0003800000 */
.L_x_596:
        /* <DEDUP_REMOVED lines=13> */
.L_x_599:
[----:B------:R-:W-:Y:S05]  /*2f030*/  BSYNC B1 ;  /* 0x0000000000017941 */ /* 0x000fea0003800000 */
.L_x_598:
        /* <DEDUP_REMOVED lines=13> */
.L_x_601:
[----:B------:R-:W-:Y:S05]  /*2f110*/  BSYNC B1 ;  /* 0x0000000000017941 */ /* 0x000fea0003800000 */
.L_x_600:
        /* <DEDUP_REMOVED lines=13> */
.L_x_603:
[----:B------:R-:W-:Y:S05]  /*2f1f0*/  BSYNC B1 ;  /* 0x0000000000017941 */ /* 0x000fea0003800000 */
.L_x_602:
        /* <DEDUP_REMOVED lines=13> */
.L_x_605:
[----:B------:R-:W-:Y:S05]  /*2f2d0*/  BSYNC B1 ;  /* 0x0000000000017941 */ /* 0x000fea0003800000 */
.L_x_604:
        /* <DEDUP_REMOVED lines=13> */
.L_x_607:
[----:B------:R-:W-:Y:S05]  /*2f3b0*/  BSYNC B1 ;  /* 0x0000000000017941 */ /* 0x000fea0003800000 */
.L_x_606:
        /* <DEDUP_REMOVED lines=13> */
.L_x_609:
[----:B------:R-:W-:Y:S05]  /*2f490*/  BSYNC B1 ;  /* 0x0000000000017941 */ /* 0x000fea0003800000 */
.L_x_608:
        /* <DEDUP_REMOVED lines=13> */
.L_x_611:
[----:B------:R-:W-:Y:S05]  /*2f570*/  BSYNC B1 ;  /* 0x0000000000017941 */ /* 0x000fea0003800000 */
.L_x_610:
        /* <DEDUP_REMOVED lines=13> */
.L_x_613:
[----:B------:R-:W-:Y:S05]  /*2f650*/  BSYNC B1 ;  /* 0x0000000000017941 */ /* 0x000fea0003800000 */
.L_x_612:
        /* <DEDUP_REMOVED lines=13> */
.L_x_615:
[----:B------:R-:W-:Y:S05]  /*2f730*/  BSYNC B1 ;  /* 0x0000000000017941 */ /* 0x000fea0003800000 */
.L_x_614:
        /* <DEDUP_REMOVED lines=13> */
.L_x_617:
[----:B------:R-:W-:Y:S05]  /*2f810*/  BSYNC B1 ;  /* 0x0000000000017941 */ /* 0x000fea0003800000 */
.L_x_616:
        /* <DEDUP_REMOVED lines=13> */
.L_x_619:
[----:B------:R-:W-:Y:S05]  /*2f8f0*/  BSYNC B1 ;  /* 0x0000000000017941 */ /* 0x000fea0003800000 */
.L_x_618:
        /* <DEDUP_REMOVED lines=13> */
.L_x_621:
[----:B------:R-:W-:Y:S05]  /*2f9d0*/  BSYNC B1 ;  /* 0x0000000000017941 */ /* 0x000fea0003800000 */
.L_x_620:
        /* <DEDUP_REMOVED lines=13> */
.L_x_623:
[----:B------:R-:W-:Y:S05]  /*2fab0*/  BSYNC B1 ;  /* 0x0000000000017941 */ /* 0x000fea0003800000 */
.L_x_622:
        /* <DEDUP_REMOVED lines=13> */
.L_x_625:
[----:B------:R-:W-:Y:S05]  /*2fb90*/  BSYNC B1 ;  /* 0x0000000000017941 */ /* 0x000fea0003800000 */
.L_x_624:
        /* <DEDUP_REMOVED lines=13> */
.L_x_627:
[----:B------:R-:W-:Y:S05]  /*2fc70*/  BSYNC B1 ;  /* 0x0000000000017941 */ /* 0x000fea0003800000 */
.L_x_626:
        /* <DEDUP_REMOVED lines=13> */
.L_x_629:
[----:B------:R-:W-:Y:S05]  /*2fd50*/  BSYNC B1 ;  /* 0x0000000000017941 */ /* 0x000fea0003800000 */
.L_x_628:
        /* <DEDUP_REMOVED lines=13> */
.L_x_631:
[----:B------:R-:W-:Y:S05]  /*2fe30*/  BSYNC B1 ;  /* 0x0000000000017941 */ /* 0x000fea0003800000 */
.L_x_630:
        /* <DEDUP_REMOVED lines=13> */
.L_x_633:
[----:B------:R-:W-:Y:S05]  /*2ff10*/  BSYNC B1 ;  /* 0x0000000000017941 */ /* 0x000fea0003800000 */
.L_x_632:
        /* <DEDUP_REMOVED lines=13> */
.L_x_635:
[----:B------:R-:W-:Y:S05]  /*2fff0*/  BSYNC B1 ;  /* 0x0000000000017941 */ /* 0x000fea0003800000 */
.L_x_634:
        /* <DEDUP_REMOVED lines=13> */
.L_x_637:
[----:B------:R-:W-:Y:S05]  /*300d0*/  BSYNC B1 ;  /* 0x0000000000017941 */ /* 0x000fea0003800000 */
.L_x_636:
        /* <DEDUP_REMOVED lines=13> */
.L_x_639:
[----:B------:R-:W-:Y:S05]  /*301b0*/  BSYNC B1 ;  /* 0x0000000000017941 */ /* 0x000fea0003800000 */
.L_x_638:
        /* <DEDUP_REMOVED lines=13> */
.L_x_641:
[----:B------:R-:W-:Y:S05]  /*30290*/  BSYNC B1 ;  /* 0x0000000000017941 */ /* 0x000fea0003800000 */
.L_x_640:
        /* <DEDUP_REMOVED lines=13> */
.L_x_643:
[----:B------:R-:W-:Y:S05]  /*30370*/  BSYNC B1 ;  /* 0x0000000000017941 */ /* 0x000fea0003800000 */
.L_x_642:
        /* <DEDUP_REMOVED lines=13> */
.L_x_645:
[----:B------:R-:W-:Y:S05]  /*30450*/  BSYNC B1 ;  /* 0x0000000000017941 */ /* 0x000fea0003800000 */
.L_x_644:
        /* <DEDUP_REMOVED lines=13> */
.L_x_647:
[----:B------:R-:W-:Y:S05]  /*30530*/  BSYNC B1 ;  /* 0x0000000000017941 */ /* 0x000fea0003800000 */
.L_x_646:
        /* <DEDUP_REMOVED lines=13> */
.L_x_649:
[----:B------:R-:W-:Y:S05]  /*30610*/  BSYNC B1 ;  /* 0x0000000000017941 */ /* 0x000fea0003800000 */
.L_x_648:
        /* <DEDUP_REMOVED lines=13> */
.L_x_651:
[----:B------:R-:W-:Y:S05]  /*306f0*/  BSYNC B1 ;  /* 0x0000000000017941 */ /* 0x000fea0003800000 */
.L_x_650:
        /* <DEDUP_REMOVED lines=13> */
.L_x_653:
[----:B------:R-:W-:Y:S05]  /*307d0*/  BSYNC B1 ;  /* 0x0000000000017941 */ /* 0x000fea0003800000 */
.L_x_652:
        /* <DEDUP_REMOVED lines=13> */
.L_x_655:
[----:B------:R-:W-:Y:S05]  /*308b0*/  BSYNC B1 ;  /* 0x0000000000017941 */ /* 0x000fea0003800000 */
.L_x_654:
        /* <DEDUP_REMOVED lines=13> */
.L_x_657:
[----:B------:R-:W-:Y:S05]  /*30990*/  BSYNC B1 ;  /* 0x0000000000017941 */ /* 0x000fea0003800000 */
.L_x_656:
        /* <DEDUP_REMOVED lines=13> */
.L_x_659:
[----:B------:R-:W-:Y:S05]  /*30a70*/  BSYNC B1 ;  /* 0x0000000000017941 */ /* 0x000fea0003800000 */
.L_x_658:
        /* <DEDUP_REMOVED lines=13> */
.L_x_661:
[----:B------:R-:W-:Y:S05]  /*30b50*/  BSYNC B1 ;  /* 0x0000000000017941 */ /* 0x000fea0003800000 */
.L_x_660:
        /* <DEDUP_REMOVED lines=13> */
.L_x_663:
[----:B------:R-:W-:Y:S05]  /*30c30*/  BSYNC B1 ;  /* 0x0000000000017941 */ /* 0x000fea0003800000 */
.L_x_662:
        /* <DEDUP_REMOVED lines=13> */
.L_x_665:
[----:B------:R-:W-:Y:S05]  /*30d10*/  BSYNC B1 ;  /* 0x0000000000017941 */ /* 0x000fea0003800000 */
.L_x_664:
        /* <DEDUP_REMOVED lines=13> */
.L_x_667:
[----:B------:R-:W-:Y:S05]  /*30df0*/  BSYNC B1 ;  /* 0x0000000000017941 */ /* 0x000fea0003800000 */
.L_x_666:
        /* <DEDUP_REMOVED lines=13> */
.L_x_669:
[----:B------:R-:W-:Y:S05]  /*30ed0*/  BSYNC B1 ;  /* 0x0000000000017941 */ /* 0x000fea0003800000 */
.L_x_668:
        /* <DEDUP_REMOVED lines=13> */
.L_x_671:
[----:B------:R-:W-:Y:S05]  /*30fb0*/  BSYNC B1 ;  /* 0x0000000000017941 */ /* 0x000fea0003800000 */
.L_x_670:
        /* <DEDUP_REMOVED lines=13> */
.L_x_673:
[----:B------:R-:W-:Y:S05]  /*31090*/  BSYNC B1 ;  /* 0x0000000000017941 */ /* 0x000fea0003800000 */
.L_x_672:
        /* <DEDUP_REMOVED lines=13> */
.L_x_675:
[----:B------:R-:W-:Y:S05]  /*31170*/  BSYNC B1 ;  /* 0x0000000000017941 */ /* 0x000fea0003800000 */
.L_x_674:
        /* <DEDUP_REMOVED lines=13> */
.L_x_677:
[----:B------:R-:W-:Y:S05]  /*31250*/  BSYNC B1 ;  /* 0x0000000000017941 */ /* 0x000fea0003800000 */
.L_x_676:
        /* <DEDUP_REMOVED lines=13> */
.L_x_679:
[----:B------:R-:W-:Y:S05]  /*31330*/  BSYNC B1 ;  /* 0x0000000000017941 */ /* 0x000fea0003800000 */
.L_x_678:
        /* <DEDUP_REMOVED lines=13> */
.L_x_681:
[----:B------:R-:W-:Y:S05]  /*31410*/  BSYNC B1 ;  /* 0x0000000000017941 */ /* 0x000fea0003800000 */
.L_x_680:
        /* <DEDUP_REMOVED lines=13> */
.L_x_683:
[----:B------:R-:W-:Y:S05]  /*314f0*/  BSYNC B1 ;  /* 0x0000000000017941 */ /* 0x000fea0003800000 */
.L_x_682:
        /* <DEDUP_REMOVED lines=13> */
.L_x_685:
[----:B------:R-:W-:Y:S05]  /*315d0*/  BSYNC B1 ;  /* 0x0000000000017941 */ /* 0x000fea0003800000 */
.L_x_684:
        /* <DEDUP_REMOVED lines=13> */
.L_x_687:
[----:B------:R-:W-:Y:S05]  /*316b0*/  BSYNC B1 ;  /* 0x0000000000017941 */ /* 0x000fea0003800000 */
.L_x_686:
        /* <DEDUP_REMOVED lines=13> */
.L_x_689:
[----:B------:R-:W-:Y:S05]  /*31790*/  BSYNC B1 ;  /* 0x0000000000017941 */ /* 0x000fea0003800000 */
.L_x_688:
        /* <DEDUP_REMOVED lines=13> */
.L_x_691:
[----:B------:R-:W-:Y:S05]  /*31870*/  BSYNC B1 ;  /* 0x0000000000017941 */ /* 0x000fea0003800000 */
.L_x_690:
        /* <DEDUP_REMOVED lines=13> */
.L_x_693:
[----:B------:R-:W-:Y:S05]  /*31950*/  BSYNC B1 ;  /* 0x0000000000017941 */ /* 0x000fea0003800000 */
.L_x_692:
        /* <DEDUP_REMOVED lines=13> */
.L_x_695:
[----:B------:R-:W-:Y:S05]  /*31a30*/  BSYNC B1 ;  /* 0x0000000000017941 */ /* 0x000fea0003800000 */
.L_x_694:
        /* <DEDUP_REMOVED lines=13> */
.L_x_697:
[----:B------:R-:W-:Y:S05]  /*31b10*/  BSYNC B1 ;  /* 0x0000000000017941 */ /* 0x000fea0003800000 */
.L_x_696:
        /* <DEDUP_REMOVED lines=13> */
.L_x_699:
[----:B------:R-:W-:Y:S05]  /*31bf0*/  BSYNC B1 ;  /* 0x0000000000017941 */ /* 0x000fea0003800000 */
.L_x_698:
        /* <DEDUP_REMOVED lines=13> */
.L_x_701:
[----:B------:R-:W-:Y:S05]  /*31cd0*/  BSYNC B1 ;  /* 0x0000000000017941 */ /* 0x000fea0003800000 */
.L_x_700:
        /* <DEDUP_REMOVED lines=13> */
.L_x_703:
[----:B------:R-:W-:Y:S05]  /*31db0*/  BSYNC B1 ;  /* 0x0000000000017941 */ /* 0x000fea0003800000 */
.L_x_702:
        /* <DEDUP_REMOVED lines=13> */
.L_x_705:
[----:B------:R-:W-:Y:S05]  /*31e90*/  BSYNC B1 ;  /* 0x0000000000017941 */ /* 0x000fea0003800000 */
.L_x_704:
        /* <DEDUP_REMOVED lines=13> */
.L_x_707:
[----:B------:R-:W-:Y:S05]  /*31f70*/  BSYNC B1 ;  /* 0x0000000000017941 */ /* 0x000fea0003800000 */
.L_x_706:
        /* <DEDUP_REMOVED lines=13> */
.L_x_709:
[----:B------:R-:W-:Y:S05]  /*32050*/  BSYNC B1 ;  /* 0x0000000000017941 */ /* 0x000fea0003800000 */
.L_x_708:
        /* <DEDUP_REMOVED lines=13> */
.L_x_711:
[----:B------:R-:W-:Y:S05]  /*32130*/  BSYNC B1 ;  /* 0x0000000000017941 */ /* 0x000fea0003800000 */
.L_x_710:
        /* <DEDUP_REMOVED lines=13> */
.L_x_713:
[----:B------:R-:W-:Y:S05]  /*32210*/  BSYNC B1 ;  /* 0x0000000000017941 */ /* 0x000fea0003800000 */
.L_x_712:
        /* <DEDUP_REMOVED lines=13> */
.L_x_715:
[----:B------:R-:W-:Y:S05]  /*322f0*/  BSYNC B1 ;  /* 0x0000000000017941 */ /* 0x000fea0003800000 */
.L_x_714:
        /* <DEDUP_REMOVED lines=13> */
.L_x_717:
[----:B------:R-:W-:Y:S05]  /*323d0*/  BSYNC B1 ;  /* 0x0000000000017941 */ /* 0x000fea0003800000 */
.L_x_716:
        /* <DEDUP_REMOVED lines=13> */
.L_x_719:
[----:B------:R-:W-:Y:S05]  /*324b0*/  BSYNC B1 ;  /* 0x0000000000017941 */ /* 0x000fea0003800000 */
.L_x_718:
        /* <DEDUP_REMOVED lines=13> */
.L_x_721:
[----:B------:R-:W-:Y:S05]  /*32590*/  BSYNC B1 ;  /* 0x0000000000017941 */ /* 0x000fea0003800000 */
.L_x_720:
        /* <DEDUP_REMOVED lines=13> */
.L_x_723:
[----:B------:R-:W-:Y:S05]  /*32670*/  BSYNC B1 ;  /* 0x0000000000017941 */ /* 0x000fea0003800000 */
.L_x_722:
        /* <DEDUP_REMOVED lines=13> */
.L_x_725:
[----:B------:R-:W-:Y:S05]  /*32750*/  BSYNC B1 ;  /* 0x0000000000017941 */ /* 0x000fea0003800000 */
.L_x_724:
        /* <DEDUP_REMOVED lines=13> */
.L_x_727:
[----:B------:R-:W-:Y:S05]  /*32830*/  BSYNC B1 ;  /* 0x0000000000017941 */ /* 0x000fea0003800000 */
.L_x_726:
        /* <DEDUP_REMOVED lines=13> */
.L_x_729:
[----:B------:R-:W-:Y:S05]  /*32910*/  BSYNC B1 ;  /* 0x0000000000017941 */ /* 0x000fea0003800000 */
.L_x_728:
        /* <DEDUP_REMOVED lines=13> */
.L_x_731:
[----:B------:R-:W-:Y:S05]  /*329f0*/  BSYNC B1 ;  /* 0x0000000000017941 */ /* 0x000fea0003800000 */
.L_x_730:
        /* <DEDUP_REMOVED lines=13> */
.L_x_733:
[----:B------:R-:W-:Y:S05]  /*32ad0*/  BSYNC B1 ;  /* 0x0000000000017941 */ /* 0x000fea0003800000 */
.L_x_732:
        /* <DEDUP_REMOVED lines=13> */
.L_x_735:
[----:B------:R-:W-:Y:S05]  /*32bb0*/  BSYNC B1 ;  /* 0x0000000000017941 */ /* 0x000fea0003800000 */
.L_x_734:
        /* <DEDUP_REMOVED lines=13> */
.L_x_737:
[----:B------:R-:W-:Y:S05]  /*32c90*/  BSYNC B1 ;  /* 0x0000000000017941 */ /* 0x000fea0003800000 */
.L_x_736:
        /* <DEDUP_REMOVED lines=13> */
.L_x_739:
[----:B------:R-:W-:Y:S05]  /*32d70*/  BSYNC B1 ;  /* 0x0000000000017941 */ /* 0x000fea0003800000 */
.L_x_738:
        /* <DEDUP_REMOVED lines=13> */
.L_x_741:
[----:B------:R-:W-:Y:S05]  /*32e50*/  BSYNC B1 ;  /* 0x0000000000017941 */ /* 0x000fea0003800000 */
.L_x_740:
        /* <DEDUP_REMOVED lines=13> */
.L_x_743:
[----:B------:R-:W-:Y:S05]  /*32f30*/  BSYNC B1 ;  /* 0x0000000000017941 */ /* 0x000fea0003800000 */
.L_x_742:
        /* <DEDUP_REMOVED lines=13> */
.L_x_745:
[----:B------:R-:W-:Y:S05]  /*33010*/  BSYNC B1 ;  /* 0x0000000000017941 */ /* 0x000fea0003800000 */
.L_x_744:
        /* <DEDUP_REMOVED lines=13> */
.L_x_747:
[----:B------:R-:W-:Y:S05]  /*330f0*/  BSYNC B1 ;  /* 0x0000000000017941 */ /* 0x000fea0003800000 */
.L_x_746:
        /* <DEDUP_REMOVED lines=13> */
.L_x_749:
[----:B------:R-:W-:Y:S05]  /*331d0*/  BSYNC B1 ;  /* 0x0000000000017941 */ /* 0x000fea0003800000 */
.L_x_748:
        /* <DEDUP_REMOVED lines=13> */
.L_x_751:
[----:B------:R-:W-:Y:S05]  /*332b0*/  BSYNC B1 ;  /* 0x0000000000017941 */ /* 0x000fea0003800000 */
.L_x_750:
        /* <DEDUP_REMOVED lines=13> */
.L_x_753:
[----:B------:R-:W-:Y:S05]  /*33390*/  BSYNC B1 ;  /* 0x0000000000017941 */ /* 0x000fea0003800000 */
.L_x_752:
        /* <DEDUP_REMOVED lines=13> */
.L_x_755:
[----:B------:R-:W-:Y:S05]  /*33470*/  BSYNC B1 ;  /* 0x0000000000017941 */ /* 0x000fea0003800000 */
.L_x_754:
        /* <DEDUP_REMOVED lines=13> */
.L_x_757:
[----:B------:R-:W-:Y:S05]  /*33550*/  BSYNC B1 ;  /* 0x0000000000017941 */ /* 0x000fea0003800000 */
.L_x_756:
        /* <DEDUP_REMOVED lines=13> */
.L_x_759:
[----:B------:R-:W-:Y:S05]  /*33630*/  BSYNC B1 ;  /* 0x0000000000017941 */ /* 0x000fea0003800000 */
.L_x_758:
        /* <DEDUP_REMOVED lines=13> */
.L_x_761:
[----:B------:R-:W-:Y:S05]  /*33710*/  BSYNC B1 ;  /* 0x0000000000017941 */ /* 0x000fea0003800000 */
.L_x_760:
        /* <DEDUP_REMOVED lines=13> */
.L_x_763:
[----:B------:R-:W-:Y:S05]  /*337f0*/  BSYNC B1 ;  /* 0x0000000000017941 */ /* 0x000fea0003800000 */
.L_x_762:
        /* <DEDUP_REMOVED lines=13> */
.L_x_765:
[----:B------:R-:W-:Y:S05]  /*338d0*/  BSYNC B1 ;  /* 0x0000000000017941 */ /* 0x000fea0003800000 */
.L_x_764:
        /* <DEDUP_REMOVED lines=13> */
.L_x_767:
[----:B------:R-:W-:Y:S05]  /*339b0*/  BSYNC B1 ;  /* 0x0000000000017941 */ /* 0x000fea0003800000 */
.L_x_766:
        /* <DEDUP_REMOVED lines=13> */
.L_x_769:
[----:B------:R-:W-:Y:S05]  /*33a90*/  BSYNC B1 ;  /* 0x0000000000017941 */ /* 0x000fea0003800000 */
.L_x_768:
        /* <DEDUP_REMOVED lines=13> */
.L_x_771:
[----:B------:R-:W-:Y:S05]  /*33b70*/  BSYNC B1 ;  /* 0x0000000000017941 */ /* 0x000fea0003800000 */
.L_x_770:
        /* <DEDUP_REMOVED lines=13> */
.L_x_773:
[----:B------:R-:W-:Y:S05]  /*33c50*/  BSYNC B1 ;  /* 0x0000000000017941 */ /* 0x000fea0003800000 */
.L_x_772:
        /* <DEDUP_REMOVED lines=13> */
.L_x_775:
[----:B------:R-:W-:Y:S05]  /*33d30*/  BSYNC B1 ;  /* 0x0000000000017941 */ /* 0x000fea0003800000 */
.L_x_774:
        /* <DEDUP_REMOVED lines=13> */
.L_x_777:
[----:B------:R-:W-:Y:S05]  /*33e10*/  BSYNC B1 ;  /* 0x0000000000017941 */ /* 0x000fea0003800000 */
.L_x_776:
        /* <DEDUP_REMOVED lines=13> */
.L_x_779:
[----:B------:R-:W-:Y:S05]  /*33ef0*/  BSYNC B1 ;  /* 0x0000000000017941 */ /* 0x000fea0003800000 */
.L_x_778:
        /* <DEDUP_REMOVED lines=13> */
.L_x_781:
[----:B------:R-:W-:Y:S05]  /*33fd0*/  BSYNC B1 ;  /* 0x0000000000017941 */ /* 0x000fea0003800000 */
.L_x_780:
        /* <DEDUP_REMOVED lines=13> */
.L_x_783:
[----:B------:R-:W-:Y:S05]  /*340b0*/  BSYNC B1 ;  /* 0x0000000000017941 */ /* 0x000fea0003800000 */
.L_x_782:
        /* <DEDUP_REMOVED lines=13> */
.L_x_785:
[----:B------:R-:W-:Y:S05]  /*34190*/  BSYNC B1 ;  /* 0x0000000000017941 */ /* 0x000fea0003800000 */
.L_x_784:
        /* <DEDUP_REMOVED lines=13> */
.L_x_787:
[----:B------:R-:W-:Y:S05]  /*34270*/  BSYNC B1 ;  /* 0x0000000000017941 */ /* 0x000fea0003800000 */
.L_x_786:
        /* <DEDUP_REMOVED lines=13> */
.L_x_789:
[----:B------:R-:W-:Y:S05]  /*34350*/  BSYNC B1 ;  /* 0x0000000000017941 */ /* 0x000fea0003800000 */
.L_x_788:
        /* <DEDUP_REMOVED lines=13> */
.L_x_791:
[----:B------:R-:W-:Y:S05]  /*34430*/  BSYNC B1 ;  /* 0x0000000000017941 */ /* 0x000fea0003800000 */
.L_x_790:
        /* <DEDUP_REMOVED lines=13> */
.L_x_793:
[----:B------:R-:W-:Y:S05]  /*34510*/  BSYNC B1 ;  /* 0x0000000000017941 */ /* 0x000fea0003800000 */
.L_x_792:
        /* <DEDUP_REMOVED lines=13> */
.L_x_795:
[----:B------:R-:W-:Y:S05]  /*345f0*/  BSYNC B1 ;  /* 0x0000000000017941 */ /* 0x000fea0003800000 */
.L_x_794:
        /* <DEDUP_REMOVED lines=13> */
.L_x_797:
[----:B------:R-:W-:Y:S05]  /*346d0*/  BSYNC B1 ;  /* 0x0000000000017941 */ /* 0x000fea0003800000 */
.L_x_796:
        /* <DEDUP_REMOVED lines=13> */
.L_x_799:
[----:B------:R-:W-:Y:S05]  /*347b0*/  BSYNC B1 ;  /* 0x0000000000017941 */ /* 0x000fea0003800000 */
.L_x_798:
[----:B--2---:R-:W2:Y:S01]  /*347c0*/  LDL.LU R3, [R1+0xa50] ;  /* 0x000a500001037983 */ /* 0x004ea20000300800 */
[----:B-----5:R-:W-:Y:S01]  /*347d0*/  LOP3.LUT R10, R10, 0xff, RZ, 0xc0, !PT ;  /* 0x000000ff0a0a7812 */ /* 0x020fe200078ec0ff */
[----:B------:R-:W-:Y:S01]  /*347e0*/  BSSY B1, `(.L_x_800) ;  /* 0x000000b000017945 */ /* 0x000fe20003800000 */
[----:B------:R-:W-:Y:S02]  /*347f0*/  ISETP.LT.OR P2, PT, R0, 0x1fa, !P2 ;  /* 0x000001fa0000780c */ /* 0x000fe40005741670 */
[----:B------:R-:W-:Y:S02]  /*34800*/  F2FP.F16.E4M3.UNPACK_B R10, R10 ;  /* 0x0000000aff0a723e */ /* 0x000fe400020006ff */
[----:B------:R-:W-:-:S03]  /*34810*/  PRMT R2, RZ, 0x7610, R2 ;  /* 0x00007610ff027816 */ /* 0x000fc60000000002 */
[----:B------:R-:W-:-:S05]  /*34820*/  HADD2.F32 R10, -RZ, R10.H0_H0 ;  /* 0x2000000aff0a7230 */ /* 0x000fca0000004100 */
[----:B------:R-:W-:-:S04]  /*34830*/  FMUL R10, R10, UR24 ;  /* 0x000000180a0a7c20 */ /* 0x000fc80008400000 */
[----:B--2---:R-:W-:-:S05]  /*34840*/  FFMA R10, R3, UR21, R10 ;  /* 0x00000015030a7c23 */ /* 0x004fca000800000a */
[----:B------:R-:W-:-:S05]  /*34850*/  F2FP.SATFINITE.E4M3.F32.PACK_AB_MERGE_C R3, RZ, R10, RZ ;  /* 0x0000000aff03723e */ /* 0x000fca00048070ff */
[----:B------:R2:W-:Y:S01]  /*34860*/  @!P5 STG.E.U8 desc[UR22][R24.64+0x1f8], R3 ;  /* 0x0001f8031800d986 */ /* 0x0005e2000c101116 */
[----:B------:R-:W-:Y:S05]  /*34870*/  @P2 BRA `(.L_x_801) ;  /* 0x0000000000042947 */ /* 0x000fea0003800000 */
[----:B------:R0:W5:Y:S02]  /*34880*/  LDG.E.U8 R2, desc[UR22][R4.64+0x1f9] ;  /* 0x0001f91604027981 */ /* 0x000164000c1e1100 */
.L_x_801:
[----:B------:R-:W-:Y:S05]  /*34890*/  BSYNC B1 ;  /* 0x0000000000017941 */ /* 0x000fea0003800000 */
.L_x_800:
        /* <DEDUP_REMOVED lines=13> */
.L_x_803:
[----:B------:R-:W-:Y:S05]  /*34970*/  BSYNC B1 ;  /* 0x0000000000017941 */ /* 0x000fea0003800000 */
.L_x_802:
        /* <DEDUP_REMOVED lines=13> */
.L_x_805:
[----:B------:R-:W-:Y:S05]  /*34a50*/  BSYNC B1 ;  /* 0x0000000000017941 */ /* 0x000fea0003800000 */
.L_x_804:
        /* <DEDUP_REMOVED lines=13> */
.L_x_807:
[----:B------:R-:W-:Y:S05]  /*34b30*/  BSYNC B1 ;  /* 0x0000000000017941 */ /* 0x000fea0003800000 */
.L_x_806:
        /* <DEDUP_REMOVED lines=13> */
.L_x_809:
[----:B------:R-:W-:Y:S05]  /*34c10*/  BSYNC B1 ;  /* 0x0000000000017941 */ /* 0x000fea0003800000 */
.L_x_808:
        /* <DEDUP_REMOVED lines=13> */
.L_x_811:
[----:B------:R-:W-:Y:S05]  /*34cf0*/  BSYNC B1 ;  /* 0x0000000000017941 */ /* 0x000fea0003800000 */
.L_x_810:
        /* <DEDUP_REMOVED lines=13> */
.L_x_813:
[----:B------:R-:W-:Y:S05]  /*34dd0*/  BSYNC B1 ;  /* 0x0000000000017941 */ /* 0x000fea0003800000 */
.L_x_812:
        /* <DEDUP_REMOVED lines=13> */
.L_x_815:
[----:B------:R-:W-:Y:S05]  /*34eb0*/  BSYNC B1 ;  /* 0x0000000000017941 */ /* 0x000fea0003800000 */
.L_x_814:
        /* <DEDUP_REMOVED lines=13> */
.L_x_817:
[----:B------:R-:W-:Y:S05]  /*34f90*/  BSYNC B1 ;  /* 0x0000000000017941 */ /* 0x000fea0003800000 */
.L_x_816:
        /* <DEDUP_REMOVED lines=13> */
.L_x_819:
[----:B------:R-:W-:Y:S05]  /*35070*/  BSYNC B1 ;  /* 0x0000000000017941 */ /* 0x000fea0003800000 */
.L_x_818:
        /* <DEDUP_REMOVED lines=13> */
.L_x_821:
[----:B------:R-:W-:Y:S05]  /*35150*/  BSYNC B1 ;  /* 0x0000000000017941 */ /* 0x000fea0003800000 */
.L_x_820:
        /* <DEDUP_REMOVED lines=13> */
.L_x_823:
[----:B------:R-:W-:Y:S05]  /*35230*/  BSYNC B1 ;  /* 0x0000000000017941 */ /* 0x000fea0003800000 */
.L_x_822:
        /* <DEDUP_REMOVED lines=13> */
.L_x_825:
[----:B------:R-:W-:Y:S05]  /*35310*/  BSYNC B1 ;  /* 0x0000000000017941 */ /* 0x000fea0003800000 */
.L_x_824:
        /* <DEDUP_REMOVED lines=13> */
.L_x_827:
[----:B------:R-:W-:Y:S05]  /*353f0*/  BSYNC B1 ;  /* 0x0000000000017941 */ /* 0x000fea0003800000 */
.L_x_826:
        /* <DEDUP_REMOVED lines=13> */
.L_x_829:
[----:B------:R-:W-:Y:S05]  /*354d0*/  BSYNC B1 ;  /* 0x0000000000017941 */ /* 0x000fea0003800000 */
.L_x_828:
        /* <DEDUP_REMOVED lines=13> */
.L_x_831:
[----:B------:R-:W-:Y:S05]  /*355b0*/  BSYNC B1 ;  /* 0x0000000000017941 */ /* 0x000fea0003800000 */
.L_x_830:
        /* <DEDUP_REMOVED lines=13> */
.L_x_833:
[----:B------:R-:W-:Y:S05]  /*35690*/  BSYNC B1 ;  /* 0x0000000000017941 */ /* 0x000fea0003800000 */
.L_x_832:
        /* <DEDUP_REMOVED lines=13> */
.L_x_835:
[----:B------:R-:W-:Y:S05]  /*35770*/  BSYNC B1 ;  /* 0x0000000000017941 */ /* 0x000fea0003800000 */
.L_x_834:
        /* <DEDUP_REMOVED lines=13> */
.L_x_837:
[----:B------:R-:W-:Y:S05]  /*35850*/  BSYNC B1 ;  /* 0x0000000000017941 */ /* 0x000fea0003800000 */
.L_x_836:
        /* <DEDUP_REMOVED lines=13> */
.L_x_839:
[----:B------:R-:W-:Y:S05]  /*35930*/  BSYNC B1 ;  /* 0x0000000000017941 */ /* 0x000fea0003800000 */
.L_x_838:
        /* <DEDUP_REMOVED lines=13> */
.L_x_841:
[----:B------:R-:W-:Y:S05]  /*35a10*/  BSYNC B1 ;  /* 0x0000000000017941 */ /* 0x000fea0003800000 */
.L_x_840:
        /* <DEDUP_REMOVED lines=13> */
.L_x_843:
[----:B------:R-:W-:Y:S05]  /*35af0*/  BSYNC B1 ;  /* 0x0000000000017941 */ /* 0x000fea0003800000 */
.L_x_842:
        /* <DEDUP_REMOVED lines=13> */
.L_x_845:
[----:B------:R-:W-:Y:S05]  /*35bd0*/  BSYNC B1 ;  /* 0x0000000000017941 */ /* 0x000fea0003800000 */
.L_x_844:
        /* <DEDUP_REMOVED lines=13> */
.L_x_847:
[----:B------:R-:W-:Y:S05]  /*35cb0*/  BSYNC B1 ;  /* 0x0000000000017941 */ /* 0x000fea0003800000 */
.L_x_846:
        /* <DEDUP_REMOVED lines=13> */
.L_x_849:
[----:B------:R-:W-:Y:S05]  /*35d90*/  BSYNC B1 ;  /* 0x0000000000017941 */ /* 0x000fea0003800000 */
.L_x_848:
        /* <DEDUP_REMOVED lines=13> */
.L_x_851:
[----:B------:R-:W-:Y:S05]  /*35e70*/  BSYNC B1 ;  /* 0x0000000000017941 */ /* 0x000fea0003800000 */
.L_x_850:
        /* <DEDUP_REMOVED lines=13> */
.L_x_853:
[----:B------:R-:W-:Y:S05]  /*35f50*/  BSYNC B1 ;  /* 0x0000000000017941 */ /* 0x000fea0003800000 */
.L_x_852:
        /* <DEDUP_REMOVED lines=13> */
.L_x_855:
[----:B------:R-:W-:Y:S05]  /*36030*/  BSYNC B1 ;  /* 0x0000000000017941 */ /* 0x000fea0003800000 */
.L_x_854:
        /* <DEDUP_REMOVED lines=13> */
.L_x_857:
[----:B------:R-:W-:Y:S05]  /*36110*/  BSYNC B1 ;  /* 0x0000000000017941 */ /* 0x000fea0003800000 */
.L_x_856:
        /* <DEDUP_REMOVED lines=13> */
.L_x_859:
[----:B------:R-:W-:Y:S05]  /*361f0*/  BSYNC B1 ;  /* 0x0000000000017941 */ /* 0x000fea0003800000 */
.L_x_858:
        /* <DEDUP_REMOVED lines=13> */
.L_x_861:
[----:B------:R-:W-:Y:S05]  /*362d0*/  BSYNC B1 ;  /* 0x0000000000017941 */ /* 0x000fea0003800000 */
.L_x_860:
        /* <DEDUP_REMOVED lines=13> */
.L_x_863:
[----:B------:R-:W-:Y:S05]  /*363b0*/  BSYNC B1 ;  /* 0x0000000000017941 */ /* 0x000fea0003800000 */
.L_x_862:
        /* <DEDUP_REMOVED lines=13> */
.L_x_865:
[----:B------:R-:W-:Y:S05]  /*36490*/  BSYNC B1 ;  /* 0x0000000000017941 */ /* 0x000fea0003800000 */
.L_x_864:
        /* <DEDUP_REMOVED lines=13> */
.L_x_867:
[----:B------:R-:W-:Y:S05]  /*36570*/  BSYNC B1 ;  /* 0x0000000000017941 */ /* 0x000fea0003800000 */
.L_x_866:
        /* <DEDUP_REMOVED lines=13> */
.L_x_869:
[----:B------:R-:W-:Y:S05]  /*36650*/  BSYNC B1 ;  /* 0x0000000000017941 */ /* 0x000fea0003800000 */
.L_x_868:
        /* <DEDUP_REMOVED lines=13> */
.L_x_871:
[----:B------:R-:W-:Y:S05]  /*36730*/  BSYNC B1 ;  /* 0x0000000000017941 */ /* 0x000fea0003800000 */
.L_x_870:
        /* <DEDUP_REMOVED lines=13> */
.L_x_873:
[----:B------:R-:W-:Y:S05]  /*36810*/  BSYNC B1 ;  /* 0x0000000000017941 */ /* 0x000fea0003800000 */
.L_x_872:
        /* <DEDUP_REMOVED lines=13> */
.L_x_875:
[----:B------:R-:W-:Y:S05]  /*368f0*/  BSYNC B1 ;  /* 0x0000000000017941 */ /* 0x000fea0003800000 */
.L_x_874:
        /* <DEDUP_REMOVED lines=13> */
.L_x_877:
[----:B------:R-:W-:Y:S05]  /*369d0*/  BSYNC B1 ;  /* 0x0000000000017941 */ /* 0x000fea0003800000 */
.L_x_876:
        /* <DEDUP_REMOVED lines=13> */
.L_x_879:
[----:B------:R-:W-:Y:S05]  /*36ab0*/  BSYNC B1 ;  /* 0x0000000000017941 */ /* 0x000fea0003800000 */
.L_x_878:
        /* <DEDUP_REMOVED lines=13> */
.L_x_881:
[----:B------:R-:W-:Y:S05]  /*36b90*/  BSYNC B1 ;  /* 0x0000000000017941 */ /* 0x000fea0003800000 */
.L_x_880:
        /* <DEDUP_REMOVED lines=13> */
.L_x_883:
[----:B------:R-:W-:Y:S05]  /*36c70*/  BSYNC B1 ;  /* 0x0000000000017941 */ /* 0x000fea0003800000 */
.L_x_882:
        /* <DEDUP_REMOVED lines=13> */
.L_x_885:
[----:B------:R-:W-:Y:S05]  /*36d50*/  BSYNC B1 ;  /* 0x0000000000017941 */ /* 0x000fea0003800000 */
.L_x_884:
        /* <DEDUP_REMOVED lines=13> */
.L_x_887:
[----:B------:R-:W-:Y:S05]  /*36e30*/  BSYNC B1 ;  /* 0x0000000000017941 */ /* 0x000fea0003800000 */
.L_x_886:
        /* <DEDUP_REMOVED lines=13> */
.L_x_889:
[----:B------:R-:W-:Y:S05]  /*36f10*/  BSYNC B1 ;  /* 0x0000000000017941 */ /* 0x000fea0003800000 */
.L_x_888:
        /* <DEDUP_REMOVED lines=13> */
.L_x_891:
[----:B------:R-:W-:Y:S05]  /*36ff0*/  BSYNC B1 ;  /* 0x0000000000017941 */ /* 0x000fea0003800000 */
.L_x_890:
        /* <DEDUP_REMOVED lines=13> */
.L_x_893:
[----:B------:R-:W-:Y:S05]  /*370d0*/  BSYNC B1 ;  /* 0x0000000000017941 */ /* 0x000fea0003800000 */
.L_x_892:
        /* <DEDUP_REMOVED lines=13> */
.L_x_895:
[----:B------:R-:W-:Y:S05]  /*371b0*/  BSYNC B1 ;  /* 0x0000000000017941 */ /* 0x000fea0003800000 */
.L_x_894:
        /* <DEDUP_REMOVED lines=13> */
.L_x_897:
[----:B------:R-:W-:Y:S05]  /*37290*/  BSYNC B1 ;  /* 0x0000000000017941 */ /* 0x000fea0003800000 */
.L_x_896:
        /* <DEDUP_REMOVED lines=13> */
.L_x_899:
[----:B------:R-:W-:Y:S05]  /*37370*/  BSYNC B1 ;  /* 0x0000000000017941 */ /* 0x000fea0003800000 */
.L_x_898:
        /* <DEDUP_REMOVED lines=13> */
.L_x_901:
[----:B------:R-:W-:Y:S05]  /*37450*/  BSYNC B1 ;  /* 0x0000000000017941 */ /* 0x000fea0003800000 */
.L_x_900:
        /* <DEDUP_REMOVED lines=13> */
.L_x_903:
[----:B------:R-:W-:Y:S05]  /*37530*/  BSYNC B1 ;  /* 0x0000000000017941 */ /* 0x000fea0003800000 */
.L_x_902:
        /* <DEDUP_REMOVED lines=13> */
.L_x_905:
[----:B------:R-:W-:Y:S05]  /*37610*/  BSYNC B1 ;  /* 0x0000000000017941 */ /* 0x000fea0003800000 */
.L_x_904:
        /* <DEDUP_REMOVED lines=13> */
.L_x_907:
[----:B------:R-:W-:Y:S05]  /*376f0*/  BSYNC B1 ;  /* 0x0000000000017941 */ /* 0x000fea0003800000 */
.L_x_906:
        /* <DEDUP_REMOVED lines=13> */
.L_x_909:
[----:B------:R-:W-:Y:S05]  /*377d0*/  BSYNC B1 ;  /* 0x0000000000017941 */ /* 0x000fea0003800000 */
.L_x_908:
        /* <DEDUP_REMOVED lines=13> */
.L_x_911:
[----:B------:R-:W-:Y:S05]  /*378b0*/  BSYNC B1 ;  /* 0x0000000000017941 */ /* 0x000fea0003800000 */
.L_x_910:
        /* <DEDUP_REMOVED lines=13> */
.L_x_913:
[----:B------:R-:W-:Y:S05]  /*37990*/  BSYNC B1 ;  /* 0x0000000000017941 */ /* 0x000fea0003800000 */
.L_x_912:
        /* <DEDUP_REMOVED lines=13> */
.L_x_915:
[----:B------:R-:W-:Y:S05]  /*37a70*/  BSYNC B1 ;  /* 0x0000000000017941 */ /* 0x000fea0003800000 */
.L_x_914:
        /* <DEDUP_REMOVED lines=13> */
.L_x_917:
[----:B------:R-:W-:Y:S05]  /*37b50*/  BSYNC B1 ;  /* 0x0000000000017941 */ /* 0x000fea0003800000 */
.L_x_916:
        /* <DEDUP_REMOVED lines=13> */
.L_x_919:
[----:B------:R-:W-:Y:S05]  /*37c30*/  BSYNC B1 ;  /* 0x0000000000017941 */ /* 0x000fea0003800000 */
.L_x_918:
        /* <DEDUP_REMOVED lines=13> */
.L_x_921:
[----:B------:R-:W-:Y:S05]  /*37d10*/  BSYNC B1 ;  /* 0x0000000000017941 */ /* 0x000fea0003800000 */
.L_x_920:
        /* <DEDUP_REMOVED lines=13> */
.L_x_923:
[----:B------:R-:W-:Y:S05]  /*37df0*/  BSYNC B1 ;  /* 0x0000000000017941 */ /* 0x000fea0003800000 */
.L_x_922:
        /* <DEDUP_REMOVED lines=13> */
.L_x_925:
[----:B------:R-:W-:Y:S05]  /*37ed0*/  BSYNC B1 ;  /* 0x0000000000017941 */ /* 0x000fea0003800000 */
.L_x_924:
        /* <DEDUP_REMOVED lines=13> */
.L_x_927:
[----:B------:R-:W-:Y:S05]  /*37fb0*/  BSYNC B1 ;  /* 0x0000000000017941 */ /* 0x000fea0003800000 */
.L_x_926:
        /* <DEDUP_REMOVED lines=13> */
.L_x_929:
[----:B------:R-:W-:Y:S05]  /*38090*/  BSYNC B1 ;  /* 0x0000000000017941 */ /* 0x000fea0003800000 */
.L_x_928:
        /* <DEDUP_REMOVED lines=13> */
.L_x_931:
[----:B------:R-:W-:Y:S05]  /*38170*/  BSYNC B1 ;  /* 0x0000000000017941 */ /* 0x000fea0003800000 */
.L_x_930:
        /* <DEDUP_REMOVED lines=13> */
.L_x_933:
[----:B------:R-:W-:Y:S05]  /*38250*/  BSYNC B1 ;  /* 0x0000000000017941 */ /* 0x000fea0003800000 */
.L_x_932:
        /* <DEDUP_REMOVED lines=13> */
.L_x_935:
[----:B------:R-:W-:Y:S05]  /*38330*/  BSYNC B1 ;  /* 0x0000000000017941 */ /* 0x000fea0003800000 */
.L_x_934:
        /* <DEDUP_REMOVED lines=13> */
.L_x_937:
[----:B------:R-:W-:Y:S05]  /*38410*/  BSYNC B1 ;  /* 0x0000000000017941 */ /* 0x000fea0003800000 */
.L_x_936:
        /* <DEDUP_REMOVED lines=13> */
.L_x_939:
[----:B------:R-:W-:Y:S05]  /*384f0*/  BSYNC B1 ;  /* 0x0000000000017941 */ /* 0x000fea0003800000 */
.L_x_938:
        /* <DEDUP_REMOVED lines=13> */
.L_x_941:
[----:B------:R-:W-:Y:S05]  /*385d0*/  BSYNC B1 ;  /* 0x0000000000017941 */ /* 0x000fea0003800000 */
.L_x_940:
        /* <DEDUP_REMOVED lines=13> */
.L_x_943:
[----:B------:R-:W-:Y:S05]  /*386b0*/  BSYNC B1 ;  /* 0x0000000000017941 */ /* 0x000fea0003800000 */
.L_x_942:
        /* <DEDUP_REMOVED lines=13> */
.L_x_945:
[----:B------:R-:W-:Y:S05]  /*38790*/  BSYNC B1 ;  /* 0x0000000000017941 */ /* 0x000fea0003800000 */
.L_x_944:
        /* <DEDUP_REMOVED lines=13> */
.L_x_947:
[----:B------:R-:W-:Y:S05]  /*38870*/  BSYNC B1 ;  /* 0x0000000000017941 */ /* 0x000fea0003800000 */
.L_x_946:
        /* <DEDUP_REMOVED lines=13> */
.L_x_949:
[----:B------:R-:W-:Y:S05]  /*38950*/  BSYNC B1 ;  /* 0x0000000000017941 */ /* 0x000fea0003800000 */
.L_x_948:
        /* <DEDUP_REMOVED lines=13> */
.L_x_951:
[----:B------:R-:W-:Y:S05]  /*38a30*/  BSYNC B1 ;  /* 0x0000000000017941 */ /* 0x000fea0003800000 */
.L_x_950:
        /* <DEDUP_REMOVED lines=13> */
.L_x_953:
[----:B------:R-:W-:Y:S05]  /*38b10*/  BSYNC B1 ;  /* 0x0000000000017941 */ /* 0x000fea0003800000 */
.L_x_952:
        /* <DEDUP_REMOVED lines=13> */
.L_x_955:
[----:B------:R-:W-:Y:S05]  /*38bf0*/  BSYNC B1 ;  /* 0x0000000000017941 */ /* 0x000fea0003800000 */
.L_x_954:
        /* <DEDUP_REMOVED lines=13> */
.L_x_957:
[----:B------:R-:W-:Y:S05]  /*38cd0*/  BSYNC B1 ;  /* 0x0000000000017941 */ /* 0x000fea0003800000 */
.L_x_956:
        /* <DEDUP_REMOVED lines=13> */
.L_x_959:
[----:B------:R-:W-:Y:S05]  /*38db0*/  BSYNC B1 ;  /* 0x0000000000017941 */ /* 0x000fea0003800000 */
.L_x_958:
        /* <DEDUP_REMOVED lines=13> */
.L_x_961:
[----:B------:R-:W-:Y:S05]  /*38e90*/  BSYNC B1 ;  /* 0x0000000000017941 */ /* 0x000fea0003800000 */
.L_x_960:
        /* <DEDUP_REMOVED lines=13> */
.L_x_963:
[----:B------:R-:W-:Y:S05]  /*38f70*/  BSYNC B1 ;  /* 0x0000000000017941 */ /* 0x000fea0003800000 */
.L_x_962:
        /* <DEDUP_REMOVED lines=13> */
.L_x_965:
[----:B------:R-:W-:Y:S05]  /*39050*/  BSYNC B1 ;  /* 0x0000000000017941 */ /* 0x000fea0003800000 */
.L_x_964:
        /* <DEDUP_REMOVED lines=13> */
.L_x_967:
[----:B------:R-:W-:Y:S05]  /*39130*/  BSYNC B1 ;  /* 0x0000000000017941 */ /* 0x000fea0003800000 */
.L_x_966:
        /* <DEDUP_REMOVED lines=13> */
.L_x_969:
[----:B------:R-:W-:Y:S05]  /*39210*/  BSYNC B1 ;  /* 0x0000000000017941 */ /* 0x000fea0003800000 */
.L_x_968:
        /* <DEDUP_REMOVED lines=13> */
.L_x_971:
[----:B------:R-:W-:Y:S05]  /*392f0*/  BSYNC B1 ;  /* 0x0000000000017941 */ /* 0x000fea0003800000 */
.L_x_970:
        /* <DEDUP_REMOVED lines=13> */
.L_x_973:
[----:B------:R-:W-:Y:S05]  /*393d0*/  BSYNC B1 ;  /* 0x0000000000017941 */ /* 0x000fea0003800000 */
.L_x_972:
        /* <DEDUP_REMOVED lines=13> */
.L_x_975:
[----:B------:R-:W-:Y:S05]  /*394b0*/  BSYNC B1 ;  /* 0x0000000000017941 */ /* 0x000fea0003800000 */
.L_x_974:
        /* <DEDUP_REMOVED lines=13> */
.L_x_977:
[----:B------:R-:W-:Y:S05]  /*39590*/  BSYNC B1 ;  /* 0x0000000000017941 */ /* 0x000fea0003800000 */
.L_x_976:
        /* <DEDUP_REMOVED lines=13> */
.L_x_979:
[----:B------:R-:W-:Y:S05]  /*39670*/  BSYNC B1 ;  /* 0x0000000000017941 */ /* 0x000fea0003800000 */
.L_x_978:
        /* <DEDUP_REMOVED lines=13> */
.L_x_981:
[----:B------:R-:W-:Y:S05]  /*39750*/  BSYNC B1 ;  /* 0x0000000000017941 */ /* 0x000fea0003800000 */
.L_x_980:
        /* <DEDUP_REMOVED lines=13> */
.L_x_983:
[----:B------:R-:W-:Y:S05]  /*39830*/  BSYNC B1 ;  /* 0x0000000000017941 */ /* 0x000fea0003800000 */
.L_x_982:
        /* <DEDUP_REMOVED lines=13> */
.L_x_985:
[----:B------:R-:W-:Y:S05]  /*39910*/  BSYNC B1 ;  /* 0x0000000000017941 */ /* 0x000fea0003800000 */
.L_x_984:
        /* <DEDUP_REMOVED lines=13> */
.L_x_987:
[----:B------:R-:W-:Y:S05]  /*399f0*/  BSYNC B1 ;  /* 0x0000000000017941 */ /* 0x000fea0003800000 */
.L_x_986:
        /* <DEDUP_REMOVED lines=13> */
.L_x_989:
[----:B------:R-:W-:Y:S05]  /*39ad0*/  BSYNC B1 ;  /* 0x0000000000017941 */ /* 0x000fea0003800000 */
.L_x_988:
        /* <DEDUP_REMOVED lines=13> */
.L_x_991:
[----:B------:R-:W-:Y:S05]  /*39bb0*/  BSYNC B1 ;  /* 0x0000000000017941 */ /* 0x000fea0003800000 */
.L_x_990:
        /* <DEDUP_REMOVED lines=13> */
.L_x_993:
[----:B------:R-:W-:Y:S05]  /*39c90*/  BSYNC B1 ;  /* 0x0000000000017941 */ /* 0x000fea0003800000 */
.L_x_992:
        /* <DEDUP_REMOVED lines=13> */
.L_x_995:
[----:B------:R-:W-:Y:S05]  /*39d70*/  BSYNC B1 ;  /* 0x0000000000017941 */ /* 0x000fea0003800000 */
.L_x_994:
        /* <DEDUP_REMOVED lines=13> */
.L_x_997:
[----:B------:R-:W-:Y:S05]  /*39e50*/  BSYNC B1 ;  /* 0x0000000000017941 */ /* 0x000fea0003800000 */
.L_x_996:
        /* <DEDUP_REMOVED lines=13> */
.L_x_999:
[----:B------:R-:W-:Y:S05]  /*39f30*/  BSYNC B1 ;  /* 0x0000000000017941 */ /* 0x000fea0003800000 */
.L_x_998:
        /* <DEDUP_REMOVED lines=13> */
.L_x_1001:
[----:B------:R-:W-:Y:S05]  /*3a010*/  BSYNC B1 ;  /* 0x0000000000017941 */ /* 0x000fea0003800000 */
.L_x_1000:
        /* <DEDUP_REMOVED lines=13> */
.L_x_1003:
[----:B------:R-:W-:Y:S05]  /*3a0f0*/  BSYNC B1 ;  /* 0x0000000000017941 */ /* 0x000fea0003800000 */
.L_x_1002:
        /* <DEDUP_REMOVED lines=13> */
.L_x_1005:
[----:B------:R-:W-:Y:S05]  /*3a1d0*/  BSYNC B1 ;  /* 0x0000000000017941 */ /* 0x000fea0003800000 */
.L_x_1004:
        /* <DEDUP_REMOVED lines=13> */
.L_x_1007:
[----:B------:R-:W-:Y:S05]  /*3a2b0*/  BSYNC B1 ;  /* 0x0000000000017941 */ /* 0x000fea0003800000 */
.L_x_1006:
        /* <DEDUP_REMOVED lines=13> */
.L_x_1009:
[----:B------:R-:W-:Y:S05]  /*3a390*/  BSYNC B1 ;  /* 0x0000000000017941 */ /* 0x000fea0003800000 */
.L_x_1008:
        /* <DEDUP_REMOVED lines=13> */
.L_x_1011:
[----:B------:R-:W-:Y:S05]  /*3a470*/  BSYNC B1 ;  /* 0x0000000000017941 */ /* 0x000fea0003800000 */
.L_x_1010:
        /* <DEDUP_REMOVED lines=13> */
.L_x_1013:
[----:B------:R-:W-:Y:S05]  /*3a550*/  BSYNC B1 ;  /* 0x0000000000017941 */ /* 0x000fea0003800000 */
.L_x_1012:
        /* <DEDUP_REMOVED lines=13> */
.L_x_1015:
[----:B------:R-:W-:Y:S05]  /*3a630*/  BSYNC B1 ;  /* 0x0000000000017941 */ /* 0x000fea0003800000 */
.L_x_1014:
        /* <DEDUP_REMOVED lines=13> */
.L_x_1017:
[----:B------:R-:W-:Y:S05]  /*3a710*/  BSYNC B1 ;  /* 0x0000000000017941 */ /* 0x000fea0003800000 */
.L_x_1016:
        /* <DEDUP_REMOVED lines=13> */
.L_x_1019:
[----:B------:R-:W-:Y:S05]  /*3a7f0*/  BSYNC B1 ;  /* 0x0000000000017941 */ /* 0x000fea0003800000 */
.L_x_1018:
        /* <DEDUP_REMOVED lines=13> */
.L_x_1021:
[----:B------:R-:W-:Y:S05]  /*3a8d0*/  BSYNC B1 ;  /* 0x0000000000017941 */ /* 0x000fea0003800000 */
.L_x_1020:
        /* <DEDUP_REMOVED lines=13> */
.L_x_1023:
[----:B------:R-:W-:Y:S05]  /*3a9b0*/  BSYNC B1 ;  /* 0x0000000000017941 */ /* 0x000fea0003800000 */
.L_x_1022:
        /* <DEDUP_REMOVED lines=13> */
.L_x_1025:
[----:B------:R-:W-:Y:S05]  /*3aa90*/  BSYNC B1 ;  /* 0x0000000000017941 */ /* 0x000fea0003800000 */
.L_x_1024:
        /* <DEDUP_REMOVED lines=13> */
.L_x_1027:
[----:B------:R-:W-:Y:S05]  /*3ab70*/  BSYNC B1 ;  /* 0x0000000000017941 */ /* 0x000fea0003800000 */
.L_x_1026:
        /* <DEDUP_REMOVED lines=13> */
.L_x_1029:
[----:B------:R-:W-:Y:S05]  /*3ac50*/  BSYNC B1 ;  /* 0x0000000000017941 */ /* 0x000fea0003800000 */
.L_x_1028:
        /* <DEDUP_REMOVED lines=13> */
.L_x_1031:
[----:B------:R-:W-:Y:S05]  /*3ad30*/  BSYNC B1 ;  /* 0x0000000000017941 */ /* 0x000fea0003800000 */
.L_x_1030:
        /* <DEDUP_REMOVED lines=13> */
.L_x_1033:
[----:B------:R-:W-:Y:S05]  /*3ae10*/  BSYNC B1 ;  /* 0x0000000000017941 */ /* 0x000fea0003800000 */
.L_x_1032:
        /* <DEDUP_REMOVED lines=13> */
.L_x_1035:
[----:B------:R-:W-:Y:S05]  /*3aef0*/  BSYNC B1 ;  /* 0x0000000000017941 */ /* 0x000fea0003800000 */
.L_x_1034:
        /* <DEDUP_REMOVED lines=13> */
.L_x_1037:
[----:B------:R-:W-:Y:S05]  /*3afd0*/  BSYNC B1 ;  /* 0x0000000000017941 */ /* 0x000fea0003800000 */
.L_x_1036:
        /* <DEDUP_REMOVED lines=13> */
.L_x_1039:
[----:B------:R-:W-:Y:S05]  /*3b0b0*/  BSYNC B1 ;  /* 0x0000000000017941 */ /* 0x000fea0003800000 */
.L_x_1038:
        /* <DEDUP_REMOVED lines=13> */
.L_x_1041:
[----:B------:R-:W-:Y:S05]  /*3b190*/  BSYNC B1 ;  /* 0x0000000000017941 */ /* 0x000fea0003800000 */
.L_x_1040:
        /* <DEDUP_REMOVED lines=13> */
.L_x_1043:
[----:B------:R-:W-:Y:S05]  /*3b270*/  BSYNC B1 ;  /* 0x0000000000017941 */ /* 0x000fea0003800000 */
.L_x_1042:
        /* <DEDUP_REMOVED lines=13> */
.L_x_1045:
[----:B------:R-:W-:Y:S05]  /*3b350*/  BSYNC B1 ;  /* 0x0000000000017941 */ /* 0x000fea0003800000 */
.L_x_1044:
        /* <DEDUP_REMOVED lines=13> */
.L_x_1047:
[----:B------:R-:W-:Y:S05]  /*3b430*/  BSYNC B1 ;  /* 0x0000000000017941 */ /* 0x000fea0003800000 */
.L_x_1046:
        /* <DEDUP_REMOVED lines=13> */
.L_x_1049:
[----:B------:R-:W-:Y:S05]  /*3b510*/  BSYNC B1 ;  /* 0x0000000000017941 */ /* 0x000fea0003800000 */
.L_x_1048:
        /* <DEDUP_REMOVED lines=13> */
.L_x_1051:
[----:B------:R-:W-:Y:S05]  /*3b5f0*/  BSYNC B1 ;  /* 0x0000000000017941 */ /* 0x000fea0003800000 */
.L_x_1050:
        /* <DEDUP_REMOVED lines=13> */
.L_x_1053:
[----:B------:R-:W-:Y:S05]  /*3b6d0*/  BSYNC B1 ;  /* 0x0000000000017941 */ /* 0x000fea0003800000 */
.L_x_1052:
        /* <DEDUP_REMOVED lines=13> */
.L_x_1055:
[----:B------:R-:W-:Y:S05]  /*3b7b0*/  BSYNC B1 ;  /* 0x0000000000017941 */ /* 0x000fea0003800000 */
.L_x_1054:
        /* <DEDUP_REMOVED lines=13> */
.L_x_1057:
[----:B------:R-:W-:Y:S05]  /*3b890*/  BSYNC B1 ;  /* 0x0000000000017941 */ /* 0x000fea0003800000 */
.L_x_1056:
[----:B------:R-:W-:Y:S05]  /*3b8a0*/  @P0 BRA `(.L_x_1058) ;  /* 0x00000098008c0947 */ /* 0x000fea0003800000 */
[----:B------:R-:W2:Y:S01]  /*3b8b0*/  LDL.LU R2, [R1+0xc54] ;  /* 0x000c540001027983 */ /* 0x000ea20000300800 */
[----:B-----5:R-:W-:-:S04]  /*3b8c0*/  LOP3.LUT R0, R0, 0xff, RZ, 0xc0, !PT ;  /* 0x000000ff00007812 */ /* 0x020fc800078ec0ff */
[----:B------:R-:W-:-:S05]  /*3b8d0*/  F2FP.F16.E4M3.UNPACK_B R0, R0 ;  /* 0x00000000ff00723e */ /* 0x000fca00020006ff */
[----:B------:R-:W-:-:S05]  /*3b8e0*/  HADD2.F32 R0, -RZ, R0.H0_H0 ;  /* 0x20000000ff007230 */ /* 0x000fca0000004100 */
[----:B------:R-:W-:-:S04]  /*3b8f0*/  FMUL R0, R0, UR24 ;  /* 0x0000001800007c20 */ /* 0x000fc80008400000 */
[----:B--2---:R-:W-:-:S05]  /*3b900*/  FFMA R0, R2, UR21, R0 ;  /* 0x0000001502007c23 */ /* 0x004fca0008000000 */
[----:B------:R-:W-:-:S05]  /*3b910*/  F2FP.SATFINITE.E4M3.F32.PACK_AB_MERGE_C R3, RZ, R0, RZ ;  /* 0x00000000ff03723e */ /* 0x000fca00048070ff */
[----:B------:R2:W-:Y:S01]  /*3b920*/  STG.E.U8 desc[UR22][R26.64+0x1f9], R3 ;  /* 0x0001f9031a007986 */ /* 0x0005e2000c101116 */
[----:B------:R-:W-:Y:S05]  /*3b930*/  BRA `(.L_x_1058) ;  /* 0x0000009800687947 */ /* 0x000fea0003800000 */
.L_x_33:
[----:B------:R-:W2:Y:S04]  /*3b940*/  LDL.LU R34, [R1+0x600] ;  /* 0x0006000001227983 */ /* 0x000ea80000300800 */
[----:B------:R-:W3:Y:S04]  /*3b950*/  LDL.LU R33, [R1+0x604] ;  /* 0x0006040001217983 */ /* 0x000ee80000300800 */
[----:B------:R-:W4:Y:S04]  /*3b960*/  LDL.LU R31, [R1+0x608] ;  /* 0x00060800011f7983 */ /* 0x000f280000300800 */
[----:B------:R-:W4:Y:S01]  /*3b970*/  LDL.LU R30, [R1+0x60c] ;  /* 0x00060c00011e7983 */ /* 0x000f220000300800 */
[----:B------:R-:W-:-:S02]  /*3b980*/  ISETP.GE.AND P3, PT, R32, 0x1, PT ;  /* 0x000000012000780c */ /* 0x000fc40003f66270 */
[----:B------:R-:W-:Y:S01]  /*3b990*/  ISETP.GE.AND P2, PT, R32, 0x9, PT ;  /* 0x000000092000780c */ /* 0x000fe20003f46270 */
[----:B------:R-:W-:Y:S01]  /*3b9a0*/  FMUL R4, R4, UR21 ;  /* 0x0000001504047c20 */ /* 0x000fe20008400000 */
[C---:B------:R-:W-:Y:S01]  /*3b9b0*/  ISETP.LT.OR P0, PT, R0.reuse, 0x1, !P3 ;  /* 0x000000010000780c */ /* 0x040fe20005f01670 */
[----:B------:R-:W-:Y:S01]  /*3b9c0*/  FMUL R5, R5, UR21 ;  /* 0x0000001505057c20 */ /* 0x000fe20008400000 */
[----:B------:R-:W-:Y:S01]  /*3b9d0*/  ISETP.LT.OR P1, PT, R0, 0x2, !P3 ;  /* 0x000000020000780c */ /* 0x000fe20005f21670 */
[----:B------:R-:W-:Y:S01]  /*3b9e0*/  FMUL R6, R6, UR21 ;  /* 0x0000001506067c20 */ /* 0x000fe20008400000 */
[----:B------:R-:W-:Y:S01]  /*3b9f0*/  ISETP.LT.OR P5, PT, R0, 0x1, !P2 ;  /* 0x000000010000780c */ /* 0x000fe200057a1670 */
[----:B------:R-:W-:Y:S01]  /*3ba00*/  FMUL R7, R7, UR21 ;  /* 0x0000001507077c20 */ /* 0x000fe20008400000 */
[----:B------:R-:W-:Y:S01]  /*3ba10*/  F2FP.SATFINITE.E4M3.F32.PACK_AB_MERGE_C R4, RZ, R4, RZ ;  /* 0x00000004ff04723e */ /* 0x000fe200048070ff */
[----:B------:R-:W-:Y:S01]  /*3ba20*/  FMUL R8, R8, UR21 ;  /* 0x0000001508087c20 */ /* 0x000fe20008400000 */
[----:B------:R-:W-:Y:S01]  /*3ba30*/  F2FP.SATFINITE.E4M3.F32.PACK_AB_MERGE_C R5, RZ, R5, RZ ;  /* 0x00000005ff05723e */ /* 0x000fe200048070ff */
[----:B------:R-:W-:Y:S01]  /*3ba40*/  FMUL R9, R9, UR21 ;  /* 0x0000001509097c20 */ /* 0x000fe20008400000 */
[----:B------:R-:W-:Y:S01]  /*3ba50*/  F2FP.SATFINITE.E4M3.F32.PACK_AB_MERGE_C R6, RZ, R6, RZ ;  /* 0x00000006ff06723e */ /* 0x000fe200048070ff */
[----:B------:R-:W-:Y:S01]  /*3ba60*/  FMUL R10, R10, UR21 ;  /* 0x000000150a0a7c20 */ /* 0x000fe20008400000 */
[----:B------:R-:W-:Y:S01]  /*3ba70*/  FMUL R11, R11, UR21 ;  /* 0x000000150b0b7c20 */ /* 0x000fe20008400000 */
[----:B------:R-:W-:Y:S01]  /*3ba80*/  @!P0 STG.E.U8 desc[UR22][R2.64], R4 ;  /* 0x0000000402008986 */ /* 0x000fe2000c101116 */
[----:B------:R-:W-:-:S03]  /*3ba90*/  ISETP.LT.OR P0, PT, R0, 0x2, !P2 ;  /* 0x000000020000780c */ /* 0x000fc60005701670 */
[----:B------:R-:W-:Y:S01]  /*3baa0*/  @!P1 STG.E.U8 desc[UR22][R2.64+0x1], R5 ;  /* 0x0000010502009986 */ /* 0x000fe2000c101116 */
[----:B------:R-:W-:-:S03]  /*3bab0*/  ISETP.LT.OR P1, PT, R0, 0x9, !P3 ;  /* 0x000000090000780c */ /* 0x000fc60005f21670 */
[----:B------:R-:W-:Y:S01]  /*3bac0*/  @!P5 STG.E.U8 desc[UR22][R24.64], R6 ;  /* 0x000000061800d986 */ /* 0x000fe2000c101116 */
[----:B------:R-:W-:Y:S02]  /*3bad0*/  ISETP.LT.OR P5, PT, R0, 0xa, !P3 ;  /* 0x0000000a0000780c */ /* 0x000fe40005fa1670 */
[----:B------:R-:W-:Y:S01]  /*3bae0*/  F2FP.SATFINITE.E4M3.F32.PACK_AB_MERGE_C R7, RZ, R7, RZ ;  /* 0x00000007ff07723e */ /* 0x000fe200048070ff */
[----:B------:R-:W-:Y:S01]  /*3baf0*/  FMUL R12, R12, UR21 ;  /* 0x000000150c0c7c20 */ /* 0x000fe20008400000 */
[----:B------:R-:W-:Y:S01]  /*3bb00*/  F2FP.SATFINITE.E4M3.F32.PACK_AB_MERGE_C R8, RZ, R8, RZ ;  /* 0x00000008ff08723e */ /* 0x000fe200048070ff */
[----:B------:R-:W-:Y:S01]  /*3bb10*/  FMUL R13, R13, UR21 ;  /* 0x000000150d0d7c20 */ /* 0x000fe20008400000 */
[----:B------:R-:W-:Y:S01]  /*3bb20*/  F2FP.SATFINITE.E4M3.F32.PACK_AB_MERGE_C R9, RZ, R9, RZ ;  /* 0x00000009ff09723e */ /* 0x000fe200048070ff */
[----:B------:R2:W-:Y:S01]  /*3bb30*/  @!P0 STG.E.U8 desc[UR22][R24.64+0x1], R7 ;  /* 0x0000010718008986 */ /* 0x0005e2000c101116 */
        /* <DEDUP_REMOVED lines=26> */
[----:B------:R-:W-:Y:S01]  /*3bce0*/  ISETP.LT.OR P5, PT, R0, 0x19, !P2 ;  /* 0x000000190000780c */ /* 0x000fe200057a1670 */
[----:B------:R-:W-:Y:S01]  /*3bcf0*/  FMUL R18, R18, UR21 ;  /* 0x0000001512127c20 */ /* 0x000fe20008400000 */
        /* <DEDUP_REMOVED lines=49> */
[----:B------:R-:W4:Y:S01]  /*3c010*/  LDL.LU R38, [R1+0x610] ;  /* 0x0006100001267983 */ /* 0x000f220000300800 */
[----:B------:R-:W-:-:S03]  /*3c020*/  F2FP.SATFINITE.E4M3.F32.PACK_AB_MERGE_C R157, RZ, R157, RZ ;  /* 0x0000009dff9d723e */ /* 0x000fc600048070ff */
[----:B------:R-:W4:Y:S01]  /*3c030*/  LDL.LU R37, [R1+0x614] ;  /* 0x0006140001257983 */ /* 0x000f220000300800 */
[----:B------:R-:W-:-:S03]  /*3c040*/  F2FP.SATFINITE.E4M3.F32.PACK_AB_MERGE_C R158, RZ, R158, RZ ;  /* 0x0000009eff9e723e */ /* 0x000fc600048070ff */
[----:B------:R-:W4:Y:S01]  /*3c050*/  LDL.LU R35, [R1+0x618] ;  /* 0x0006180001237983 */ /* 0x000f220000300800 */
[----:B------:R-:W-:Y:S01]  /*3c060*/  FMUL R159, R159, UR21 ;  /* 0x000000159f9f7c20 */ /* 0x000fe20008400000 */
[----:B------:R-:W-:Y:S01]  /*3c070*/  FMUL R160, R160, UR21 ;  /* 0x00000015a0a07c20 */ /* 0x000fe20008400000 */
[----:B------:R-:W-:Y:S01]  /*3c080*/  FMUL R161, R161, UR21 ;  /* 0x00000015a1a17c20 */ /* 0x000fe20008400000 */
[----:B------:R-:W-:Y:S01]  /*3c090*/  @!P0 STG.E.U8 desc[UR22][R2.64+0x30], R156 ;  /* 0x0000309c02008986 */ /* 0x000fe2000c101116 */
[----:B------:R-:W-:Y:S01]  /*3c0a0*/  ISETP.LT.OR P0, PT, R0, 0x32, !P2 ;  /* 0x000000320000780c */ /* 0x000fe20005701670 */
[----:B------:R-:W-:Y:S01]  /*3c0b0*/  FMUL R162, R162, UR21 ;  /* 0x00000015a2a27c20 */ /* 0x000fe20008400000 */
[----:B------:R-:W-:Y:S01]  /*3c0c0*/  F2FP.SATFINITE.E4M3.F32.PACK_AB_MERGE_C R159, RZ, R159, RZ ;  /* 0x0000009fff9f723e */ /* 0x000fe200048070ff */
[----:B------:R-:W-:Y:S01]  /*3c0d0*/  @!P1 STG.E.U8 desc[UR22][R2.64+0x31], R157 ;  /* 0x0000319d02009986 */ /* 0x000fe2000c101116 */
[C---:B------:R-:W-:Y:S01]  /*3c0e0*/  ISETP.LT.OR P1, PT, R0.reuse, 0x39, !P3 ;  /* 0x000000390000780c */ /* 0x040fe20005f21670 */
[----:B------:R-:W-:Y:S01]  /*3c0f0*/  FMUL R163, R163, UR21 ;  /* 0x00000015a3a37c20 */ /* 0x000fe20008400000 */
[----:B------:R-:W-:Y:S01]  /*3c100*/  F2FP.SATFINITE.E4M3.F32.PACK_AB_MERGE_C R160, RZ, R160, RZ ;  /* 0x000000a0ffa0723e */ /* 0x000fe200048070ff */
[----:B------:R-:W-:Y:S01]  /*3c110*/  @!P5 STG.E.U8 desc[UR22][R24.64+0x30], R158 ;  /* 0x0000309e1800d986 */ /* 0x000fe2000c101116 */
[----:B------:R-:W-:Y:S01]  /*3c120*/  ISETP.LT.OR P5, PT, R0, 0x3a, !P3 ;  /* 0x0000003a0000780c */ /* 0x000fe20005fa1670 */
[----:B------:R-:W-:Y:S01]  /*3c130*/  FMUL R164, R164, UR21 ;  /* 0x00000015a4a47c20 */ /* 0x000fe20008400000 */
[----:B------:R-:W-:Y:S01]  /*3c140*/  F2FP.SATFINITE.E4M3.F32.PACK_AB_MERGE_C R161, RZ, R161, RZ ;  /* 0x000000a1ffa1723e */ /* 0x000fe200048070ff */
[----:B------:R-:W-:Y:S01]  /*3c150*/  FMUL R165, R165, UR21 ;  /* 0x00000015a5a57c20 */ /* 0x000fe20008400000 */
[C---:B------:R-:W-:Y:S01]  /*3c160*/  ISETP.LT.OR P6, PT, R0.reuse, 0x42, !P3 ;  /* 0x000000420000780c */ /* 0x040fe20005fc1670 */
        /* <DEDUP_REMOVED lines=13> */
[----:B------:R-:W-:Y:S01]  /*3c240*/  F2FP.SATFINITE.E4M3.F32.PACK_AB_MERGE_C R165, RZ, R165, RZ ;  /* 0x000000a5ffa5723e */ /* 0x000fe200048070ff */
        /* <DEDUP_REMOVED lines=106> */
[----:B--2---:R-:W-:Y:S01]  /*3c8f0*/  FMUL R7, R34, UR21 ;  /* 0x0000001522077c20 */ /* 0x004fe20008400000 */
[----:B------:R-:W-:Y:S01]  /*3c900*/  F2FP.SATFINITE.E4M3.F32.PACK_AB_MERGE_C R192, RZ, R192, RZ ;  /* 0x000000c0ffc0723e */ /* 0x000fe200048070ff */
[----:B------:R-:W2:Y:S01]  /*3c910*/  LDL.LU R34, [R1+0x61c] ;  /* 0x00061c0001227983 */ /* 0x000ea20000300800 */
[----:B------:R-:W-:Y:S01]  /*3c920*/  F2FP.SATFINITE.E4M3.F32.PACK_AB_MERGE_C R193, RZ, R193, RZ ;  /* 0x000000c1ffc1723e */ /* 0x000fe200048070ff */
[----:B---3--:R-:W-:Y:S01]  /*3c930*/  FMUL R6, R33, UR21 ;  /* 0x0000001521067c20 */ /* 0x008fe20008400000 */
[----:B------:R-:W-:Y:S01]  /*3c940*/  FMUL R196, R196, UR21 ;  /* 0x00000015c4c47c20 */ /* 0x000fe20008400000 */
[----:B------:R-:W3:Y:S01]  /*3c950*/  LDL.LU R33, [R1+0x620] ;  /* 0x0006200001217983 */ /* 0x000ee20000300800 */
[----:B------:R-:W-:Y:S01]  /*3c960*/  F2FP.SATFINITE.E4M3.F32.PACK_AB_MERGE_C R194, RZ, R194, RZ ;  /* 0x000000c2ffc2723e */ /* 0x000fe200048070ff */
[----:B----4-:R-:W-:Y:S01]  /*3c970*/  FMUL R5, R31, UR21 ;  /* 0x000000151f057c20 */ /* 0x010fe20008400000 */
[----:B------:R-:W-:Y:S01]  /*3c980*/  F2FP.SATFINITE.E4M3.F32.PACK_AB_MERGE_C R195, RZ, R195, RZ ;  /* 0x000000c3ffc3723e */ /* 0x000fe200048070ff */
[----:B------:R-:W4:Y:S01]  /*3c990*/  LDL.LU R36, [R1+0x624] ;  /* 0x0006240001247983 */ /* 0x000f220000300800 */
[----:B------:R-:W-:Y:S01]  /*3c9a0*/  FMUL R197, R197, UR21 ;  /* 0x00000015c5c57c20 */ /* 0x000fe20008400000 */
[----:B------:R-:W-:Y:S01]  /*3c9b0*/  FMUL R4, R30, UR21 ;  /* 0x000000151e047c20 */ /* 0x000fe20008400000 */
[----:B------:R-:W-:Y:S01]  /*3c9c0*/  F2FP.SATFINITE.E4M3.F32.PACK_AB_MERGE_C R196, RZ, R196, RZ ;  /* 0x000000c4ffc4723e */ /* 0x000fe200048070ff */
[----:B------:R-:W4:Y:S01]  /*3c9d0*/  LDL.LU R31, [R1+0x628] ;  /* 0x00062800011f7983 */ /* 0x000f220000300800 */
[----:B------:R-:W-:Y:S01]  /*3c9e0*/  FMUL R198, R198, UR21 ;  /* 0x00000015c6c67c20 */ /* 0x000fe20008400000 */
[----:B------:R-:W-:Y:S01]  /*3c9f0*/  F2FP.SATFINITE.E4M3.F32.PACK_AB_MERGE_C R197, RZ, R197, RZ ;  /* 0x000000c5ffc5723e */ /* 0x000fe200048070ff */
[----:B------:R-:W-:Y:S01]  /*3ca00*/  FMUL R199, R199, UR21 ;  /* 0x00000015c7c77c20 */ /* 0x000fe20008400000 */
[----:B------:R-:W4:Y:S01]  /*3ca10*/  LDL.LU R30, [R1+0x62c] ;  /* 0x00062c00011e7983 */ /* 0x000f220000300800 */
[----:B------:R-:W-:Y:S01]  /*3ca20*/  FMUL R200, R200, UR21 ;  /* 0x00000015c8c87c20 */ /* 0x000fe20008400000 */
[----:B------:R-:W-:Y:S01]  /*3ca30*/  F2FP.SATFINITE.E4M3.F32.PACK_AB_MERGE_C R198, RZ, R198, RZ ;  /* 0x000000c6ffc6723e */ /* 0x000fe200048070ff */
        /* <DEDUP_REMOVED lines=146> */
[----:B------:R-:W-:-:S02]  /*3d360*/  ISETP.LT.OR P6, PT, R0, 0xc2, !P3 ;  /* 0x000000c20000780c */ /* 0x000fc40005fc1670 */
[----:B------:R-:W-:Y:S01]  /*3d370*/  F2FP.SATFINITE.E4M3.F32.PACK_AB_MERGE_C R235, RZ, R235, RZ ;  /* 0x000000ebffeb723e */ /* 0x000fe200048070ff */
[----:B------:R-:W-:Y:S01]  /*3d380*/  @!P0 STG.E.U8 desc[UR22][R24.64+0xb8], R226 ;  /* 0x0000b8e218008986 */ /* 0x000fe2000c101116 */
[C---:B------:R-:W-:Y:S02]  /*3d390*/  ISETP.LT.OR P0, PT, R0.reuse, 0xc1, !P2 ;  /* 0x000000c10000780c */ /* 0x040fe40005701670 */
[----:B------:R-:W-:Y:S01]  /*3d3a0*/  F2FP.SATFINITE.E4M3.F32.PACK_AB_MERGE_C R236, RZ, R236, RZ ;  /* 0x000000ecffec723e */ /* 0x000fe200048070ff */
[----:B------:R-:W-:Y:S01]  /*3d3b0*/  @!P1 STG.E.U8 desc[UR22][R24.64+0xb9], R227 ;  /* 0x0000b9e318009986 */ /* 0x000fe2000c101116 */
[C---:B------:R-:W-:Y:S02]  /*3d3c0*/  ISETP.LT.OR P1, PT, R0.reuse, 0xc2, !P2 ;  /* 0x000000c20000780c */ /* 0x040fe40005721670 */
[----:B------:R-:W-:Y:S01]  /*3d3d0*/  F2FP.SATFINITE.E4M3.F32.PACK_AB_MERGE_C R237, RZ, R237, RZ ;  /* 0x000000edffed723e */ /* 0x000fe200048070ff */
[----:B------:R-:W-:Y:S01]  /*3d3e0*/  @!P5 STG.E.U8 desc[UR22][R2.64+0xc0], R228 ;  /* 0x0000c0e40200d986 */ /* 0x000fe2000c101116 */
[----:B------:R-:W-:-:S03]  /*3d3f0*/  ISETP.LT.OR P5, PT, R0, 0xc9, !P3 ;  /* 0x000000c90000780c */ /* 0x000fc60005fa1670 */
        /* <DEDUP_REMOVED lines=17> */
[C---:B------:R-:W-:Y:S02]  /*3d510*/  ISETP.LT.OR P6, PT, R0.reuse, 0xda, !P3 ;  /* 0x000000da0000780c */ /* 0x040fe40005fc1670 */
[----:B------:R-:W-:Y:S02]  /*3d520*/  F2FP.SATFINITE.E4M3.F32.PACK_AB_MERGE_C R7, RZ, R7, RZ ;  /* 0x00000007ff07723e */ /* 0x000fe400048070ff */
[----:B------:R-:W-:Y:S02]  /*3d530*/  F2FP.SATFINITE.E4M3.F32.PACK_AB_MERGE_C R6, RZ, R6, RZ ;  /* 0x00000006ff06723e */ /* 0x000fe400048070ff */
[----:B------:R-:W-:Y:S01]  /*3d540*/  F2FP.SATFINITE.E4M3.F32.PACK_AB_MERGE_C R5, RZ, R5, RZ ;  /* 0x00000005ff05723e */ /* 0x000fe200048070ff */
[----:B------:R0:W-:Y:S04]  /*3d550*/  @!P0 STG.E.U8 desc[UR22][R24.64+0xd0], R7 ;  /* 0x0000d00718008986 */ /* 0x0001e8000c101116 */
[----:B------:R1:W-:Y:S01]  /*3d560*/  @!P1 STG.E.U8 desc[UR22][R24.64+0xd1], R6 ;  /* 0x0000d10618009986 */ /* 0x0003e2000c101116 */
[----:B------:R-:W-:-:S03]  /*3d570*/  ISETP.LT.OR P1, PT, R0, 0xda, !P2 ;  /* 0x000000da0000780c */ /* 0x000fc60005721670 */
[----:B------:R1:W-:Y:S01]  /*3d580*/  @!P5 STG.E.U8 desc[UR22][R2.64+0xd8], R5 ;  /* 0x0000d8050200d986 */ /* 0x0003e2000c101116 */
[----:B0-----:R-:W-:Y:S01]  /*3d590*/  F2FP.SATFINITE.E4M3.F32.PACK_AB_MERGE_C R7, RZ, R4, RZ ;  /* 0x00000004ff07723e */ /* 0x001fe200048070ff */
[----:B------:R-:W-:Y:S01]  /*3d5a0*/  FMUL R4, R35, UR21 ;  /* 0x0000001523047c20 */ /* 0x000fe20008400000 */
[----:B-1----:R-:W-:Y:S02]  /*3d5b0*/  FMUL R6, R38, UR21 ;  /* 0x0000001526067c20 */ /* 0x002fe40008400000 */
[----:B------:R-:W4:Y:S01]  /*3d5c0*/  LDL.LU R38, [R1+0x630] ;  /* 0x0006300001267983 */ /* 0x000f220000300800 */
[----:B------:R-:W-:-:S03]  /*3d5d0*/  FMUL R5, R37, UR21 ;  /* 0x0000001525057c20 */ /* 0x000fc60008400000 */
[----:B------:R-:W4:Y:S01]  /*3d5e0*/  LDL.LU R35, [R1+0x634] ;  /* 0x0006340001237983 */ /* 0x000f220000300800 */
[C---:B------:R-:W-:Y:S02]  /*3d5f0*/  ISETP.LT.OR P0, PT, R0.reuse, 0xd9, !P2 ;  /* 0x000000d90000780c */ /* 0x040fe40005701670 */
[C---:B------:R-:W-:Y:S01]  /*3d600*/  ISETP.LT.OR P5, PT, R0.reuse, 0xe1, !P3 ;  /* 0x000000e10000780c */ /* 0x040fe20005fa1670 */
[----:B------:R0:W-:Y:S01]  /*3d610*/  @!P6 STG.E.U8 desc[UR22][R2.64+0xd9], R7 ;  /* 0x0000d9070200e986 */ /* 0x0001e2000c101116 */
[----:B------:R-:W-:Y:S02]  /*3d620*/  ISETP.LT.OR P6, PT, R0, 0xe2, !P3 ;  /* 0x000000e20000780c */ /* 0x000fe40005fc1670 */
[----:B0-----:R-:W-:Y:S02]  /*3d630*/  F2FP.SATFINITE.E4M3.F32.PACK_AB_MERGE_C R7, RZ, R6, RZ ;  /* 0x00000006ff07723e */ /* 0x001fe400048070ff */
[----:B------:R-:W-:Y:S02]  /*3d640*/  F2FP.SATFINITE.E4M3.F32.PACK_AB_MERGE_C R6, RZ, R5, RZ ;  /* 0x00000005ff06723e */ /* 0x000fe400048070ff */
[----:B------:R-:W-:-:S03]  /*3d650*/  F2FP.SATFINITE.E4M3.F32.PACK_AB_MERGE_C R5, RZ, R4, RZ ;  /* 0x00000004ff05723e */ /* 0x000fc600048070ff */
[----:B------:R3:W-:Y:S04]  /*3d660*/  @!P1 STG.E.U8 desc[UR22][R24.64+0xd9], R6 ;  /* 0x0000d90618009986 */ /* 0x0007e8000c101116 */
[----:B------:R0:W-:Y:S04]  /*3d670*/  @!P0 STG.E.U8 desc[UR22][R24.64+0xd8], R7 ;  /* 0x0000d80718008986 */ /* 0x0001e8000c101116 */
[----:B------:R4:W-:Y:S01]  /*3d680*/  @!P5 STG.E.U8 desc[UR22][R2.64+0xe0], R5 ;  /* 0x0000e0050200d986 */ /* 0x0009e2000c101116 */
[----:B--2---:R-:W-:-:S03]  /*3d690*/  FMUL R4, R34, UR21 ;  /* 0x0000001522047c20 */ /* 0x004fc60008400000 */
[----:B------:R-:W2:Y:S01]  /*3d6a0*/  LDL.LU R34, [R1+0x638] ;  /* 0x0006380001227983 */ /* 0x000ea20000300800 */
[----:B---3--:R-:W-:-:S03]  /*3d6b0*/  FMUL R6, R33, UR21 ;  /* 0x0000001521067c20 */ /* 0x008fc60008400000 */
[----:B------:R-:W3:Y:S01]  /*3d6c0*/  LDL.LU R33, [R1+0x63c] ;  /* 0x00063c0001217983 */ /* 0x000ee20000300800 */
[----:B0-----:R-:W-:Y:S01]  /*3d6d0*/  F2FP.SATFINITE.E4M3.F32.PACK_AB_MERGE_C R7, RZ, R4, RZ ;  /* 0x00000004ff07723e */ /* 0x001fe200048070ff */
[----:B----4-:R-:W-:Y:S02]  /*3d6e0*/  FMUL R5, R36, UR21 ;  /* 0x0000001524057c20 */ /* 0x010fe40008400000 */
[----:B------:R-:W4:Y:S01]  /*3d6f0*/  LDL.LU R37, [R1+0x640] ;  /* 0x0006400001257983 */ /* 0x000f220000300800 */
[----:B------:R-:W-:-:S03]  /*3d700*/  FMUL R4, R31, UR21 ;  /* 0x000000151f047c20 */ /* 0x000fc60008400000 */
[----:B------:R-:W4:Y:S04]  /*3d710*/  LDL.LU R36, [R1+0x644] ;  /* 0x0006440001247983 */ /* 0x000f280000300800 */
[----:B------:R-:W4:Y:S04]  /*3d720*/  LDL.LU R31, [R1+0x648] ;  /* 0x00064800011f7983 */ /* 0x000f280000300800 */
[----:B------:R0:W-:Y:S02]  /*3d730*/  @!P6 STG.E.U8 desc[UR22][R2.64+0xe1], R7 ;  /* 0x0000e1070200e986 */ /* 0x0001e4000c101116 */
[----:B0-----:R-:W-:-:S02]  /*3d740*/  F2FP.SATFINITE.E4M3.F32.PACK_AB_MERGE_C R7, RZ, R6, RZ ;  /* 0x00000006ff07723e */ /* 0x001fc400048070ff */
[----:B------:R-:W-:Y:S02]  /*3d750*/  F2FP.SATFINITE.E4M3.F32.PACK_AB_MERGE_C R6, RZ, R5, RZ ;  /* 0x00000005ff06723e */ /* 0x000fe400048070ff */
[----:B------:R-:W-:Y:S01]  /*3d760*/  F2FP.SATFINITE.E4M3.F32.PACK_AB_MERGE_C R5, RZ, R4, RZ ;  /* 0x00000004ff05723e */ /* 0x000fe200048070ff */
[----:B------:R-:W-:Y:S02]  /*3d770*/  FMUL R4, R30, UR21 ;  /* 0x000000151e047c20 */ /* 0x000fe40008400000 */
[----:B------:R-:W4:Y:S01]  /*3d780*/  LDL.LU R30, [R1+0x64c] ;  /* 0x00064c00011e7983 */ /* 0x000f220000300800 */
[C---:B------:R-:W-:Y:S02]  /*3d790*/  ISETP.LT.OR P0, PT, R0.reuse, 0xe1, !P2 ;  /* 0x000000e10000780c */ /* 0x040fe40005701670 */
[C---:B------:R-:W-:Y:S02]  /*3d7a0*/  ISETP.LT.OR P1, PT, R0.reuse, 0xe2, !P2 ;  /* 0x000000e20000780c */ /* 0x040fe40005721670 */
[----:B------:R-:W-:-:S02]  /*3d7b0*/  ISETP.LT.OR P5, PT, R0, 0xe9, !P3 ;  /* 0x000000e90000780c */ /* 0x000fc40005fa1670 */
[----:B------:R-:W-:-:S07]  /*3d7c0*/  ISETP.LT.OR P6, PT, R0, 0xea, !P3 ;  /* 0x000000ea0000780c */ /* 0x000fce0005fc1670 */
[----:B------:R-:W-:Y:S04]  /*3d7d0*/  @!P0 STG.E.U8 desc[UR22][R24.64+0xe0], R7 ;  /* 0x0000e00718008986 */ /* 0x000fe8000c101116 */
[----:B------:R-:W-:Y:S04]  /*3d7e0*/  @!P1 STG.E.U8 desc[UR22][R24.64+0xe1], R6 ;  /* 0x0000e10618009986 */ /* 0x000fe8000c101116 */
[----:B------:R0:W-:Y:S01]  /*3d7f0*/  @!P5 STG.E.U8 desc[UR22][R2.64+0xe8], R5 ;  /* 0x0000e8050200d986 */ /* 0x0001e2000c101116 */
[C---:B------:R-:W-:Y:S02]  /*3d800*/  ISETP.LT.OR P0, PT, R0.reuse, 0xe9, !P2 ;  /* 0x000000e90000780c */ /* 0x040fe40005701670 */
[----:B------:R-:W-:-:S02]  /*3d810*/  ISETP.LT.OR P1, PT, R0, 0xea, !P2 ;  /* 0x000000ea0000780c */ /* 0x000fc40005721670 */
[----:B------:R-:W-:Y:S02]  /*3d820*/  ISETP.LT.OR P5, PT, R0, 0xf1, !P3 ;  /* 0x000000f10000780c */ /* 0x000fe40005fa1670 */
[----:B0-----:R-:W-:-:S05]  /*3d830*/  F2FP.SATFINITE.E4M3.F32.PACK_AB_MERGE_C R5, RZ, R4, RZ ;  /* 0x00000004ff05723e */ /* 0x001fca00048070ff */
[----:B------:R2:W-:Y:S01]  /*3d840*/  @!P6 STG.E.U8 desc[UR22][R2.64+0xe9], R5 ;  /* 0x0000e9050200e986 */ /* 0x0005e2000c101116 */
[----:B------:R-:W-:Y:S01]  /*3d850*/  ISETP.LT.OR P6, PT, R0, 0xf2, !P3 ;  /* 0x000000f20000780c */ /* 0x000fe20005fc1670 */
[----:B------:R-:W-:Y:S02]  /*3d860*/  FMUL R4, R35, UR21 ;  /* 0x0000001523047c20 */ /* 0x000fe40008400000 */
[----:B------:R-:W4:Y:S01]  /*3d870*/  LDL.LU R35, [R1+0x650] ;  /* 0x0006500001237983 */ /* 0x000f220000300800 */
[----:B------:R-:W-:-:S05]  /*3d880*/  FMUL R6, R38, UR21 ;  /* 0x0000001526067c20 */ /* 0x000fca0008400000 */
[----:B------:R-:W-:Y:S02]  /*3d890*/  F2FP.SATFINITE.E4M3.F32.PACK_AB_MERGE_C R7, RZ, R6, RZ ;  /* 0x00000006ff07723e */ /* 0x000fe400048070ff */
[----:B------:R-:W-:-:S03]  /*3d8a0*/  F2FP.SATFINITE.E4M3.F32.PACK_AB_MERGE_C R6, RZ, R4, RZ ;  /* 0x00000004ff06723e */ /* 0x000fc600048070ff */
[----:B------:R-:W-:Y:S04]  /*3d8b0*/  @!P0 STG.E.U8 desc[UR22][R24.64+0xe8], R7 ;  /* 0x0000e80718008986 */ /* 0x000fe8000c101116 */
[----:B------:R-:W-:Y:S01]  /*3d8c0*/  @!P1 STG.E.U8 desc[UR22][R24.64+0xe9], R6 ;  /* 0x0000e90618009986 */ /* 0x000fe2000c101116 */
[----:B--2---:R-:W-:-:S03]  /*3d8d0*/  FMUL R5, R34, UR21 ;  /* 0x0000001522057c20 */ /* 0x004fc60008400000 */
[----:B------:R-:W2:Y:S01]  /*3d8e0*/  LDL.LU R34, [R1+0x654] ;  /* 0x0006540001227983 */ /* 0x000ea20000300800 */
[----:B---3--:R-:W-:Y:S01]  /*3d8f0*/  FMUL R4, R33, UR21 ;  /* 0x0000001521047c20 */ /* 0x008fe20008400000 */
[----:B------:R-:W-:Y:S02]  /*3d900*/  F2FP.SATFINITE.E4M3.F32.PACK_AB_MERGE_C R5, RZ, R5, RZ ;  /* 0x00000005ff05723e */ /* 0x000fe400048070ff */
[----:B------:R-:W3:Y:S02]  /*3d910*/  LDL.LU R33, [R1+0x658] ;  /* 0x0006580001217983 */ /* 0x000ee40000300800 */
[----:B------:R-:W-:Y:S02]  /*3d920*/  F2FP.SATFINITE.E4M3.F32.PACK_AB_MERGE_C R4, RZ, R4, RZ ;  /* 0x00000004ff04723e */ /* 0x000fe400048070ff */
[----:B------:R4:W-:Y:S04]  /*3d930*/  @!P5 STG.E.U8 desc[UR22][R2.64+0xf0], R5 ;  /* 0x0000f0050200d986 */ /* 0x0009e8000c101116 */
[----:B------:R0:W-:Y:S01]  /*3d940*/  @!P6 STG.E.U8 desc[UR22][R2.64+0xf1], R4 ;  /* 0x0000f1040200e986 */ /* 0x0001e2000c101116 */
[----:B----4-:R-:W-:-:S03]  /*3d950*/  FMUL R5, R31, UR21 ;  /* 0x000000151f057c20 */ /* 0x010fc60008400000 */
[----:B------:R-:W4:Y:S01]  /*3d960*/  LDL.LU R31, [R1+0x65c] ;  /* 0x00065c00011f7983 */ /* 0x000f220000300800 */
[----:B0-----:R-:W-:-:S03]  /*3d970*/  FMUL R4, R30, UR21 ;  /* 0x000000151e047c20 */ /* 0x001fc60008400000 */
[----:B------:R-:W4:Y:S01]  /*3d980*/  LDL.LU R30, [R1+0x660] ;  /* 0x00066000011e7983 */ /* 0x000f220000300800 */
[C---:B------:R-:W-:Y:S01]  /*3d990*/  ISETP.LT.OR P0, PT, R0.reuse, 0xf1, !P2 ;  /* 0x000000f10000780c */ /* 0x040fe20005701670 */
[----:B------:R-:W-:Y:S01]  /*3d9a0*/  FMUL R7, R37, UR21 ;  /* 0x0000001525077c20 */ /* 0x000fe20008400000 */
[C---:B------:R-:W-:Y:S01]  /*3d9b0*/  ISETP.LT.OR P1, PT, R0.reuse, 0xf2, !P2 ;  /* 0x000000f20000780c */ /* 0x040fe20005721670 */
[----:B------:R-:W4:Y:S01]  /*3d9c0*/  LDL.LU R37, [R1+0x664] ;  /* 0x0006640001257983 */ /* 0x000f220000300800 */
[----:B------:R-:W-:Y:S01]  /*3d9d0*/  ISETP.LT.OR P5, PT, R0, 0xf9, !P3 ;  /* 0x000000f90000780c */ /* 0x000fe20005fa1670 */
[----:B------:R-:W-:Y:S01]  /*3d9e0*/  FMUL R6, R36, UR21 ;  /* 0x0000001524067c20 */ /* 0x000fe20008400000 */
[----:B------:R-:W-:Y:S01]  /*3d9f0*/  F2FP.SATFINITE.E4M3.F32.PACK_AB_MERGE_C R7, RZ, R7, RZ ;  /* 0x00000007ff07723e */ /* 0x000fe200048070ff */
[----:B------:R-:W4:Y:S01]  /*3da00*/  LDL.LU R36, [R1+0x668] ;  /* 0x0006680001247983 */ /* 0x000f220000300800 */
[----:B------:R-:W-:Y:S02]  /*3da10*/  F2FP.SATFINITE.E4M3.F32.PACK_AB_MERGE_C R5, RZ, R5, RZ ;  /* 0x00000005ff05723e */ /* 0x000fe400048070ff */
[----:B------:R-:W-:-:S02]  /*3da20*/  F2FP.SATFINITE.E4M3.F32.PACK_AB_MERGE_C R6, RZ, R6, RZ ;  /* 0x00000006ff06723e */ /* 0x000fc400048070ff */
[C---:B------:R-:W-:Y:S01]  /*3da30*/  ISETP.LT.OR P6, PT, R0.reuse, 0xfa, !P3 ;  /* 0x000000fa0000780c */ /* 0x040fe20005fc1670 */
[----:B------:R-:W-:Y:S04]  /*3da40*/  @!P0 STG.E.U8 desc[UR22][R24.64+0xf0], R7 ;  /* 0x0000f00718008986 */ /* 0x000fe8000c101116 */
[----:B------:R0:W-:Y:S04]  /*3da50*/  @!P1 STG.E.U8 desc[UR22][R24.64+0xf1], R6 ;  /* 0x0000f10618009986 */ /* 0x0001e8000c101116 */
[----:B------:R1:W-:Y:S01]  /*3da60*/  @!P5 STG.E.U8 desc[UR22][R2.64+0xf8], R5 ;  /* 0x0000f8050200d986 */ /* 0x0003e2000c101116 */
[----:B------:R-:W-:-:S02]  /*3da70*/  ISETP.LT.OR P5, PT, R0, 0xfa, !P2 ;  /* 0x000000fa0000780c */ /* 0x000fc400057a1670 */
[----:B------:R-:W-:Y:S02]  /*3da80*/  ISETP.GE.AND P1, PT, R32, 0x81, PT ;  /* 0x000000812000780c */ /* 0x000fe40003f26270 */
[----:B0-----:R-:W-:Y:S02]  /*3da90*/  F2FP.SATFINITE.E4M3.F32.PACK_AB_MERGE_C R6, RZ, R4, RZ ;  /* 0x00000004ff06723e */ /* 0x001fe400048070ff */
[----:B------:R-:W-:-:S03]  /*3daa0*/  ISETP.LT.OR P0, PT, R0, 0xf9, !P2 ;  /* 0x000000f90000780c */ /* 0x000fc60005701670 */
[----:B------:R0:W-:Y:S01]  /*3dab0*/  @!P6 STG.E.U8 desc[UR22][R2.64+0xf9], R6 ;  /* 0x0000f9060200e986 */ /* 0x0001e2000c101116 */
[----:B------:R-:W-:Y:S01]  /*3dac0*/  ISETP.LT.OR P6, PT, R0, 0x1, !P1 ;  /* 0x000000010000780c */ /* 0x000fe20004fc1670 */
[----:B-1----:R-:W-:Y:S02]  /*3dad0*/  FMUL R5, R35, UR21 ;  /* 0x0000001523057c20 */ /* 0x002fe40008400000 */
[----:B------:R-:W4:Y:S03]  /*3dae0*/  LDL.LU R35, [R1+0x66c] ;  /* 0x00066c0001237983 */ /* 0x000f260000300800 */
[----:B0-----:R-:W-:-:S05]  /*3daf0*/  F2FP.SATFINITE.E4M3.F32.PACK_AB_MERGE_C R6, RZ, R5, RZ ;  /* 0x00000005ff06723e */ /* 0x001fca00048070ff */
[----:B------:R-:W-:Y:S01]  /*3db00*/  @!P0 STG.E.U8 desc[UR22][R24.64+0xf8], R6 ;  /* 0x0000f80618008986 */ /* 0x000fe2000c101116 */
[----:B--2---:R-:W-:-:S03]  /*3db10*/  FMUL R4, R34, UR21 ;  /* 0x0000001522047c20 */ /* 0x004fc60008400000 */
[----:B------:R-:W2:Y:S02]  /*3db20*/  LDL.LU R34, [R1+0x670] ;  /* 0x0006700001227983 */ /* 0x000ea40000300800 */
[----:B------:R-:W-:Y:S01]  /*3db30*/  F2FP.SATFINITE.E4M3.F32.PACK_AB_MERGE_C R5, RZ, R4, RZ ;  /* 0x00000004ff05723e */ /* 0x000fe200048070ff */
[----:B---3--:R-:W-:Y:S02]  /*3db40*/  FMUL R4, R33, UR21 ;  /* 0x0000001521047c20 */ /* 0x008fe40008400000 */
[----:B------:R-:W3:Y:S04]  /*3db50*/  LDL.LU R33, [R1+0x674] ;  /* 0x0006740001217983 */ /* 0x000ee80000300800 */
[----:B------:R0:W-:Y:S02]  /*3db60*/  @!P5 STG.E.U8 desc[UR22][R24.64+0xf9], R5 ;  /* 0x0000f9051800d986 */ /* 0x0001e4000c101116 */
[----:B0-----:R-:W-:Y:S01]  /*3db70*/  F2FP.SATFINITE.E4M3.F32.PACK_AB_MERGE_C R5, RZ, R4, RZ ;  /* 0x00000004ff05723e */ /* 0x001fe200048070ff */
[----:B----4-:R-:W-:-:S02]  /*3db80*/  FMUL R4, R31, UR21 ;  /* 0x000000151f047c20 */ /* 0x010fc40008400000 */
[----:B------:R-:W4:Y:S04]  /*3db90*/  LDL.LU R31, [R1+0x678] ;  /* 0x00067800011f7983 */ /* 0x000f280000300800 */
[----:B------:R0:W-:Y:S02]  /*3dba0*/  @!P6 STG.E.U8 desc[UR22][R28.64], R5 ;  /* 0x000000051c00e986 */ /* 0x0001e4000c101116 */
[----:B0-----:R-:W-:Y:S01]  /*3dbb0*/  F2FP.SATFINITE.E4M3.F32.PACK_AB_MERGE_C R5, RZ, R4, RZ ;  /* 0x00000004ff05723e */ /* 0x001fe200048070ff */
[----:B------:R-:W-:Y:S02]  /*3dbc0*/  FMUL R4, R30, UR21 ;  /* 0x000000151e047c20 */ /* 0x000fe40008400000 */
[----:B------:R-:W4:Y:S01]  /*3dbd0*/  LDL.LU R30, [R1+0x67c] ;  /* 0x00067c00011e7983 */ /* 0x000f220000300800 */
[----:B------:R-:W-:-:S02]  /*3dbe0*/  ISETP.LT.OR P5, PT, R0, 0x2, !P1 ;  /* 0x000000020000780c */ /* 0x000fc40004fa1670 */
[----:B------:R-:W-:-:S04]  /*3dbf0*/  ISETP.GE.AND P0, PT, R32, 0x89, PT ;  /* 0x000000892000780c */ /* 0x000fc80003f06270 */
[----:B------:R-:W-:-:S07]  /*3dc00*/  ISETP.LT.OR P6, PT, R0, 0x1, !P0 ;  /* 0x000000010000780c */ /* 0x000fce00047c1670 */
[----:B------:R0:W-:Y:S01]  /*3dc10*/  @!P5 STG.E.U8 desc[UR22][R28.64+0x1], R5 ;  /* 0x000001051c00d986 */ /* 0x0001e2000c101116 */
[C---:B------:R-:W-:Y:S02]  /*3dc20*/  ISETP.LT.OR P5, PT, R0.reuse, 0x2, !P0 ;  /* 0x000000020000780c */ /* 0x040fe400047a1670 */
[----:B0-----:R-:W-:Y:S01]  /*3dc30*/  F2FP.SATFINITE.E4M3.F32.PACK_AB_MERGE_C R5, RZ, R4, RZ ;  /* 0x00000004ff05723e */ /* 0x001fe200048070ff */
[----:B------:R-:W-:Y:S02]  /*3dc40*/  FMUL R4, R37, UR21 ;  /* 0x0000001525047c20 */ /* 0x000fe40008400000 */
[----:B------:R-:W4:Y:S04]  /*3dc50*/  LDL.LU R37, [R1+0x680] ;  /* 0x0006800001257983 */ /* 0x000f280000300800 */
[----:B------:R0:W-:Y:S01]  /*3dc60*/  @!P6 STG.E.U8 desc[UR22][R26.64], R5 ;  /* 0x000000051a00e986 */ /* 0x0001e2000c101116 */
[----:B------:R-:W-:-:S02]  /*3dc70*/  ISETP.LT.OR P6, PT, R0, 0x9, !P1 ;  /* 0x000000090000780c */ /* 0x000fc40004fc1670 */
[----:B0-----:R-:W-:Y:S01]  /*3dc80*/  F2FP.SATFINITE.E4M3.F32.PACK_AB_MERGE_C R5, RZ, R4, RZ ;  /* 0x00000004ff05723e */ /* 0x001fe200048070ff */
[----:B------:R-:W-:Y:S02]  /*3dc90*/  FMUL R4, R36, UR21 ;  /* 0x0000001524047c20 */ /* 0x000fe40008400000 */
[----:B------:R-:W4:Y:S04]  /*3dca0*/  LDL.LU R36, [R1+0x684] ;  /* 0x0006840001247983 */ /* 0x000f280000300800 */
[----:B------:R0:W-:Y:S01]  /*3dcb0*/  @!P5 STG.E.U8 desc[UR22][R26.64+0x1], R5 ;  /* 0x000001051a00d986 */ /* 0x0001e2000c101116 */
[----:B------:R-:W-:Y:S02]  /*3dcc0*/  ISETP.LT.OR P5, PT, R0, 0xa, !P1 ;  /* 0x0000000a0000780c */ /* 0x000fe40004fa1670 */
[----:B0-----:R-:W-:-:S05]  /*3dcd0*/  F2FP.SATFINITE.E4M3.F32.PACK_AB_MERGE_C R5, RZ, R4, RZ ;  /* 0x00000004ff05723e */ /* 0x001fca00048070ff */
[----:B------:R0:W-:Y:S01]  /*3dce0*/  @!P6 STG.E.U8 desc[UR22][R28.64+0x8], R5 ;  /* 0x000008051c00e986 */ /* 0x0001e2000c101116 */
[----:B------:R-:W-:Y:S01]  /*3dcf0*/  ISETP.LT.OR P6, PT, R0, 0x9, !P0 ;  /* 0x000000090000780c */ /* 0x000fe200047c1670 */
[----:B------:R-:W-:Y:S02]  /*3dd00*/  FMUL R4, R35, UR21 ;  /* 0x0000001523047c20 */ /* 0x000fe40008400000 */
[----:B------:R-:W4:Y:S03]  /*3dd10*/  LDL.LU R35, [R1+0x688] ;  /* 0x0006880001237983 */ /* 0x000f260000300800 */
[----:B0-----:R-:W-:-:S05]  /*3dd20*/  F2FP.SATFINITE.E4M3.F32.PACK_AB_MERGE_C R5, RZ, R4, RZ ;  /* 0x00000004ff05723e */ /* 0x001fca00048070ff */
[----:B------:R0:W-:Y:S01]  /*3dd30*/  @!P5 STG.E.U8 desc[UR22][R28.64+0x9], R5 ;  /* 0x000009051c00d986 */ /* 0x0001e2000c101116 */
[----:B------:R-:W-:Y:S01]  /*3dd40*/  ISETP.LT.OR P5, PT, R0, 0xa, !P0 ;  /* 0x0000000a0000780c */ /* 0x000fe200047a1670 */
[----:B--2---:R-:W-:Y:S02]  /*3dd50*/  FMUL R4, R34, UR21 ;  /* 0x0000001522047c20 */ /* 0x004fe40008400000 */
[----:B------:R-:W2:Y:S03]  /*3dd60*/  LDL.LU R34, [R1+0x68c] ;  /* 0x00068c0001227983 */ /* 0x000ea60000300800 */
[----:B0-----:R-:W-:Y:S01]  /*3dd70*/  F2FP.SATFINITE.E4M3.F32.PACK_AB_MERGE_C R5, RZ, R4, RZ ;  /* 0x00000004ff05723e */ /* 0x001fe200048070ff */
        /* <DEDUP_REMOVED lines=11> */
[----:B------:R-:W-:-:S11]  /*3de30*/  ISETP.LT.OR P5, PT, R0, 0x12, !P1 ;  /* 0x000000120000780c */ /* 0x000fd60004fa1670 */
        /* <DEDUP_REMOVED lines=742> */
[----:B------:R-:W-:-:S05]  /*40ca0*/  F2FP.SATFINITE.E4M3.F32.PACK_AB_MERGE_C R4, RZ, R4, RZ ;  /* 0x00000004ff04723e */ /* 0x000fca00048070ff */
[----:B------:R1:W-:Y:S01]  /*40cb0*/  @!P5 STG.E.U8 desc[UR22][R2.64+0x139], R4 ;  /* 0x000139040200d986 */ /* 0x0003e2000c101116 */
[----:B0-----:R-:W-:-:S03]  /*40cc0*/  FMUL R5, R36, UR21 ;  /* 0x0000001524057c20 */ /* 0x001fc60008400000 */
[----:B------:R-:W4:Y:S02]  /*40cd0*/  LDL.LU R36, [R1+0x8ec] ;  /* 0x0008ec0001247983 */ /* 0x000f240000300800 */
[----:B------:R-:W-:-:S05]  /*40ce0*/  F2FP.SATFINITE.E4M3.F32.PACK_AB_MERGE_C R5, RZ, R5, RZ ;  /* 0x00000005ff05723e */ /* 0x000fca00048070ff */
[----:B------:R2:W-:Y:S01]  /*40cf0*/  @!P6 STG.E.U8 desc[UR22][R24.64+0x138], R5 ;  /* 0x000138051800e986 */ /* 0x0005e2000c101116 */
[----:B------:R-:W-:Y:S01]  /*40d00*/  ISETP.LT.OR P5, PT, R0, 0x13a, !P2 ;  /* 0x0000013a0000780c */ /* 0x000fe200057a1670 */
[----:B-1----:R-:W-:Y:S02]  /*40d10*/  FMUL R4, R35, UR21 ;  /* 0x0000001523047c20 */ /* 0x002fe40008400000 */
[----:B------:R-:W4:Y:S03]  /*40d20*/  LDL.LU R35, [R1+0x8f0] ;  /* 0x0008f00001237983 */ /* 0x000f260000300800 */
[----:B------:R-:W-:-:S07]  /*40d30*/  F2FP.SATFINITE.E4M3.F32.PACK_AB_MERGE_C R4, RZ, R4, RZ ;  /* 0x00000004ff04723e */ /* 0x000fce00048070ff */
[----:B------:R0:W-:Y:S01]  /*40d40*/  @!P5 STG.E.U8 desc[UR22][R24.64+0x139], R4 ;  /* 0x000139041800d986 */ /* 0x0001e2000c101116 */
[----:B--2---:R-:W-:-:S03]  /*40d50*/  FMUL R5, R34, UR21 ;  /* 0x0000001522057c20 */ /* 0x004fc60008400000 */
[----:B------:R-:W2:Y:S01]  /*40d60*/  LDL.LU R34, [R1+0x8f4] ;  /* 0x0008f40001227983 */ /* 0x000ea20000300800 */
[----:B---3--:R-:W-:-:S03]  /*40d70*/  FMUL R6, R33, UR21 ;  /* 0x0000001521067c20 */ /* 0x008fc60008400000 */
[----:B------:R-:W3:Y:S01]  /*40d80*/  LDL.LU R33, [R1+0x8f8] ;  /* 0x0008f80001217983 */ /* 0x000ee20000300800 */
[----:B------:R-:W-:Y:S01]  /*40d90*/  F2FP.SATFINITE.E4M3.F32.PACK_AB_MERGE_C R7, RZ, R5, RZ ;  /* 0x00000005ff07723e */ /* 0x000fe200048070ff */
[----:B----4-:R-:W-:Y:S02]  /*40da0*/  FMUL R5, R31, UR21 ;  /* 0x000000151f057c20 */ /* 0x010fe40008400000 */
[----:B------:R-:W4:Y:S01]  /*40db0*/  LDL.LU R31, [R1+0x8fc] ;  /* 0x0008fc00011f7983 */ /* 0x000f220000300800 */
[----:B0-----:R-:W-:-:S03]  /*40dc0*/  FMUL R4, R30, UR21 ;  /* 0x000000151e047c20 */ /* 0x001fc60008400000 */
[----:B------:R-:W4:Y:S01]  /*40dd0*/  LDL.LU R30, [R1+0x900] ;  /* 0x00090000011e7983 */ /* 0x000f220000300800 */
[C---:B------:R-:W-:Y:S02]  /*40de0*/  ISETP.LT.OR P6, PT, R0.reuse, 0x141, !P3 ;  /* 0x000001410000780c */ /* 0x040fe40005fc1670 */
[----:B------:R-:W-:Y:S02]  /*40df0*/  ISETP.LT.OR P5, PT, R0, 0x142, !P3 ;  /* 0x000001420000780c */ /* 0x000fe40005fa1670 */
[----:B------:R-:W-:Y:S02]  /*40e00*/  F2FP.SATFINITE.E4M3.F32.PACK_AB_MERGE_C R11, RZ, R4, RZ ;  /* 0x00000004ff0b723e */ /* 0x000fe400048070ff */
[----:B------:R-:W-:-:S07]  /*40e10*/  F2FP.SATFINITE.E4M3.F32.PACK_AB_MERGE_C R9, RZ, R6, RZ ;  /* 0x00000006ff09723e */ /* 0x000fce00048070ff */
[----:B------:R0:W-:Y:S01]  /*40e20*/  @!P6 STG.E.U8 desc[UR22][R2.64+0x140], R7 ;  /* 0x000140070200e986 */ /* 0x0001e2000c101116 */
[----:B------:R-:W-:-:S03]  /*40e30*/  ISETP.LT.OR P6, PT, R0, 0x141, !P2 ;  /* 0x000001410000780c */ /* 0x000fc600057c1670 */
[----:B------:R1:W-:Y:S01]  /*40e40*/  @!P5 STG.E.U8 desc[UR22][R2.64+0x141], R9 ;  /* 0x000141090200d986 */ /* 0x0003e2000c101116 */
[----:B------:R-:W-:Y:S01]  /*40e50*/  ISETP.LT.OR P5, PT, R0, 0x142, !P2 ;  /* 0x000001420000780c */ /* 0x000fe200057a1670 */
[----:B------:R-:W-:Y:S02]  /*40e60*/  FMUL R4, R37, UR21 ;  /* 0x0000001525047c20 */ /* 0x000fe40008400000 */
[----:B------:R-:W4:Y:S03]  /*40e70*/  LDL.LU R37, [R1+0x904] ;  /* 0x0009040001257983 */ /* 0x000f260000300800 */
[----:B0-----:R-:W-:Y:S02]  /*40e80*/  F2FP.SATFINITE.E4M3.F32.PACK_AB_MERGE_C R7, RZ, R4, RZ ;  /* 0x00000004ff07723e */ /* 0x001fe400048070ff */
[----:B------:R-:W-:Y:S01]  /*40e90*/  F2FP.SATFINITE.E4M3.F32.PACK_AB_MERGE_C R5, RZ, R5, RZ ;  /* 0x00000005ff05723e */ /* 0x000fe200048070ff */
[----:B------:R-:W-:-:S02]  /*40ea0*/  FMUL R4, R36, UR21 ;  /* 0x0000001524047c20 */ /* 0x000fc40008400000 */
[----:B------:R-:W4:Y:S03]  /*40eb0*/  LDL.LU R36, [R1+0x908] ;  /* 0x0009080001247983 */ /* 0x000f260000300800 */
[----:B-1----:R-:W-:Y:S01]  /*40ec0*/  F2FP.SATFINITE.E4M3.F32.PACK_AB_MERGE_C R9, RZ, R4, RZ ;  /* 0x00000004ff09723e */ /* 0x002fe200048070ff */
[----:B------:R0:W-:Y:S01]  /*40ed0*/  @!P6 STG.E.U8 desc[UR22][R24.64+0x140], R5 ;  /* 0x000140051800e986 */ /* 0x0001e2000c101116 */
[----:B------:R-:W-:-:S03]  /*40ee0*/  ISETP.LT.OR P6, PT, R0, 0x149, !P3 ;  /* 0x000001490000780c */ /* 0x000fc60005fc1670 */
[----:B------:R1:W-:Y:S01]  /*40ef0*/  @!P5 STG.E.U8 desc[UR22][R24.64+0x141], R11 ;  /* 0x0001410b1800d986 */ /* 0x0003e2000c101116 */
[----:B------:R-:W-:-:S09]  /*40f00*/  ISETP.LT.OR P5, PT, R0, 0x14a, !P3 ;  /* 0x0000014a0000780c */ /* 0x000fd20005fa1670 */
[----:B------:R3:W-:Y:S04]  /*40f10*/  @!P6 STG.E.U8 desc[UR22][R2.64+0x148], R7 ;  /* 0x000148070200e986 */ /* 0x0007e8000c101116 */
[----:B------:R4:W-:Y:S01]  /*40f20*/  @!P5 STG.E.U8 desc[UR22][R2.64+0x149], R9 ;  /* 0x000149090200d986 */ /* 0x0009e2000c101116 */
[----:B------:R-:W-:-:S03]  /*40f30*/  FMUL R4, R35, UR21 ;  /* 0x0000001523047c20 */ /* 0x000fc60008400000 */
[----:B------:R-:W4:Y:S02]  /*40f40*/  LDL.LU R35, [R1+0x90c] ;  /* 0x00090c0001237983 */ /* 0x000f240000300800 */
[----:B0-----:R-:W-:Y:S01]  /*40f50*/  F2FP.SATFINITE.E4M3.F32.PACK_AB_MERGE_C R5, RZ, R4, RZ ;  /* 0x00000004ff05723e */ /* 0x001fe200048070ff */
[----:B--2---:R-:W-:Y:S02]  /*40f60*/  FMUL R4, R34, UR21 ;  /* 0x0000001522047c20 */ /* 0x004fe40008400000 */
[----:B------:R-:W2:Y:S03]  /*40f70*/  LDL.LU R34, [R1+0x910] ;  /* 0x0009100001227983 */ /* 0x000ea60000300800 */
[----:B-1----:R-:W-:Y:S01]  /*40f80*/  F2FP.SATFINITE.E4M3.F32.PACK_AB_MERGE_C R11, RZ, R4, RZ ;  /* 0x00000004ff0b723e */ /* 0x002fe200048070ff */
[----:B---3--:R-:W-:Y:S02]  /*40f90*/  FMUL R4, R33, UR21 ;  /* 0x0000001521047c20 */ /* 0x008fe40008400000 */
[----:B------:R-:W3:Y:S03]  /*40fa0*/  LDL.LU R33, [R1+0x914] ;  /* 0x0009140001217983 */ /* 0x000ee60000300800 */
[----:B------:R-:W-:Y:S01]  /*40fb0*/  F2FP.SATFINITE.E4M3.F32.PACK_AB_MERGE_C R7, RZ, R4, RZ ;  /* 0x00000004ff07723e */ /* 0x000fe200048070ff */
[----:B----4-:R-:W-:-:S02]  /*40fc0*/  FMUL R4, R31, UR21 ;  /* 0x000000151f047c20 */ /* 0x010fc40008400000 */
[----:B------:R-:W4:Y:S03]  /*40fd0*/  LDL.LU R31, [R1+0x918] ;  /* 0x00091800011f7983 */ /* 0x000f260000300800 */
[----:B------:R-:W-:Y:S01]  /*40fe0*/  F2FP.SATFINITE.E4M3.F32.PACK_AB_MERGE_C R9, RZ, R4, RZ ;  /* 0x00000004ff09723e */ /* 0x000fe200048070ff */
[----:B------:R-:W-:Y:S02]  /*40ff0*/  FMUL R4, R30, UR21 ;  /* 0x000000151e047c20 */ /* 0x000fe40008400000 */
[----:B------:R-:W4:Y:S01]  /*41000*/  LDL.LU R30, [R1+0x91c] ;  /* 0x00091c00011e7983 */ /* 0x000f220000300800 */
[C---:B------:R-:W-:Y:S02]  /*41010*/  ISETP.LT.OR P6, PT, R0.reuse, 0x149, !P2 ;  /* 0x000001490000780c */ /* 0x040fe400057c1670 */
[----:B------:R-:W-:-:S11]  /*41020*/  ISETP.LT.OR P5, PT, R0, 0x14a, !P2 ;  /* 0x0000014a0000780c */ /* 0x000fd600057a1670 */
[----:B------:R0:W-:Y:S01]  /*41030*/  @!P6 STG.E.U8 desc[UR22][R24.64+0x148], R5 ;  /* 0x000148051800e986 */ /* 0x0001e2000c101116 */
[----:B------:R-:W-:-:S03]  /*41040*/  ISETP.LT.OR P6, PT, R0, 0x151, !P3 ;  /* 0x000001510000780c */ /* 0x000fc60005fc1670 */
[----:B------:R1:W-:Y:S01]  /*41050*/  @!P5 STG.E.U8 desc[UR22][R24.64+0x149], R11 ;  /* 0x0001490b1800d986 */ /* 0x0003e2000c101116 */
[C---:B------:R-:W-:Y:S02]  /*41060*/  ISETP.LT.OR P5, PT, R0.reuse, 0x152, !P3 ;  /* 0x000001520000780c */ /* 0x040fe40005fa1670 */
[----:B0-----:R-:W-:Y:S01]  /*41070*/  F2FP.SATFINITE.E4M3.F32.PACK_AB_MERGE_C R5, RZ, R4, RZ ;  /* 0x00000004ff05723e */ /* 0x001fe200048070ff */
[----:B------:R-:W-:Y:S02]  /*41080*/  FMUL R4, R37, UR21 ;  /* 0x0000001525047c20 */ /* 0x000fe40008400000 */
[----:B------:R-:W4:Y:S03]  /*41090*/  LDL.LU R37, [R1+0x920] ;  /* 0x0009200001257983 */ /* 0x000f260000300800 */
[----:B-1----:R-:W-:Y:S01]  /*410a0*/  F2FP.SATFINITE.E4M3.F32.PACK_AB_MERGE_C R11, RZ, R4, RZ ;  /* 0x00000004ff0b723e */ /* 0x002fe200048070ff */
[----:B------:R0:W-:Y:S01]  /*410b0*/  @!P6 STG.E.U8 desc[UR22][R2.64+0x150], R7 ;  /* 0x000150070200e986 */ /* 0x0001e2000c101116 */
[----:B------:R-:W-:-:S03]  /*410c0*/  ISETP.LT.OR P6, PT, R0, 0x151, !P2 ;  /* 0x000001510000780c */ /* 0x000fc600057c1670 */
[----:B------:R1:W-:Y:S01]  /*410d0*/  @!P5 STG.E.U8 desc[UR22][R2.64+0x151], R9 ;  /* 0x000151090200d986 */ /* 0x0003e2000c101116 */
[----:B------:R-:W-:-:S03]  /*410e0*/  FMUL R4, R36, UR21 ;  /* 0x0000001524047c20 */ /* 0x000fc60008400000 */
[----:B------:R-:W4:Y:S02]  /*410f0*/  LDL.LU R36, [R1+0x924] ;  /* 0x0009240001247983 */ /* 0x000f240000300800 */
[----:B0-----:R-:W-:Y:S02]  /*41100*/  F2FP.SATFINITE.E4M3.F32.PACK_AB_MERGE_C R7, RZ, R4, RZ ;  /* 0x00000004ff07723e */ /* 0x001fe400048070ff */
[C---:B------:R-:W-:Y:S02]  /*41110*/  ISETP.LT.OR P5, PT, R0.reuse, 0x152, !P2 ;  /* 0x000001520000780c */ /* 0x040fe400057a1670 */
[----:B------:R0:W-:Y:S01]  /*41120*/  @!P6 STG.E.U8 desc[UR22][R24.64+0x150], R5 ;  /* 0x000150051800e986 */ /* 0x0001e2000c101116 */
[----:B------:R-:W-:-:S10]  /*41130*/  ISETP.LT.OR P6, PT, R0, 0x159, !P3 ;  /* 0x000001590000780c */ /* 0x000fd40005fc1670 */
[----:B------:R3:W-:Y:S04]  /*41140*/  @!P5 STG.E.U8 desc[UR22][R24.64+0x151], R11 ;  /* 0x0001510b1800d986 */ /* 0x0007e8000c101116 */
[----:B------:R4:W-:Y:S01]  /*41150*/  @!P6 STG.E.U8 desc[UR22][R2.64+0x158], R7 ;  /* 0x000158070200e986 */ /* 0x0009e2000c101116 */
[----:B------:R-:W-:-:S03]  /*41160*/  FMUL R4, R35, UR21 ;  /* 0x0000001523047c20 */ /* 0x000fc60008400000 */
[----:B------:R-:W4:Y:S02]  /*41170*/  LDL.LU R35, [R1+0x928] ;  /* 0x0009280001237983 */ /* 0x000f240000300800 */
[----:B-1----:R-:W-:Y:S01]  /*41180*/  F2FP.SATFINITE.E4M3.F32.PACK_AB_MERGE_C R9, RZ, R4, RZ ;  /* 0x00000004ff09723e */ /* 0x002fe200048070ff */
[----:B--2---:R-:W-:Y:S02]  /*41190*/  FMUL R4, R34, UR21 ;  /* 0x0000001522047c20 */ /* 0x004fe40008400000 */
[----:B------:R-:W2:Y:S03]  /*411a0*/  LDL.LU R34, [R1+0x92c] ;  /* 0x00092c0001227983 */ /* 0x000ea60000300800 */
[----:B0-----:R-:W-:Y:S01]  /*411b0*/  F2FP.SATFINITE.E4M3.F32.PACK_AB_MERGE_C R5, RZ, R4, RZ ;  /* 0x00000004ff05723e */ /* 0x001fe200048070ff */
        /* <DEDUP_REMOVED lines=328> */
[----:B------:R-:W-:Y:S02]  /*42640*/  ISETP.LT.OR P5, PT, R0, 0x1da, !P2 ;  /* 0x000001da0000780c */ /* 0x000fe400057a1670 */
[----:B0-----:R-:W-:Y:S01]  /*42650*/  F2FP.SATFINITE.E4M3.F32.PACK_AB_MERGE_C R7, RZ, R4, RZ ;  /* 0x00000004ff07723e */ /* 0x001fe200048070ff */
[----:B------:R-:W-:-:S06]  /*42660*/  FMUL R4, R37, UR21 ;  /* 0x0000001525047c20 */ /* 0x000fcc0008400000 */
[----:B------:R0:W-:Y:S01]  /*42670*/  @!P6 STG.E.U8 desc[UR22][R24.64+0x1d8], R5 ;  /* 0x0001d8051800e986 */ /* 0x0001e2000c101116 */
[----:B------:R-:W-:Y:S02]  /*42680*/  ISETP.LT.OR P6, PT, R0, 0x1e1, !P3 ;  /* 0x000001e10000780c */ /* 0x000fe40005fc1670 */
[----:B-1----:R-:W-:Y:S01]  /*42690*/  F2FP.SATFINITE.E4M3.F32.PACK_AB_MERGE_C R9, RZ, R4, RZ ;  /* 0x00000004ff09723e */ /* 0x002fe200048070ff */
[----:B------:R-:W4:Y:S04]  /*426a0*/  LDL.LU R37, [R1+0xa38] ;  /* 0x000a380001257983 */ /* 0x000f280000300800 */
[----:B------:R1:W-:Y:S01]  /*426b0*/  @!P5 STG.E.U8 desc[UR22][R24.64+0x1d9], R11 ;  /* 0x0001d90b1800d986 */ /* 0x0003e2000c101116 */
[----:B------:R-:W-:-:S03]  /*426c0*/  FMUL R4, R36, UR21 ;  /* 0x0000001524047c20 */ /* 0x000fc60008400000 */
[----:B------:R-:W4:Y:S02]  /*426d0*/  LDL.LU R36, [R1+0xa3c] ;  /* 0x000a3c0001247983 */ /* 0x000f240000300800 */
[----:B0-----:R-:W-:Y:S02]  /*426e0*/  F2FP.SATFINITE.E4M3.F32.PACK_AB_MERGE_C R5, RZ, R4, RZ ;  /* 0x00000004ff05723e */ /* 0x001fe400048070ff */
[C---:B------:R-:W-:Y:S01]  /*426f0*/  ISETP.LT.OR P5, PT, R0.reuse, 0x1e2, !P3 ;  /* 0x000001e20000780c */ /* 0x040fe20005fa1670 */
[----:B------:R0:W-:Y:S01]  /*42700*/  @!P6 STG.E.U8 desc[UR22][R2.64+0x1e0], R7 ;  /* 0x0001e0070200e986 */ /* 0x0001e2000c101116 */
[----:B------:R-:W-:-:S11]  /*42710*/  ISETP.LT.OR P6, PT, R0, 0x1e1, !P2 ;  /* 0x000001e10000780c */ /* 0x000fd600057c1670 */
        /* <DEDUP_REMOVED lines=17> */
[C---:B------:R-:W-:Y:S01]  /*42830*/  ISETP.LT.OR P6, PT, R0.reuse, 0x1e9, !P3 ;  /* 0x000001e90000780c */ /* 0x040fe20005fc1670 */
[----:B------:R-:W4:Y:S10]  /*42840*/  LDL.LU R38, [R1+0xa54] ;  /* 0x000a540001267983 */ /* 0x000f340000300800 */
[----:B------:R0:W-:Y:S01]  /*42850*/  @!P5 STG.E.U8 desc[UR22][R24.64+0x1e1], R11 ;  /* 0x0001e10b1800d986 */ /* 0x0001e2000c101116 */
[----:B------:R-:W-:-:S03]  /*42860*/  ISETP.LT.OR P5, PT, R0, 0x1ea, !P3 ;  /* 0x000001ea0000780c */ /* 0x000fc60005fa1670 */
[----:B------:R1:W-:Y:S01]  /*42870*/  @!P6 STG.E.U8 desc[UR22][R2.64+0x1e8], R7 ;  /* 0x0001e8070200e986 */ /* 0x0003e2000c101116 */
[----:B------:R-:W-:Y:S02]  /*42880*/  ISETP.LT.OR P6, PT, R0, 0x1e9, !P2 ;  /* 0x000001e90000780c */ /* 0x000fe400057c1670 */
[----:B0-----:R-:W-:-:S07]  /*42890*/  F2FP.SATFINITE.E4M3.F32.PACK_AB_MERGE_C R11, RZ, R4, RZ ;  /* 0x00000004ff0b723e */ /* 0x001fce00048070ff */
[----:B------:R0:W-:Y:S01]  /*428a0*/  @!P5 STG.E.U8 desc[UR22][R2.64+0x1e9], R9 ;  /* 0x0001e9090200d986 */ /* 0x0001e2000c101116 */
[C---:B------:R-:W-:Y:S01]  /*428b0*/  ISETP.LT.OR P5, PT, R0.reuse, 0x1ea, !P2 ;  /* 0x000001ea0000780c */ /* 0x040fe200057a1670 */
[----:B------:R-:W-:Y:S02]  /*428c0*/  FMUL R4, R37, UR21 ;  /* 0x0000001525047c20 */ /* 0x000fe40008400000 */
[----:B------:R-:W-:Y:S03]  /*428d0*/  @!P6 STG.E.U8 desc[UR22][R24.64+0x1e8], R5 ;  /* 0x0001e8051800e986 */ /* 0x000fe6000c101116 */
[----:B-1----:R-:W-:Y:S01]  /*428e0*/  F2FP.SATFINITE.E4M3.F32.PACK_AB_MERGE_C R7, RZ, R4, RZ ;  /* 0x00000004ff07723e */ /* 0x002fe200048070ff */
[----:B------:R-:W4:Y:S01]  /*428f0*/  LDL.LU R37, [R1+0xa58] ;  /* 0x000a580001257983 */ /* 0x000f220000300800 */
[----:B------:R-:W-:Y:S01]  /*42900*/  ISETP.LT.OR P6, PT, R0, 0x1f1, !P3 ;  /* 0x000001f10000780c */ /* 0x000fe20005fc1670 */
[----:B------:R-:W-:-:S04]  /*42910*/  FMUL R4, R36, UR21 ;  /* 0x0000001524047c20 */ /* 0x000fc80008400000 */
[----:B------:R-:W-:Y:S01]  /*42920*/  @!P5 STG.E.U8 desc[UR22][R24.64+0x1e9], R11 ;  /* 0x0001e90b1800d986 */ /* 0x000fe2000c101116 */
[----:B0-----:R-:W-:-:S03]  /*42930*/  F2FP.SATFINITE.E4M3.F32.PACK_AB_MERGE_C R9, RZ, R4, RZ ;  /* 0x00000004ff09723e */ /* 0x001fc600048070ff */
[----:B------:R-:W4:Y:S01]  /*42940*/  LDL.LU R36, [R1+0xa5c] ;  /* 0x000a5c0001247983 */ /* 0x000f220000300800 */
[----:B------:R-:W-:-:S03]  /*42950*/  ISETP.LT.OR P5, PT, R0, 0x1f2, !P3 ;  /* 0x000001f20000780c */ /* 0x000fc60005fa1670 */
[----:B------:R0:W-:Y:S10]  /*42960*/  @!P6 STG.E.U8 desc[UR22][R2.64+0x1f0], R7 ;  /* 0x0001f0070200e986 */ /* 0x0001f4000c101116 */
[----:B------:R1:W-:Y:S01]  /*42970*/  @!P5 STG.E.U8 desc[UR22][R2.64+0x1f1], R9 ;  /* 0x0001f1090200d986 */ /* 0x0003e2000c101116 */
[----:B------:R-:W-:-:S03]  /*42980*/  FMUL R4, R35, UR21 ;  /* 0x0000001523047c20 */ /* 0x000fc60008400000 */
[----:B------:R-:W4:Y:S02]  /*42990*/  LDL.LU R35, [R1+0xa60] ;  /* 0x000a600001237983 */ /* 0x000f240000300800 */
[----:B------:R-:W-:Y:S01]  /*429a0*/  F2FP.SATFINITE.E4M3.F32.PACK_AB_MERGE_C R13, RZ, R4, RZ ;  /* 0x00000004ff0d723e */ /* 0x000fe200048070ff */
[----:B--2---:R-:W-:Y:S02]  /*429b0*/  FMUL R4, R34, UR21 ;  /* 0x0000001522047c20 */ /* 0x004fe40008400000 */
[----:B------:R-:W2:Y:S03]  /*429c0*/  LDL.LU R34, [R1+0xa64] ;  /* 0x000a640001227983 */ /* 0x000ea60000300800 */
[----:B0-----:R-:W-:Y:S01]  /*429d0*/  F2FP.SATFINITE.E4M3.F32.PACK_AB_MERGE_C R7, RZ, R4, RZ ;  /* 0x00000004ff07723e */ /* 0x001fe200048070ff */
[----:B---3--:R-:W-:Y:S02]  /*429e0*/  FMUL R4, R33, UR21 ;  /* 0x0000001521047c20 */ /* 0x008fe40008400000 */
[----:B------:R-:W3:Y:S03]  /*429f0*/  LDL.LU R33, [R1+0xa68] ;  /* 0x000a680001217983 */ /* 0x000ee60000300800 */
[----:B-1----:R-:W-:Y:S01]  /*42a00*/  F2FP.SATFINITE.E4M3.F32.PACK_AB_MERGE_C R9, RZ, R4, RZ ;  /* 0x00000004ff09723e */ /* 0x002fe200048070ff */
[----:B----4-:R-:W-:-:S02]  /*42a10*/  FMUL R5, R31, UR21 ;  /* 0x000000151f057c20 */ /* 0x010fc40008400000 */
[----:B------:R-:W4:Y:S01]  /*42a20*/  LDL.LU R31, [R1+0xa6c] ;  /* 0x000a6c00011f7983 */ /* 0x000f220000300800 */
[----:B------:R-:W-:-:S03]  /*42a30*/  FMUL R4, R30, UR21 ;  /* 0x000000151e047c20 */ /* 0x000fc60008400000 */
[----:B------:R-:W4:Y:S01]  /*42a40*/  LDL.LU R30, [R1+0xa70] ;  /* 0x000a7000011e7983 */ /* 0x000f220000300800 */
[C---:B------:R-:W-:Y:S02]  /*42a50*/  ISETP.LT.OR P6, PT, R0.reuse, 0x1f1, !P2 ;  /* 0x000001f10000780c */ /* 0x040fe400057c1670 */
[----:B------:R-:W-:Y:S02]  /*42a60*/  ISETP.LT.OR P5, PT, R0, 0x1f2, !P2 ;  /* 0x000001f20000780c */ /* 0x000fe400057a1670 */
[----:B------:R-:W-:-:S09]  /*42a70*/  F2FP.SATFINITE.E4M3.F32.PACK_AB_MERGE_C R11, RZ, R5, RZ ;  /* 0x00000005ff0b723e */ /* 0x000fd200048070ff */
[----:B------:R0:W-:Y:S01]  /*42a80*/  @!P6 STG.E.U8 desc[UR22][R24.64+0x1f0], R13 ;  /* 0x0001f00d1800e986 */ /* 0x0001e2000c101116 */
[C---:B------:R-:W-:Y:S02]  /*42a90*/  ISETP.LT.OR P6, PT, R0.reuse, 0x1f9, !P3 ;  /* 0x000001f90000780c */ /* 0x040fe40005fc1670 */
[----:B------:R-:W-:Y:S01]  /*42aa0*/  ISETP.LT.OR P3, PT, R0, 0x1fa, !P3 ;  /* 0x000001fa0000780c */ /* 0x000fe20005f61670 */
[----:B------:R-:W-:Y:S02]  /*42ab0*/  FMUL R5, R38, UR21 ;  /* 0x0000001526057c20 */ /* 0x000fe40008400000 */
[----:B------:R-:W4:Y:S01]  /*42ac0*/  LDL.LU R38, [R1+0xa74] ;  /* 0x000a740001267983 */ /* 0x000f220000300800 */
[----:B0-----:R-:W-:-:S03]  /*42ad0*/  F2FP.SATFINITE.E4M3.F32.PACK_AB_MERGE_C R13, RZ, R4, RZ ;  /* 0x00000004ff0d723e */ /* 0x001fc600048070ff */
[----:B------:R0:W-:Y:S01]  /*42ae0*/  @!P5 STG.E.U8 desc[UR22][R24.64+0x1f1], R7 ;  /* 0x0001f1071800d986 */ /* 0x0001e2000c101116 */
[C---:B------:R-:W-:Y:S02]  /*42af0*/  ISETP.LT.OR P5, PT, R0.reuse, 0x1f9, !P2 ;  /* 0x000001f90000780c */ /* 0x040fe400057a1670 */
[----:B------:R-:W-:Y:S01]  /*42b00*/  ISETP.LT.OR P2, PT, R0, 0x1fa, !P2 ;  /* 0x000001fa0000780c */ /* 0x000fe20005741670 */
[----:B------:R-:W-:Y:S02]  /*42b10*/  FMUL R4, R37, UR21 ;  /* 0x0000001525047c20 */ /* 0x000fe40008400000 */
[----:B------:R-:W4:Y:S04]  /*42b20*/  LDL.LU R37, [R1+0xa78] ;  /* 0x000a780001257983 */ /* 0x000f280000300800 */
[----:B------:R-:W-:Y:S04]  /*42b30*/  @!P6 STG.E.U8 desc[UR22][R2.64+0x1f8], R9 ;  /* 0x0001f8090200e986 */ /* 0x000fe8000c101116 */
[----:B------:R1:W-:Y:S01]  /*42b40*/  @!P3 STG.E.U8 desc[UR22][R2.64+0x1f9], R11 ;  /* 0x0001f90b0200b986 */ /* 0x0003e2000c101116 */
[----:B------:R-:W-:-:S03]  /*42b50*/  FMUL R6, R36, UR21 ;  /* 0x0000001524067c20 */ /* 0x000fc60008400000 */
[----:B------:R-:W4:Y:S01]  /*42b60*/  LDL.LU R36, [R1+0xa7c] ;  /* 0x000a7c0001247983 */ /* 0x000f220000300800 */
[----:B------:R-:W-:Y:S02]  /*42b70*/  F2FP.SATFINITE.E4M3.F32.PACK_AB_MERGE_C R5, RZ, R5, RZ ;  /* 0x00000005ff05723e */ /* 0x000fe400048070ff */
[----:B0-----:R-:W-:-:S03]  /*42b80*/  F2FP.SATFINITE.E4M3.F32.PACK_AB_MERGE_C R7, RZ, R4, RZ ;  /* 0x00000004ff07723e */ /* 0x001fc600048070ff */
[----:B------:R0:W-:Y:S01]  /*42b90*/  @!P2 STG.E.U8 desc[UR22][R24.64+0x1f9], R5 ;  /* 0x0001f9051800a986 */ /* 0x0001e2000c101116 */
[----:B-1----:R-:W-:-:S03]  /*42ba0*/  FMUL R2, R35, UR21 ;  /* 0x0000001523027c20 */ /* 0x002fc60008400000 */
[----:B------:R-:W4:Y:S02]  /*42bb0*/  LDL.LU R35, [R1+0xa80] ;  /* 0x000a800001237983 */ /* 0x000f240000300800 */
[----:B------:R-:W-:Y:S01]  /*42bc0*/  F2FP.SATFINITE.E4M3.F32.PACK_AB_MERGE_C R11, RZ, R2, RZ ;  /* 0x00000002ff0b723e */ /* 0x000fe200048070ff */
[----:B--2---:R-:W-:Y:S02]  /*42bd0*/  FMUL R2, R34, UR21 ;  /* 0x0000001522027c20 */ /* 0x004fe40008400000 */
[----:B------:R-:W2:Y:S01]  /*42be0*/  LDL.LU R34, [R1+0xa84] ;  /* 0x000a840001227983 */ /* 0x000ea20000300800 */
[----:B---3--:R-:W-:-:S03]  /*42bf0*/  FMUL R3, R33, UR21 ;  /* 0x0000001521037c20 */ /* 0x008fc60008400000 */
[----:B------:R-:W3:Y:S01]  /*42c00*/  LDL.LU R33, [R1+0xa88] ;  /* 0x000a880001217983 */ /* 0x000ee20000300800 */
[----:B----4-:R-:W-:-:S03]  /*42c10*/  FMUL R4, R31, UR21 ;  /* 0x000000151f047c20 */ /* 0x010fc60008400000 */
[----:B------:R-:W4:Y:S01]  /*42c20*/  LDL.LU R31, [R1+0xa8c] ;  /* 0x000a8c00011f7983 */ /* 0x000f220000300800 */
[----:B0-----:R-:W-:-:S03]  /*42c30*/  FMUL R5, R30, UR21 ;  /* 0x000000151e057c20 */ /* 0x001fc60008400000 */
[----:B------:R-:W4:Y:S01]  /*42c40*/  LDL.LU R30, [R1+0xa90] ;  /* 0x000a9000011e7983 */ /* 0x000f220000300800 */
[C---:B------:R-:W-:Y:S02]  /*42c50*/  ISETP.LT.OR P6, PT, R0.reuse, 0x101, !P1 ;  /* 0x000001010000780c */ /* 0x040fe40004fc1670 */
[C---:B------:R-:W-:Y:S01]  /*42c60*/  ISETP.LT.OR P3, PT, R0.reuse, 0x102, !P1 ;  /* 0x000001020000780c */ /* 0x040fe20004f61670 */
[----:B------:R-:W-:Y:S01]  /*42c70*/  @!P5 STG.E.U8 desc[UR22][R24.64+0x1f8], R13 ;  /* 0x0001f80d1800d986 */ /* 0x000fe2000c101116 */
[----:B------:R-:W-:Y:S02]  /*42c80*/  F2FP.SATFINITE.E4M3.F32.PACK_AB_MERGE_C R9, RZ, R6, RZ ;  /* 0x00000006ff09723e */ /* 0x000fe400048070ff */
[----:B------:R-:W-:-:S07]  /*42c90*/  ISETP.LT.OR P5, PT, R0, 0x101, !P0 ;  /* 0x000001010000780c */ /* 0x000fce00047a1670 */
[----:B------:R0:W-:Y:S01]  /*42ca0*/  @!P6 STG.E.U8 desc[UR22][R28.64+0x100], R7 ;  /* 0x000100071c00e986 */ /* 0x0001e2000c101116 */
[----:B------:R-:W-:-:S03]  /*42cb0*/  ISETP.LT.OR P6, PT, R0, 0x102, !P0 ;  /* 0x000001020000780c */ /* 0x000fc600047c1670 */
[----:B------:R1:W-:Y:S01]  /*42cc0*/  @!P3 STG.E.U8 desc[UR22][R28.64+0x101], R9 ;  /* 0x000101091c00b986 */ /* 0x0003e2000c101116 */
[C---:B------:R-:W-:Y:S02]  /*42cd0*/  ISETP.LT.OR P3, PT, R0.reuse, 0x109, !P1 ;  /* 0x000001090000780c */ /* 0x040fe40004f61670 */
[----:B------:R-:W-:Y:S02]  /*42ce0*/  ISETP.LT.OR P2, PT, R0, 0x10a, !P1 ;  /* 0x0000010a0000780c */ /* 0x000fe40004f41670 */
[----:B0-----:R-:W-:Y:S01]  /*42cf0*/  F2FP.SATFINITE.E4M3.F32.PACK_AB_MERGE_C R7, RZ, R2, RZ ;  /* 0x00000002ff07723e */ /* 0x001fe200048070ff */
[----:B------:R-:W-:Y:S02]  /*42d00*/  FMUL R2, R38, UR21 ;  /* 0x0000001526027c20 */ /* 0x000fe40008400000 */
[----:B------:R-:W4:Y:S01]  /*42d10*/  LDL.LU R38, [R1+0xa94] ;  /* 0x000a940001267983 */ /* 0x000f220000300800 */
[----:B-1----:R-:W-:Y:S01]  /*42d20*/  F2FP.SATFINITE.E4M3.F32.PACK_AB_MERGE_C R9, RZ, R3, RZ ;  /* 0x00000003ff09723e */ /* 0x002fe200048070ff */
[----:B------:R-:W-:-:S02]  /*42d30*/  FMUL R3, R37, UR21 ;  /* 0x0000001525037c20 */ /* 0x000fc40008400000 */
[----:B------:R-:W4:Y:S01]  /*42d40*/  LDL.LU R37, [R1+0xa98] ;  /* 0x000a980001257983 */ /* 0x000f220000300800 */
[----:B------:R-:W-:-:S03]  /*42d50*/  F2FP.SATFINITE.E4M3.F32.PACK_AB_MERGE_C R13, RZ, R4, RZ ;  /* 0x00000004ff0d723e */ /* 0x000fc600048070ff */
[----:B------:R0:W-:Y:S01]  /*42d60*/  @!P6 STG.E.U8 desc[UR22][R26.64+0x101], R7 ;  /* 0x000101071a00e986 */ /* 0x0001e2000c101116 */
[----:B------:R-:W-:-:S03]  /*42d70*/  ISETP.LT.OR P6, PT, R0, 0x10a, !P0 ;  /* 0x0000010a0000780c */ /* 0x000fc600047c1670 */
[----:B------:R1:W-:Y:S01]  /*42d80*/  @!P5 STG.E.U8 desc[UR22][R26.64+0x100], R11 ;  /* 0x0001000b1a00d986 */ /* 0x0003e2000c101116 */
[----:B------:R-:W-:-:S03]  /*42d90*/  FMUL R4, R36, UR21 ;  /* 0x0000001524047c20 */ /* 0x000fc60008400000 */
[----:B------:R-:W4:Y:S01]  /*42da0*/  LDL.LU R36, [R1+0xa9c] ;  /* 0x000a9c0001247983 */ /* 0x000f220000300800 */
[----:B0-----:R-:W-:-:S03]  /*42db0*/  F2FP.SATFINITE.E4M3.F32.PACK_AB_MERGE_C R7, RZ, R2, RZ ;  /* 0x00000002ff07723e */ /* 0x001fc600048070ff */
[----:B------:R0:W-:Y:S04]  /*42dc0*/  @!P3 STG.E.U8 desc[UR22][R28.64+0x108], R9 ;  /* 0x000108091c00b986 */ /* 0x0001e8000c101116 */
[----:B------:R0:W-:Y:S01]  /*42dd0*/  @!P2 STG.E.U8 desc[UR22][R28.64+0x109], R13 ;  /* 0x0001090d1c00a986 */ /* 0x0001e2000c101116 */
[----:B-1----:R-:W-:Y:S02]  /*42de0*/  F2FP.SATFINITE.E4M3.F32.PACK_AB_MERGE_C R11, RZ, R4, RZ ;  /* 0x00000004ff0b723e */ /* 0x002fe400048070ff */
[----:B0-----:R-:W-:Y:S01]  /*42df0*/  F2FP.SATFINITE.E4M3.F32.PACK_AB_MERGE_C R9, RZ, R3, RZ ;  /* 0x00000003ff09723e */ /* 0x001fe200048070ff */
[----:B------:R0:W-:Y:S01]  /*42e00*/  @!P6 STG.E.U8 desc[UR22][R26.64+0x109], R7 ;  /* 0x000109071a00e986 */ /* 0x0001e2000c101116 */
[----:B------:R-:W-:-:S03]  /*42e10*/  FMUL R2, R35, UR21 ;  /* 0x0000001523027c20 */ /* 0x000fc60008400000 */
[----:B------:R-:W4:Y:S02]  /*42e20*/  LDL.LU R35, [R1+0xaa0] ;  /* 0x000aa00001237983 */ /* 0x000f240000300800 */
[----:B------:R-:W-:Y:S01]  /*42e30*/  F2FP.SATFINITE.E4M3.F32.PACK_AB_MERGE_C R13, RZ, R2, RZ ;  /* 0x00000002ff0d723e */ /* 0x000fe200048070ff */
[----:B--2---:R-:W-:Y:S02]  /*42e40*/  FMUL R3, R34, UR21 ;  /* 0x0000001522037c20 */ /* 0x004fe40008400000 */
[----:B------:R-:W2:Y:S01]  /*42e50*/  LDL.LU R34, [R1+0xaa4] ;  /* 0x000aa40001227983 */ /* 0x000ea20000300800 */
[----:B---3--:R-:W-:-:S03]  /*42e60*/  FMUL R2, R33, UR21 ;  /* 0x0000001521027c20 */ /* 0x008fc60008400000 */
[----:B------:R-:W3:Y:S02]  /*42e70*/  LDL.LU R33, [R1+0xaa8] ;  /* 0x000aa80001217983 */ /* 0x000ee40000300800 */
[----:B0-----:R-:W-:Y:S01]  /*42e80*/  F2FP.SATFINITE.E4M3.F32.PACK_AB_MERGE_C R7, RZ, R2, RZ ;  /* 0x00000002ff07723e */ /* 0x001fe200048070ff */
[----:B----4-:R-:W-:Y:S02]  /*42e90*/  FMUL R4, R31, UR21 ;  /* 0x000000151f047c20 */ /* 0x010fe40008400000 */
[----:B------:R-:W4:Y:S01]  /*42ea0*/  LDL.LU R31, [R1+0xaac] ;  /* 0x000aac00011f7983 */ /* 0x000f220000300800 */
[----:B------:R-:W-:-:S03]  /*42eb0*/  FMUL R2, R30, UR21 ;  /* 0x000000151e027c20 */ /* 0x000fc60008400000 */
[----:B------:R-:W4:Y:S01]  /*42ec0*/  LDL.LU R30, [R1+0xab0] ;  /* 0x000ab000011e7983 */ /* 0x000f220000300800 */
[C---:B------:R-:W-:Y:S02]  /*42ed0*/  ISETP.LT.OR P5, PT, R0.reuse, 0x109, !P0 ;  /* 0x000001090000780c */ /* 0x040fe400047a1670 */
[C---:B------:R-:W-:Y:S02]  /*42ee0*/  ISETP.LT.OR P3, PT, R0.reuse, 0x111, !P1 ;  /* 0x000001110000780c */ /* 0x040fe40004f61670 */
[C---:B------:R-:W-:Y:S02]  /*42ef0*/  ISETP.LT.OR P2, PT, R0.reuse, 0x112, !P1 ;  /* 0x000001120000780c */ /* 0x040fe40004f41670 */
[----:B------:R-:W-:Y:S02]  /*42f00*/  F2FP.SATFINITE.E4M3.F32.PACK_AB_MERGE_C R5, RZ, R5, RZ ;  /* 0x00000005ff05723e */ /* 0x000fe400048070ff */
[----:B------:R-:W-:-:S05]  /*42f10*/  ISETP.LT.OR P6, PT, R0, 0x112, !P0 ;  /* 0x000001120000780c */ /* 0x000fca00047c1670 */
[----:B------:R0:W-:Y:S01]  /*42f20*/  @!P5 STG.E.U8 desc[UR22][R26.64+0x108], R5 ;  /* 0x000108051a00d986 */ /* 0x0001e2000c101116 */
[----:B------:R-:W-:-:S03]  /*42f30*/  ISETP.LT.OR P5, PT, R0, 0x111, !P0 ;  /* 0x000001110000780c */ /* 0x000fc600047a1670 */
[----:B------:R-:W-:Y:S01]  /*42f40*/  @!P3 STG.E.U8 desc[UR22][R28.64+0x110], R9 ;  /* 0x000110091c00b986 */ /* 0x000fe2000c101116 */
[----:B------:R-:W-:-:S03]  /*42f50*/  ISETP.LT.OR P3, PT, R0, 0x119, !P1 ;  /* 0x000001190000780c */ /* 0x000fc60004f61670 */
[----:B------:R1:W-:Y:S01]  /*42f60*/  @!P2 STG.E.U8 desc[UR22][R28.64+0x111], R11 ;  /* 0x0001110b1c00a986 */ /* 0x0003e2000c101116 */
[----:B------:R-:W-:Y:S02]  /*42f70*/  ISETP.LT.OR P2, PT, R0, 0x11a, !P1 ;  /* 0x0000011a0000780c */ /* 0x000fe40004f41670 */
[----:B0-----:R-:W-:Y:S02]  /*42f80*/  F2FP.SATFINITE.E4M3.F32.PACK_AB_MERGE_C R5, RZ, R3, RZ ;  /* 0x00000003ff05723e */ /* 0x001fe400048070ff */
[----:B-1----:R-:W-:Y:S01]  /*42f90*/  F2FP.SATFINITE.E4M3.F32.PACK_AB_MERGE_C R11, RZ, R2, RZ ;  /* 0x00000002ff0b723e */ /* 0x002fe200048070ff */
[----:B------:R-:W-:Y:S01]  /*42fa0*/  FMUL R2, R38, UR21 ;  /* 0x0000001526027c20 */ /* 0x000fe20008400000 */
[----:B------:R-:W-:Y:S01]  /*42fb0*/  FMUL R3, R37, UR21 ;  /* 0x0000001525037c20 */ /* 0x000fe20008400000 */
[----:B------:R-:W4:Y:S01]  /*42fc0*/  LDL.LU R38, [R1+0xab4] ;  /* 0x000ab40001267983 */ /* 0x000f220000300800 */
[----:B------:R-:W-:-:S03]  /*42fd0*/  F2FP.SATFINITE.E4M3.F32.PACK_AB_MERGE_C R9, RZ, R4, RZ ;  /* 0x00000004ff09723e */ /* 0x000fc600048070ff */
[----:B------:R-:W4:Y:S04]  /*42fe0*/  LDL.LU R37, [R1+0xab8] ;  /* 0x000ab80001257983 */ /* 0x000f280000300800 */
[----:B------:R-:W-:Y:S01]  /*42ff0*/  @!P6 STG.E.U8 desc[UR22][R26.64+0x111], R5 ;  /* 0x000111051a00e986 */ /* 0x000fe2000c101116 */
[----:B------:R-:W-:Y:S01]  /*43000*/  ISETP.LT.OR P6, PT, R0, 0x11a, !P0 ;  /* 0x0000011a0000780c */ /* 0x000fe200047c1670 */
[----:B------:R-:W-:Y:S02]  /*43010*/  FMUL R4, R36, UR21 ;  /* 0x0000001524047c20 */ /* 0x000fe40008400000 */
[----:B------:R-:W4:Y:S04]  /*43020*/  LDL.LU R36, [R1+0xabc] ;  /* 0x000abc0001247983 */ /* 0x000f280000300800 */
[----:B------:R-:W-:Y:S04]  /*43030*/  @!P5 STG.E.U8 desc[UR22][R26.64+0x110], R13 ;  /* 0x0001100d1a00d986 */ /* 0x000fe8000c101116 */
[----:B------:R0:W-:Y:S04]  /*43040*/  @!P3 STG.E.U8 desc[UR22][R28.64+0x118], R7 ;  /* 0x000118071c00b986 */ /* 0x0001e8000c101116 */
[----:B------:R1:W-:Y:S01]  /*43050*/  @!P2 STG.E.U8 desc[UR22][R28.64+0x119], R9 ;  /* 0x000119091c00a986 */ /* 0x0003e2000c101116 */
[----:B0-----:R-:W-:-:S02]  /*43060*/  F2FP.SATFINITE.E4M3.F32.PACK_AB_MERGE_C R7, RZ, R2, RZ ;  /* 0x00000002ff07723e */ /* 0x001fc400048070ff */
[----:B-1----:R-:W-:-:S03]  /*43070*/  F2FP.SATFINITE.E4M3.F32.PACK_AB_MERGE_C R9, RZ, R3, RZ ;  /* 0x00000003ff09723e */ /* 0x002fc600048070ff */
[----:B------:R0:W-:Y:S01]  /*43080*/  @!P6 STG.E.U8 desc[UR22][R26.64+0x119], R7 ;  /* 0x000119071a00e986 */ /* 0x0001e2000c101116 */
[----:B------:R-:W-:Y:S01]  /*43090*/  F2FP.SATFINITE.E4M3.F32.PACK_AB_MERGE_C R13, RZ, R4, RZ ;  /* 0x00000004ff0d723e */ /* 0x000fe200048070ff */
[----:B------:R-:W-:Y:S02]  /*430a0*/  FMUL R5, R35, UR21 ;  /* 0x0000001523057c20 */ /* 0x000fe40008400000 */
[----:B------:R-:W4:Y:S01]  /*430b0*/  LDL.LU R35, [R1+0xac0] ;  /* 0x000ac00001237983 */ /* 0x000f220000300800 */
        /* <DEDUP_REMOVED lines=12> */
[----:B------:R-:W-:-:S07]  /*43180*/  ISETP.LT.OR P6, PT, R0, 0x122, !P0 ;  /* 0x000001220000780c */ /* 0x000fce00047c1670 */
[----:B------:R-:W-:Y:S01]  /*43190*/  @!P5 STG.E.U8 desc[UR22][R26.64+0x118], R11 ;  /* 0x0001180b1a00d986 */ /* 0x000fe2000c101116 */
[----:B------:R-:W-:-:S03]  /*431a0*/  ISETP.LT.OR P5, PT, R0, 0x121, !P0 ;  /* 0x000001210000780c */ /* 0x000fc600047a1670 */
[----:B------:R0:W-:Y:S04]  /*431b0*/  @!P3 STG.E.U8 desc[UR22][R28.64+0x120], R9 ;  /* 0x000120091c00b986 */ /* 0x0001e8000c101116 */
[----:B------:R1:W-:Y:S01]  /*431c0*/  @!P2 STG.E.U8 desc[UR22][R28.64+0x121], R13 ;  /* 0x0001210d1c00a986 */ /* 0x0003e2000c101116 */
[C---:B------:R-:W-:Y:S02]  /*431d0*/  ISETP.LT.OR P2, PT, R0.reuse, 0x12a, !P1 ;  /* 0x0000012a0000780c */ /* 0x040fe40004f41670 */
[----:B------:R-:W-:Y:S02]  /*431e0*/  ISETP.LT.OR P3, PT, R0, 0x129, !P1 ;  /* 0x000001290000780c */ /* 0x000fe40004f61670 */
[----:B0-----:R-:W-:Y:S02]  /*431f0*/  F2FP.SATFINITE.E4M3.F32.PACK_AB_MERGE_C R9, RZ, R3, RZ ;  /* 0x00000003ff09723e */ /* 0x001fe400048070ff */
[----:B-1----:R-:W-:Y:S01]  /*43200*/  F2FP.SATFINITE.E4M3.F32.PACK_AB_MERGE_C R13, RZ, R2, RZ ;  /* 0x00000002ff0d723e */ /* 0x002fe200048070ff */
[----:B------:R-:W-:-:S02]  /*43210*/  FMUL R3, R38, UR21 ;  /* 0x0000001526037c20 */ /* 0x000fc40008400000 */
[----:B------:R-:W4:Y:S01]  /*43220*/  LDL.LU R38, [R1+0xad4] ;  /* 0x000ad40001267983 */ /* 0x000f220000300800 */
[----:B------:R-:W-:-:S03]  /*43230*/  FMUL R2, R37, UR21 ;  /* 0x0000001525027c20 */ /* 0x000fc60008400000 */
[----:B------:R-:W4:Y:S01]  /*43240*/  LDL.LU R37, [R1+0xad8] ;  /* 0x000ad80001257983 */ /* 0x000f220000300800 */
[----:B------:R-:W-:Y:S02]  /*43250*/  F2FP.SATFINITE.E4M3.F32.PACK_AB_MERGE_C R5, RZ, R5, RZ ;  /* 0x00000005ff05723e */ /* 0x000fe400048070ff */
[----:B------:R-:W-:Y:S01]  /*43260*/  F2FP.SATFINITE.E4M3.F32.PACK_AB_MERGE_C R11, RZ, R4, RZ ;  /* 0x00000004ff0b723e */ /* 0x000fe200048070ff */
[----:B------:R0:W-:Y:S01]  /*43270*/  @!P6 STG.E.U8 desc[UR22][R26.64+0x121], R7 ;  /* 0x000121071a00e986 */ /* 0x0001e2000c101116 */
[----:B------:R-:W-:Y:S01]  /*43280*/  ISETP.LT.OR P6, PT, R0, 0x12a, !P0 ;  /* 0x0000012a0000780c */ /* 0x000fe200047c1670 */
[----:B------:R-:W-:Y:S02]  /*43290*/  FMUL R4, R36, UR21 ;  /* 0x0000001524047c20 */ /* 0x000fe40008400000 */
[----:B------:R-:W4:Y:S01]  /*432a0*/  LDL.LU R36, [R1+0xadc] ;  /* 0x000adc0001247983 */ /* 0x000f220000300800 */
[----:B0-----:R-:W-:-:S03]  /*432b0*/  F2FP.SATFINITE.E4M3.F32.PACK_AB_MERGE_C R7, RZ, R2, RZ ;  /* 0x00000002ff07723e */ /* 0x001fc600048070ff */
[----:B------:R0:W-:Y:S04]  /*432c0*/  @!P5 STG.E.U8 desc[UR22][R26.64+0x120], R5 ;  /* 0x000120051a00d986 */ /* 0x0001e8000c101116 */
[----:B------:R-:W-:Y:S04]  /*432d0*/  @!P2 STG.E.U8 desc[UR22][R28.64+0x129], R11 ;  /* 0x0001290b1c00a986 */ /* 0x000fe8000c101116 */
[----:B------:R1:W-:Y:S01]  /*432e0*/  @!P3 STG.E.U8 desc[UR22][R28.64+0x128], R9 ;  /* 0x000128091c00b986 */ /* 0x0003e2000c101116 */
[----:B0-----:R-:W-:-:S05]  /*432f0*/  F2FP.SATFINITE.E4M3.F32.PACK_AB_MERGE_C R5, RZ, R3, RZ ;  /* 0x00000003ff05723e */ /* 0x001fca00048070ff */
[----:B------:R0:W-:Y:S01]  /*43300*/  @!P6 STG.E.U8 desc[UR22][R26.64+0x129], R5 ;  /* 0x000129051a00e986 */ /* 0x0001e2000c101116 */
[----:B-1----:R-:W-:Y:S01]  /*43310*/  F2FP.SATFINITE.E4M3.F32.PACK_AB_MERGE_C R9, RZ, R4, RZ ;  /* 0x00000004ff09723e */ /* 0x002fe200048070ff */
[----:B------:R-:W-:Y:S02]  /*43320*/  FMUL R2, R35, UR21 ;  /* 0x0000001523027c20 */ /* 0x000fe40008400000 */
[----:B------:R-:W4:Y:S03]  /*43330*/  LDL.LU R35, [R1+0xae0] ;  /* 0x000ae00001237983 */ /* 0x000f260000300800 */
        /* <DEDUP_REMOVED lines=10> */
[C---:B------:R-:W-:Y:S02]  /*433e0*/  ISETP.LT.OR P3, PT, R0.reuse, 0x131, !P1 ;  /* 0x000001310000780c */ /* 0x040fe40004f61670 */
[C---:B------:R-:W-:Y:S02]  /*433f0*/  ISETP.LT.OR P2, PT, R0.reuse, 0x132, !P1 ;  /* 0x000001320000780c */ /* 0x040fe40004f41670 */
[----:B------:R-:W-:-:S07]  /*43400*/  ISETP.LT.OR P6, PT, R0, 0x132, !P0 ;  /* 0x000001320000780c */ /* 0x000fce00047c1670 */
[----:B------:R-:W-:Y:S01]  /*43410*/  @!P5 STG.E.U8 desc[UR22][R26.64+0x128], R13 ;  /* 0x0001280d1a00d986 */ /* 0x000fe2000c101116 */
[----:B------:R-:W-:-:S03]  /*43420*/  ISETP.LT.OR P5, PT, R0, 0x131, !P0 ;  /* 0x000001310000780c */ /* 0x000fc600047a1670 */
[----:B------:R0:W-:Y:S01]  /*43430*/  @!P3 STG.E.U8 desc[UR22][R28.64+0x130], R7 ;  /* 0x000130071c00b986 */ /* 0x0001e2000c101116 */
[----:B------:R-:W-:-:S03]  /*43440*/  ISETP.LT.OR P3, PT, R0, 0x139, !P1 ;  /* 0x000001390000780c */ /* 0x000fc60004f61670 */
[----:B------:R1:W-:Y:S01]  /*43450*/  @!P2 STG.E.U8 desc[UR22][R28.64+0x131], R9 ;  /* 0x000131091c00a986 */ /* 0x0003e2000c101116 */
[----:B------:R-:W-:Y:S02]  /*43460*/  ISETP.LT.OR P2, PT, R0, 0x13a, !P1 ;  /* 0x0000013a0000780c */ /* 0x000fe40004f41670 */
[----:B0-----:R-:W-:Y:S02]  /*43470*/  F2FP.SATFINITE.E4M3.F32.PACK_AB_MERGE_C R7, RZ, R2, RZ ;  /* 0x00000002ff07723e */ /* 0x001fe400048070ff */
[----:B-1----:R-:W-:Y:S01]  /*43480*/  F2FP.SATFINITE.E4M3.F32.PACK_AB_MERGE_C R9, RZ, R3, RZ ;  /* 0x00000003ff09723e */ /* 0x002fe200048070ff */
[----:B------:R-:W-:Y:S02]  /*43490*/  FMUL R2, R38, UR21 ;  /* 0x0000001526027c20 */ /* 0x000fe40008400000 */
[----:B------:R-:W4:Y:S01]  /*434a0*/  LDL.LU R38, [R1+0xaf4] ;  /* 0x000af40001267983 */ /* 0x000f220000300800 */
[----:B------:R-:W-:-:S03]  /*434b0*/  FMUL R3, R37, UR21 ;  /* 0x0000001525037c20 */ /* 0x000fc60008400000 */
[----:B------:R-:W4:Y:S01]  /*434c0*/  LDL.LU R37, [R1+0xaf8] ;  /* 0x000af80001257983 */ /* 0x000f220000300800 */
[----:B------:R-:W-:-:S03]  /*434d0*/  F2FP.SATFINITE.E4M3.F32.PACK_AB_MERGE_C R13, RZ, R4, RZ ;  /* 0x00000004ff0d723e */ /* 0x000fc600048070ff */
[----:B------:R0:W-:Y:S01]  /*434e0*/  @!P6 STG.E.U8 desc[UR22][R26.64+0x131], R7 ;  /* 0x000131071a00e986 */ /* 0x0001e2000c101116 */
[----:B------:R-:W-:Y:S01]  /*434f0*/  ISETP.LT.OR P6, PT, R0, 0x13a, !P0 ;  /* 0x0000013a0000780c */ /* 0x000fe200047c1670 */
[----:B------:R-:W-:Y:S02]  /*43500*/  FMUL R4, R36, UR21 ;  /* 0x0000001524047c20 */ /* 0x000fe40008400000 */
[----:B------:R-:W4:Y:S01]  /*43510*/  LDL.LU R36, [R1+0xafc] ;  /* 0x000afc0001247983 */ /* 0x000f220000300800 */
[----:B0-----:R-:W-:-:S03]  /*43520*/  F2FP.SATFINITE.E4M3.F32.PACK_AB_MERGE_C R7, RZ, R2, RZ ;  /* 0x00000002ff07723e */ /* 0x001fc600048070ff */
[----:B------:R-:W-:Y:S04]  /*43530*/  @!P5 STG.E.U8 desc[UR22][R26.64+0x130], R11 ;  /* 0x0001300b1a00d986 */ /* 0x000fe8000c101116 */
[----:B------:R0:W-:Y:S04]  /*43540*/  @!P3 STG.E.U8 desc[UR22][R28.64+0x138], R9 ;  /* 0x000138091c00b986 */ /* 0x0001e8000c101116 */
[----:B------:R1:W-:Y:S01]  /*43550*/  @!P2 STG.E.U8 desc[UR22][R28.64+0x139], R13 ;  /* 0x0001390d1c00a986 */ /* 0x0003e2000c101116 */
[----:B0-----:R-:W-:-:S03]  /*43560*/  F2FP.SATFINITE.E4M3.F32.PACK_AB_MERGE_C R9, RZ, R3, RZ ;  /* 0x00000003ff09723e */ /* 0x001fc600048070ff */
[----:B------:R0:W-:Y:S01]  /*43570*/  @!P6 STG.E.U8 desc[UR22][R26.64+0x139], R7 ;  /* 0x000139071a00e986 */ /* 0x0001e2000c101116 */
[----:B------:R-:W-:Y:S01]  /*43580*/  F2FP.SATFINITE.E4M3.F32.PACK_AB_MERGE_C R11, RZ, R4, RZ ;  /* 0x00000004ff0b723e */ /* 0x000fe200048070ff */
[----:B------:R-:W-:Y:S02]  /*43590*/  FMUL R2, R35, UR21 ;  /* 0x0000001523027c20 */ /* 0x000fe40008400000 */
[----:B------:R-:W4:Y:S03]  /*435a0*/  LDL.LU R35, [R1+0xb00] ;  /* 0x000b000001237983 */ /* 0x000f260000300800 */
[----:B-1----:R-:W-:Y:S01]  /*435b0*/  F2FP.SATFINITE.E4M3.F32.PACK_AB_MERGE_C R13, RZ, R2, RZ ;  /* 0x00000002ff0d723e */ /* 0x002fe200048070ff */
        /* <DEDUP_REMOVED lines=59> */
[----:B------:R-:W-:Y:S02]  /*43970*/  F2FP.SATFINITE.E4M3.F32.PACK_AB_MERGE_C R5, RZ, R5, RZ ;  /* 0x00000005ff05723e */ /* 0x000fe400048070ff */
        /* <DEDUP_REMOVED lines=244> */
[----:B------:R-:W-:Y:S01]  /*448c0*/  FMUL R2, R37, UR21 ;  /* 0x0000001525027c20 */ /* 0x000fe20008400000 */
[----:B------:R-:W-:-:S02]  /*448d0*/  F2FP.SATFINITE.E4M3.F32.PACK_AB_MERGE_C R11, RZ, R4, RZ ;  /* 0x00000004ff0b723e */ /* 0x000fc400048070ff */
[----:B------:R0:W-:Y:S01]  /*448e0*/  @!P6 STG.E.U8 desc[UR22][R26.64+0x1b1], R7 ;  /* 0x0001b1071a00e986 */ /* 0x0001e2000c101116 */
[----:B------:R-:W-:-:S03]  /*448f0*/  ISETP.LT.OR P6, PT, R0, 0x1ba, !P0 ;  /* 0x000001ba0000780c */ /* 0x000fc600047c1670 */
[----:B------:R-:W4:Y:S01]  /*44900*/  LDL.LU R37, [R1+0xbf8] ;  /* 0x000bf80001257983 */ /* 0x000f220000300800 */
[----:B------:R-:W-:-:S03]  /*44910*/  FMUL R4, R36, UR21 ;  /* 0x0000001524047c20 */ /* 0x000fc60008400000 */
        /* <DEDUP_REMOVED lines=32> */
[----:B------:R0:W-:Y:S01]  /*44b20*/  @!P6 STG.E.U8 desc[UR22][R26.64+0x1c1], R7 ;  /* 0x0001c1071a00e986 */ /* 0x0001e2000c101116 */
[----:B------:R-:W-:-:S03]  /*44b30*/  ISETP.LT.OR P6, PT, R0, 0x1ca, !P0 ;  /* 0x000001ca0000780c */ /* 0x000fc600047c1670 */
[----:B------:R-:W4:Y:S01]  /*44b40*/  LDL.LU R38, [R1+0xc14] ;  /* 0x000c140001267983 */ /* 0x000f220000300800 */
[----:B------:R-:W-:-:S03]  /*44b50*/  FMUL R3, R37, UR21 ;  /* 0x0000001525037c20 */ /* 0x000fc60008400000 */
[----:B------:R-:W4:Y:S01]  /*44b60*/  LDL.LU R37, [R1+0xc18] ;  /* 0x000c180001257983 */ /* 0x000f220000300800 */
[----:B------:R-:W-:Y:S02]  /*44b70*/  F2FP.SATFINITE.E4M3.F32.PACK_AB_MERGE_C R13, RZ, R4, RZ ;  /* 0x00000004ff0d723e */ /* 0x000fe400048070ff */
[----:B0-----:R-:W-:Y:S01]  /*44b80*/  F2FP.SATFINITE.E4M3.F32.PACK_AB_MERGE_C R7, RZ, R2, RZ ;  /* 0x00000002ff07723e */ /* 0x001fe200048070ff */
[----:B------:R-:W-:Y:S01]  /*44b90*/  @!P5 STG.E.U8 desc[UR22][R26.64+0x1c0], R11 ;  /* 0x0001c00b1a00d986 */ /* 0x000fe2000c101116 */
[----:B------:R-:W-:-:S03]  /*44ba0*/  FMUL R4, R36, UR21 ;  /* 0x0000001524047c20 */ /* 0x000fc60008400000 */
[----:B------:R0:W-:Y:S04]  /*44bb0*/  @!P3 STG.E.U8 desc[UR22][R28.64+0x1c8], R9 ;  /* 0x0001c8091c00b986 */ /* 0x0001e8000c101116 */
[----:B------:R1:W-:Y:S04]  /*44bc0*/  @!P2 STG.E.U8 desc[UR22][R28.64+0x1c9], R13 ;  /* 0x0001c90d1c00a986 */ /* 0x0003e8000c101116 */
[----:B------:R-:W4:Y:S01]  /*44bd0*/  LDL.LU R36, [R1+0xc1c] ;  /* 0x000c1c0001247983 */ /* 0x000f220000300800 */
        /* <DEDUP_REMOVED lines=16> */
[C---:B------:R-:W-:Y:S01]  /*44ce0*/  ISETP.LT.OR P3, PT, R0.reuse, 0x1d1, !P1 ;  /* 0x000001d10000780c */ /* 0x040fe20004f61670 */
[----:B------:R-:W4:Y:S01]  /*44cf0*/  LDL.LU R39, [R1+0xc34] ;  /* 0x000c340001277983 */ /* 0x000f220000300800 */
[C---:B------:R-:W-:Y:S02]  /*44d00*/  ISETP.LT.OR P2, PT, R0.reuse, 0x1d2, !P1 ;  /* 0x000001d20000780c */ /* 0x040fe40004f41670 */
[----:B------:R-:W-:Y:S02]  /*44d10*/  ISETP.LT.OR P6, PT, R0, 0x1d2, !P0 ;  /* 0x000001d20000780c */ /* 0x000fe400047c1670 */
[----:B------:R-:W-:-:S05]  /*44d20*/  F2FP.SATFINITE.E4M3.F32.PACK_AB_MERGE_C R5, RZ, R5, RZ ;  /* 0x00000005ff05723e */ /* 0x000fca00048070ff */
[----:B------:R0:W-:Y:S01]  /*44d30*/  @!P5 STG.E.U8 desc[UR22][R26.64+0x1c8], R5 ;  /* 0x0001c8051a00d986 */ /* 0x0001e2000c101116 */
[----:B------:R-:W-:-:S03]  /*44d40*/  ISETP.LT.OR P5, PT, R0, 0x1d1, !P0 ;  /* 0x000001d10000780c */ /* 0x000fc600047a1670 */
[----:B------:R-:W-:Y:S01]  /*44d50*/  @!P3 STG.E.U8 desc[UR22][R28.64+0x1d0], R9 ;  /* 0x0001d0091c00b986 */ /* 0x000fe2000c101116 */
[----:B------:R-:W-:-:S03]  /*44d60*/  ISETP.LT.OR P3, PT, R0, 0x1d9, !P1 ;  /* 0x000001d90000780c */ /* 0x000fc60004f61670 */
[----:B------:R1:W-:Y:S01]  /*44d70*/  @!P2 STG.E.U8 desc[UR22][R28.64+0x1d1], R11 ;  /* 0x0001d10b1c00a986 */ /* 0x0003e2000c101116 */
[----:B0-----:R-:W-:Y:S02]  /*44d80*/  F2FP.SATFINITE.E4M3.F32.PACK_AB_MERGE_C R5, RZ, R3, RZ ;  /* 0x00000003ff05723e */ /* 0x001fe400048070ff */
[----:B------:R-:W-:-:S03]  /*44d90*/  ISETP.LT.OR P2, PT, R0, 0x1da, !P1 ;  /* 0x000001da0000780c */ /* 0x000fc60004f41670 */
[----:B------:R-:W-:Y:S01]  /*44da0*/  @!P6 STG.E.U8 desc[UR22][R26.64+0x1d1], R5 ;  /* 0x0001d1051a00e986 */ /* 0x000fe2000c101116 */
[----:B-1----:R-:W-:Y:S02]  /*44db0*/  F2FP.SATFINITE.E4M3.F32.PACK_AB_MERGE_C R11, RZ, R2, RZ ;  /* 0x00000002ff0b723e */ /* 0x002fe400048070ff */
[----:B------:R-:W-:Y:S01]  /*44dc0*/  ISETP.LT.OR P6, PT, R0, 0x1da, !P0 ;  /* 0x000001da0000780c */ /* 0x000fe200047c1670 */
[----:B------:R-:W-:Y:S02]  /*44dd0*/  FMUL R2, R38, UR21 ;  /* 0x0000001526027c20 */ /* 0x000fe40008400000 */
[----:B------:R-:W4:Y:S01]  /*44de0*/  LDL.LU R38, [R1+0xc38] ;  /* 0x000c380001267983 */ /* 0x000f220000300800 */
[----:B------:R-:W-:-:S03]  /*44df0*/  FMUL R3, R37, UR21 ;  /* 0x0000001525037c20 */ /* 0x000fc60008400000 */
[----:B------:R-:W4:Y:S01]  /*44e00*/  LDL.LU R37, [R1+0xc3c] ;  /* 0x000c3c0001257983 */ /* 0x000f220000300800 */
[----:B------:R-:W-:-:S03]  /*44e10*/  F2FP.SATFINITE.E4M3.F32.PACK_AB_MERGE_C R9, RZ, R4, RZ ;  /* 0x00000004ff09723e */ /* 0x000fc600048070ff */
[----:B------:R-:W-:Y:S04]  /*44e20*/  @!P5 STG.E.U8 desc[UR22][R26.64+0x1d0], R13 ;  /* 0x0001d00d1a00d986 */ /* 0x000fe8000c101116 */
[----:B------:R0:W-:Y:S01]  /*44e30*/  @!P3 STG.E.U8 desc[UR22][R28.64+0x1d8], R7 ;  /* 0x0001d8071c00b986 */ /* 0x0001e2000c101116 */
[----:B------:R-:W-:-:S03]  /*44e40*/  FMUL R4, R36, UR21 ;  /* 0x0000001524047c20 */ /* 0x000fc60008400000 */
[----:B------:R-:W4:Y:S01]  /*44e50*/  LDL.LU R36, [R1+0xc40] ;  /* 0x000c400001247983 */ /* 0x000f220000300800 */
[----:B0-----:R-:W-:-:S03]  /*44e60*/  F2FP.SATFINITE.E4M3.F32.PACK_AB_MERGE_C R7, RZ, R2, RZ ;  /* 0x00000002ff07723e */ /* 0x001fc600048070ff */
[----:B------:R0:W-:Y:S01]  /*44e70*/  @!P2 STG.E.U8 desc[UR22][R28.64+0x1d9], R9 ;  /* 0x0001d9091c00a986 */ /* 0x0001e2000c101116 */
[----:B------:R-:W-:-:S03]  /*44e80*/  F2FP.SATFINITE.E4M3.F32.PACK_AB_MERGE_C R13, RZ, R4, RZ ;  /* 0x00000004ff0d723e */ /* 0x000fc600048070ff */
[----:B------:R1:W-:Y:S01]  /*44e90*/  @!P6 STG.E.U8 desc[UR22][R26.64+0x1d9], R7 ;  /* 0x0001d9071a00e986 */ /* 0x0003e2000c101116 */
[----:B0-----:R-:W-:Y:S01]  /*44ea0*/  F2FP.SATFINITE.E4M3.F32.PACK_AB_MERGE_C R9, RZ, R3, RZ ;  /* 0x00000003ff09723e */ /* 0x001fe200048070ff */
[----:B------:R-:W-:Y:S02]  /*44eb0*/  FMUL R5, R35, UR21 ;  /* 0x0000001523057c20 */ /* 0x000fe40008400000 */
[----:B------:R-:W4:Y:S01]  /*44ec0*/  LDL.LU R35, [R1+0xc44] ;  /* 0x000c440001237983 */ /* 0x000f220000300800 */
[----:B--2---:R-:W-:-:S03]  /*44ed0*/  FMUL R2, R34, UR21 ;  /* 0x0000001522027c20 */ /* 0x004fc60008400000 */
[----:B------:R-:W2:Y:S02]  /*44ee0*/  LDL.LU R34, [R1+0xc48] ;  /* 0x000c480001227983 */ /* 0x000ea40000300800 */
[----:B-1----:R-:W-:Y:S01]  /*44ef0*/  F2FP.SATFINITE.E4M3.F32.PACK_AB_MERGE_C R7, RZ, R2, RZ ;  /* 0x00000002ff07723e */ /* 0x002fe200048070ff */
[----:B---3--:R-:W-:Y:S02]  /*44f00*/  FMUL R3, R33, UR21 ;  /* 0x0000001521037c20 */ /* 0x008fe40008400000 */
[----:B------:R-:W3:Y:S01]  /*44f10*/  LDL.LU R33, [R1+0xc4c] ;  /* 0x000c4c0001217983 */ /* 0x000ee20000300800 */
[----:B----4-:R-:W-:-:S03]  /*44f20*/  FMUL R4, R31, UR21 ;  /* 0x000000151f047c20 */ /* 0x010fc60008400000 */
[----:B------:R-:W4:Y:S01]  /*44f30*/  LDL.LU R31, [R1+0xc54] ;  /* 0x000c5400011f7983 */ /* 0x000f220000300800 */
[----:B------:R-:W-:-:S03]  /*44f40*/  FMUL R2, R30, UR21 ;  /* 0x000000151e027c20 */ /* 0x000fc60008400000 */
[----:B------:R-:W4:Y:S01]  /*44f50*/  LDL.LU R30, [R1+0xc50] ;  /* 0x000c5000011e7983 */ /* 0x000f220000300800 */
[C---:B------:R-:W-:Y:S02]  /*44f60*/  ISETP.LT.OR P5, PT, R0.reuse, 0x1d9, !P0 ;  /* 0x000001d90000780c */ /* 0x040fe400047a1670 */
[C---:B------:R-:W-:Y:S02]  /*44f70*/  ISETP.LT.OR P2, PT, R0.reuse, 0x1e2, !P1 ;  /* 0x000001e20000780c */ /* 0x040fe40004f41670 */
[C---:B------:R-:W-:Y:S02]  /*44f80*/  ISETP.LT.OR P3, PT, R0.reuse, 0x1e1, !P1 ;  /* 0x000001e10000780c */ /* 0x040fe40004f61670 */
[----:B------:R-:W-:-:S07]  /*44f90*/  ISETP.LT.OR P6, PT, R0, 0x1e2, !P0 ;  /* 0x000001e20000780c */ /* 0x000fce00047c1670 */
[----:B------:R0:W-:Y:S01]  /*44fa0*/  @!P5 STG.E.U8 desc[UR22][R26.64+0x1d8], R11 ;  /* 0x0001d80b1a00d986 */ /* 0x0001e2000c101116 */
[----:B------:R-:W-:-:S03]  /*44fb0*/  ISETP.LT.OR P5, PT, R0, 0x1e1, !P0 ;  /* 0x000001e10000780c */ /* 0x000fc600047a1670 */
[----:B------:R-:W-:Y:S01]  /*44fc0*/  @!P2 STG.E.U8 desc[UR22][R28.64+0x1e1], R13 ;  /* 0x0001e10d1c00a986 */ /* 0x000fe2000c101116 */
[----:B------:R-:W-:-:S03]  /*44fd0*/  ISETP.LT.OR P2, PT, R0, 0x1ea, !P1 ;  /* 0x000001ea0000780c */ /* 0x000fc60004f41670 */
[----:B------:R1:W-:Y:S01]  /*44fe0*/  @!P3 STG.E.U8 desc[UR22][R28.64+0x1e0], R9 ;  /* 0x0001e0091c00b986 */ /* 0x0003e2000c101116 */
[C---:B------:R-:W-:Y:S02]  /*44ff0*/  ISETP.LT.OR P3, PT, R0.reuse, 0x1e9, !P1 ;  /* 0x000001e90000780c */ /* 0x040fe40004f61670 */
[----:B------:R-:W-:Y:S02]  /*45000*/  F2FP.SATFINITE.E4M3.F32.PACK_AB_MERGE_C R5, RZ, R5, RZ ;  /* 0x00000005ff05723e */ /* 0x000fe400048070ff */
[----:B0-----:R-:W-:Y:S01]  /*45010*/  F2FP.SATFINITE.E4M3.F32.PACK_AB_MERGE_C R11, RZ, R4, RZ ;  /* 0x00000004ff0b723e */ /* 0x001fe200048070ff */
[----:B------:R0:W-:Y:S01]  /*45020*/  @!P6 STG.E.U8 desc[UR22][R26.64+0x1e1], R7 ;  /* 0x0001e1071a00e986 */ /* 0x0001e2000c101116 */
[C---:B------:R-:W-:Y:S02]  /*45030*/  ISETP.LT.OR P6, PT, R0.reuse, 0x1ea, !P0 ;  /* 0x000001ea0000780c */ /* 0x040fe400047c1670 */
[----:B-1----:R-:W-:Y:S01]  /*45040*/  F2FP.SATFINITE.E4M3.F32.PACK_AB_MERGE_C R9, RZ, R3, RZ ;  /* 0x00000003ff09723e */ /* 0x002fe200048070ff */
[----:B------:R1:W-:Y:S01]  /*45050*/  @!P5 STG.E.U8 desc[UR22][R26.64+0x1e0], R5 ;  /* 0x0001e0051a00d986 */ /* 0x0003e2000c101116 */
[----:B------:R-:W-:-:S03]  /*45060*/  ISETP.LT.OR P5, PT, R0, 0x1e9, !P0 ;  /* 0x000001e90000780c */ /* 0x000fc600047a1670 */
[----:B------:R-:W-:Y:S01]  /*45070*/  @!P2 STG.E.U8 desc[UR22][R28.64+0x1e9], R11 ;  /* 0x0001e90b1c00a986 */ /* 0x000fe2000c101116 */
[C---:B------:R-:W-:Y:S01]  /*45080*/  ISETP.LT.OR P2, PT, R0.reuse, 0x1f2, !P1 ;  /* 0x000001f20000780c */ /* 0x040fe20004f41670 */
[----:B------:R-:W-:Y:S02]  /*45090*/  FMUL R3, R39, UR21 ;  /* 0x0000001527037c20 */ /* 0x000fe40008400000 */
[----:B------:R1:W-:Y:S01]  /*450a0*/  @!P3 STG.E.U8 desc[UR22][R28.64+0x1e8], R9 ;  /* 0x0001e8091c00b986 */ /* 0x0003e2000c101116 */
[----:B------:R-:W-:Y:S01]  /*450b0*/  ISETP.LT.OR P3, PT, R0, 0x1f1, !P1 ;  /* 0x000001f10000780c */ /* 0x000fe20004f61670 */
[----:B------:R-:W-:Y:S01]  /*450c0*/  FMUL R4, R37, UR21 ;  /* 0x0000001525047c20 */ /* 0x000fe20008400000 */
[----:B------:R-:W-:Y:S01]  /*450d0*/  F2FP.SATFINITE.E4M3.F32.PACK_AB_MERGE_C R13, RZ, R2, RZ ;  /* 0x00000002ff0d723e */ /* 0x000fe200048070ff */
[----:B------:R-:W-:Y:S01]  /*450e0*/  FMUL R2, R38, UR21 ;  /* 0x0000001526027c20 */ /* 0x000fe20008400000 */
[----:B------:R-:W-:Y:S02]  /*450f0*/  F2FP.SATFINITE.E4M3.F32.PACK_AB_MERGE_C R3, RZ, R3, RZ ;  /* 0x00000003ff03723e */ /* 0x000fe400048070ff */
[----:B0-----:R-:W-:-:S02]  /*45100*/  F2FP.SATFINITE.E4M3.F32.PACK_AB_MERGE_C R7, RZ, R4, RZ ;  /* 0x00000004ff07723e */ /* 0x001fc400048070ff */
[----:B-1----:R-:W-:Y:S01]  /*45110*/  F2FP.SATFINITE.E4M3.F32.PACK_AB_MERGE_C R5, RZ, R2, RZ ;  /* 0x00000002ff05723e */ /* 0x002fe200048070ff */
[----:B------:R-:W-:Y:S01]  /*45120*/  @!P5 STG.E.U8 desc[UR22][R26.64+0x1e8], R13 ;  /* 0x0001e80d1a00d986 */ /* 0x000fe2000c101116 */
[----:B------:R-:W-:-:S03]  /*45130*/  ISETP.LT.OR P5, PT, R0, 0x1f1, !P0 ;  /* 0x000001f10000780c */ /* 0x000fc600047a1670 */
[----:B------:R-:W-:Y:S01]  /*45140*/  @!P6 STG.E.U8 desc[UR22][R26.64+0x1e9], R3 ;  /* 0x0001e9031a00e986 */ /* 0x000fe2000c101116 */
[----:B------:R-:W-:Y:S01]  /*45150*/  FMUL R2, R36, UR21 ;  /* 0x0000001524027c20 */ /* 0x000fe20008400000 */
[C---:B------:R-:W-:Y:S02]  /*45160*/  ISETP.LT.OR P6, PT, R0.reuse, 0x1f2, !P0 ;  /* 0x000001f20000780c */ /* 0x040fe400047c1670 */
[----:B------:R0:W-:Y:S01]  /*45170*/  @!P2 STG.E.U8 desc[UR22][R28.64+0x1f1], R7 ;  /* 0x0001f1071c00a986 */ /* 0x0001e2000c101116 */
[C---:B------:R-:W-:Y:S02]  /*45180*/  ISETP.LT.OR P2, PT, R0.reuse, 0x1fa, !P1 ;  /* 0x000001fa0000780c */ /* 0x040fe40004f41670 */
[C---:B------:R-:W-:Y:S01]  /*45190*/  ISETP.LT.OR P1, PT, R0.reuse, 0x1f9, !P1 ;  /* 0x000001f90000780c */ /* 0x040fe20004f21670 */
[----:B------:R4:W-:Y:S01]  /*451a0*/  @!P3 STG.E.U8 desc[UR22][R28.64+0x1f0], R5 ;  /* 0x0001f0051c00b986 */ /* 0x0009e2000c101116 */
[C---:B------:R-:W-:Y:S02]  /*451b0*/  ISETP.LT.OR P3, PT, R0.reuse, 0x1fa, !P0 ;  /* 0x000001fa0000780c */ /* 0x040fe40004761670 */
[----:B------:R-:W-:-:S02]  /*451c0*/  ISETP.LT.OR P0, PT, R0, 0x1f9, !P0 ;  /* 0x000001f90000780c */ /* 0x000fc40004701670 */
[----:B------:R-:W-:-:S05]  /*451d0*/  F2FP.SATFINITE.E4M3.F32.PACK_AB_MERGE_C R9, RZ, R2, RZ ;  /* 0x00000002ff09723e */ /* 0x000fca00048070ff */
[----:B------:R1:W-:Y:S01]  /*451e0*/  @!P5 STG.E.U8 desc[UR22][R26.64+0x1f0], R9 ;  /* 0x0001f0091a00d986 */ /* 0x0003e2000c101116 */
[----:B------:R-:W-:-:S05]  /*451f0*/  FMUL R0, R35, UR21 ;  /* 0x0000001523007c20 */ /* 0x000fca0008400000 */
[----:B0-----:R-:W-:-:S05]  /*45200*/  F2FP.SATFINITE.E4M3.F32.PACK_AB_MERGE_C R7, RZ, R0, RZ ;  /* 0x00000000ff07723e */ /* 0x001fca00048070ff */
[----:B------:R1:W-:Y:S01]  /*45210*/  @!P6 STG.E.U8 desc[UR22][R26.64+0x1f1], R7 ;  /* 0x0001f1071a00e986 */ /* 0x0003e2000c101116 */
[----:B--2---:R-:W-:Y:S01]  /*45220*/  FMUL R2, R34, UR21 ;  /* 0x0000001522027c20 */ /* 0x004fe20008400000 */
[----:B---3--:R-:W-:-:S04]  /*45230*/  FMUL R3, R33, UR21 ;  /* 0x0000001521037c20 */ /* 0x008fc80008400000 */
[----:B------:R-:W-:Y:S02]  /*45240*/  F2FP.SATFINITE.E4M3.F32.PACK_AB_MERGE_C R11, RZ, R2, RZ ;  /* 0x00000002ff0b723e */ /* 0x000fe400048070ff */
[----:B------:R-:W-:-:S03]  /*45250*/  F2FP.SATFINITE.E4M3.F32.PACK_AB_MERGE_C R3, RZ, R3, RZ ;  /* 0x00000003ff03723e */ /* 0x000fc600048070ff */
[----:B------:R1:W-:Y:S01]  /*45260*/  @!P1 STG.E.U8 desc[UR22][R28.64+0x1f8], R11 ;  /* 0x0001f80b1c009986 */ /* 0x0003e2000c101116 */
[----:B----4-:R-:W-:-:S05]  /*45270*/  FMUL R5, R31, UR21 ;  /* 0x000000151f057c20 */ /* 0x010fca0008400000 */
[----:B------:R-:W-:Y:S01]  /*45280*/  F2FP.SATFINITE.E4M3.F32.PACK_AB_MERGE_C R13, RZ, R5, RZ ;  /* 0x00000005ff0d723e */ /* 0x000fe200048070ff */
[----:B------:R1:W-:Y:S01]  /*45290*/  @!P2 STG.E.U8 desc[UR22][R28.64+0x1f9], R3 ;  /* 0x0001f9031c00a986 */ /* 0x0003e2000c101116 */
[----:B------:R-:W-:-:S05]  /*452a0*/  FMUL R4, R30, UR21 ;  /* 0x000000151e047c20 */ /* 0x000fca0008400000 */
[----:B------:R-:W-:Y:S01]  /*452b0*/  F2FP.SATFINITE.E4M3.F32.PACK_AB_MERGE_C R5, RZ, R4, RZ ;  /* 0x00000004ff05723e */ /* 0x000fe200048070ff */
[----:B------:R1:W-:Y:S04]  /*452c0*/  @!P3 STG.E.U8 desc[UR22][R26.64+0x1f9], R13 ;  /* 0x0001f90d1a00b986 */ /* 0x0003e8000c101116 */
[----:B------:R1:W-:Y:S02]  /*452d0*/  @!P0 STG.E.U8 desc[UR22][R26.64+0x1f8], R5 ;  /* 0x0001f8051a008986 */ /* 0x0003e4000c101116 */
.L_x_1058:
[----:B------:R-:W-:Y:S05]  /*452e0*/  BSYNC B0 ;  /* 0x0000000000007941 */ /* 0x000fea0003800000 */
.L_x_32:
[----:B-12---:R-:W2:Y:S04]  /*452f0*/  LDL.LU R3, [R1+0xc58] ;  /* 0x000c580001037983 */ /* 0x006ea80000300800 */
[----:B------:R-:W2:Y:S01]  /*45300*/  LDL.LU R2, [R1+0xc5c] ;  /* 0x000c5c0001027983 */ /* 0x000ea20000300800 */
[----:B------:R-:W-:Y:S01]  /*45310*/  ULDC UR6, c[0x0][0xc] ;  /* 0x0000030000067ab9 */ /* 0x000fe20000000800 */
[----:B------:R-:W-:Y:S01]  /*45320*/  ULDC UR7, c[0x0][0x10] ;  /* 0x0000040000077ab9 */ /* 0x000fe20000000800 */
[----:B0--3--:R-:W2:Y:S01]  /*45330*/  LDC R5, c[0x0][0x14] ;  /* 0x00000500ff057b82 */ /* 0x009ea20000000800 */
[----:B------:R-:W-:Y:S01]  /*45340*/  UIMAD.WIDE.U32 UR6, UR6, UR7, URZ ;  /* 0x00000007060672a5 */ /* 0x000fe2000f8e003f */
[----:B-----5:R-:W-:Y:S01]  /*45350*/  PRMT R0, RZ, 0x7610, R0 ;  /* 0x00007610ff007816 */ /* 0x020fe20000000000 */
[----:B------:R-:W-:-:S04]  /*45360*/  UMOV UR14, 0xffffffff ;  /* 0xffffffff000e7882 */ /* 0x000fc80000000000 */
[----:B--2---:R-:W-:-:S04]  /*45370*/  IMAD.WIDE.U32 R2, R5, UR6, R2 ;  /* 0x0000000605027c25 */ /* 0x004fc8000f8e0002 */
[----:B------:R-:W-:Y:S01]  /*45380*/  IMAD R5, R5, UR7, RZ ;  /* 0x0000000705057c24 */ /* 0x000fe2000f8e02ff */
[----:B------:R-:W-:Y:S01]  /*45390*/  ULDC.64 UR6, c[0x0][0x650] ;  /* 0x0001940000067ab9 */ /* 0x000fe20000000a00 */
[----:B------:R-:W-:Y:S01]  /*453a0*/  IMAD.MOV.U32 R11, RZ, RZ, R2 ;  /* 0x000000ffff0b7224 */ /* 0x000fe200078e0002 */
[----:B------:R-:W-:Y:S01]  /*453b0*/  ISETP.GE.U32.AND P0, PT, R2, UR6, PT ;  /* 0x0000000602007c0c */ /* 0x000fe2000bf06070 */
[----:B------:R-:W-:Y:S02]  /*453c0*/  IMAD.IADD R13, R3, 0x1, R5 ;  /* 0x00000001030d7824 */ /* 0x000fe400078e0205 */
[----:B------:R-:W-:-:S03]  /*453d0*/  IMAD.MOV.U32 R2, RZ, RZ, -0x1 ;  /* 0xffffffffff027424 */ /* 0x000fc600078e00ff */
[----:B------:R0:W-:Y:S01]  /*453e0*/  STL [R1+0xc58], R13 ;  /* 0x000c580d01007387 */ /* 0x0001e20000100800 */
[----:B------:R-:W-:-:S03]  /*453f0*/  ISETP.GE.U32.AND.EX P0, PT, R13, UR7, PT, P0 ;  /* 0x000000070d007c0c */ /* 0x000fc6000bf06100 */
[----:B------:R0:W-:Y:S04]  /*45400*/  STL [R1+0xc5c], R11 ;  /* 0x000c5c0b01007387 */ /* 0x0001e80000100800 */
[----:B------:R0:W-:Y:S06]  /*45410*/  STL [R1+0xc64], R2 ;  /* 0x000c640201007387 */ /* 0x0001ec0000100800 */
[----:B------:R-:W-:Y:S05]  /*45420*/  @P0 BRA `(.L_x_1059) ;  /* 0x0000000400740947 */ /* 0x000fea0003800000 */
[----:B------:R-:W1:Y:S01]  /*45430*/  S2R R8, SR_CTAID.X ;  /* 0x0000000000087919 */ /* 0x000e620000002500 */
[----:B------:R-:W-:Y:S01]  /*45440*/  ULDC.64 UR14, c[0x0][0x628] ;  /* 0x00018a00000e7ab9 */ /* 0x000fe20000000a00 */
[----:B------:R-:W2:Y:S01]  /*45450*/  LDC R9, c[0x0][0x144] ;  /* 0x00005100ff097b82 */ /* 0x000ea20000000800 */
[----:B------:R-:W-:Y:S01]  /*45460*/  ULDC UR6, c[0x0][0x150] ;  /* 0x0000540000067ab9 */ /* 0x000fe20000000800 */
[----:B------:R-:W3:Y:S01]  /*45470*/  S2R R12, SR_CTAID.Y ;  /* 0x00000000000c7919 */ /* 0x000ee20000002600 */
[----:B------:R-:W-:Y:S01]  /*45480*/  ISETP.NE.U32.AND P0, PT, RZ, UR14, PT ;  /* 0x0000000eff007c0c */ /* 0x000fe2000bf05070 */
[----:B------:R-:W-:Y:S01]  /*45490*/  ULDC UR17, c[0x0][0x630] ;  /* 0x00018c0000117ab9 */ /* 0x000fe20000000800 */
[----:B------:R-:W-:Y:S02]  /*454a0*/  R2UR UR10, R11 ;  /* 0x000000000b0a72ca */ /* 0x000fe400000e0000 */
[----:B------:R-:W-:Y:S01]  /*454b0*/  ISETP.NE.AND.EX P0, PT, RZ, UR15, PT, P0 ;  /* 0x0000000fff007c0c */ /* 0x000fe2000bf05300 */
[----:B----4-:R-:W4:Y:S01]  /*454c0*/  LDC.64 R6, c[0x0][0x620] ;  /* 0x00018800ff067b82 */ /* 0x010f220000000a00 */
[----:B------:R-:W-:-:S02]  /*454d0*/  R2UR UR11, R13 ;  /* 0x000000000d0b72ca */ /* 0x000fc400000e0000 */
[----:B-1----:R-:W-:-:S05]  /*454e0*/  I2FP.F32.U32 R0, R8 ;  /* 0x0000000800007245 */ /* 0x002fca0000201000 */
[----:B------:R-:W-:-:S06]  /*454f0*/  FMUL R0, R0, UR6 ;  /* 0x0000000600007c20 */ /* 0x000fcc0008400000 */
[----:B------:R-:W1:Y:S01]  /*45500*/  F2I.U32.TRUNC.NTZ R0, R0 ;  /* 0x0000000000007305 */ /* 0x000e62000020f000 */
[----:B---3--:R-:W-:Y:S05]  /*45510*/  @!P0 BRA `(.L_x_1060) ;  /* 0x0000000000308947 */ /* 0x008fea0003800000 */
        /* <DEDUP_REMOVED lines=12> */
.L_x_1060:
[----:B------:R-:W-:Y:S01]  /*455e0*/  USHF.R.U64 UR14, UR10, UR17, UR11 ;  /* 0x000000110a0e7299 */ /* 0x000fe2000800120b */
[----:B------:R-:W3:Y:S01]  /*455f0*/  LDC.64 R20, c[0x0][0x640] ;  /* 0x00019000ff147b82 */ /* 0x000ee20000000a00 */
[----:B------:R-:W-:Y:S01]  /*45600*/  USHF.R.U32.HI UR6, URZ, UR17, UR11 ;  /* 0x000000113f067299 */ /* 0x000fe2000801160b */
[----:B-1----:R-:W-:Y:S02]  /*45610*/  IMAD.MOV R10, RZ, RZ, -R0 ;  /* 0x000000ffff0a7224 */ /* 0x002fe400078e0a00 */
[----:B0-----:R-:W-:Y:S01]  /*45620*/  IMAD.MOV.U32 R2, RZ, RZ, R11 ;  /* 0x000000ffff027224 */ /* 0x001fe200078e000b */
[----:B------:R-:W-:Y:S01]  /*45630*/  IADD3 R5, P0, RZ, -UR14, RZ ;  /* 0x8000000eff057c10 */ /* 0x000fe2000ff1e0ff */
[----:B--2---:R-:W-:Y:S02]  /*45640*/  IMAD R17, R9, R10, R8 ;  /* 0x0000000a09117224 */ /* 0x004fe400078e0208 */
[----:B------:R-:W0:Y:S02]  /*45650*/  LDC R4, c[0x0][0x618] ;  /* 0x00018600ff047b82 */ /* 0x000e240000000800 */
[----:B------:R-:W-:Y:S01]  /*45660*/  IMAD.X R3, RZ, RZ, ~UR6, P0 ;  /* 0x80000006ff037e24 */ /* 0x000fe200080e06ff */
[----:B------:R-:W-:-:S03]  /*45670*/  ULDC UR6, c[0x0][0x154] ;  /* 0x0000550000067ab9 */ /* 0x000fc60000000800 */
[-C--:B----4-:R-:W-:Y:S02]  /*45680*/  IMAD R0, R3, R6.reuse, RZ ;  /* 0x0000000603007224 */ /* 0x090fe400078e02ff */
[----:B------:R-:W1:Y:S01]  /*45690*/  LDC R14, c[0x0][0x608] ;  /* 0x00018200ff0e7b82 */ /* 0x000e620000000800 */
[----:B------:R-:W-:Y:S02]  /*456a0*/  IMAD.MOV.U32 R3, RZ, RZ, R13 ;  /* 0x000000ffff037224 */ /* 0x000fe400078e000d */
[----:B------:R-:W-:-:S05]  /*456b0*/  IMAD.WIDE.U32 R2, R5, R6, R2 ;  /* 0x0000000605027225 */ /* 0x000fca00078e0002 */
[----:B------:R-:W2:Y:S01]  /*456c0*/  LDC R18, c[0x0][0x658] ;  /* 0x00019600ff127b82 */ /* 0x000ea20000000800 */
[----:B------:R-:W-:Y:S01]  /*456d0*/  IMAD R5, R5, R7, R0 ;  /* 0x0000000705057224 */ /* 0x000fe200078e0200 */
[----:B------:R-:W-:Y:S01]  /*456e0*/  I2FP.F32.U32 R0, R12 ;  /* 0x0000000c00007245 */ /* 0x000fe20000201000 */
[----:B------:R-:W-:Y:S01]  /*456f0*/  IMAD.MOV.U32 R7, RZ, RZ, 0x1 ;  /* 0x00000001ff077424 */ /* 0x000fe200078e00ff */
[----:B---3--:R-:W-:Y:S01]  /*45700*/  ISETP.NE.U32.AND P0, PT, R20, RZ, PT ;  /* 0x000000ff1400720c */ /* 0x008fe20003f05070 */
[----:B------:R-:W-:Y:S02]  /*45710*/  IMAD.IADD R3, R3, 0x1, R5 ;  /* 0x0000000103037824 */ /* 0x000fe400078e0205 */
[----:B------:R-:W-:Y:S01]  /*45720*/  FMUL R0, R0, UR6 ;  /* 0x0000000600007c20 */ /* 0x000fe20008400000 */
[----:B------:R-:W3:Y:S01]  /*45730*/  LDC R15, c[0x0][0x148] ;  /* 0x00005200ff0f7b82 */ /* 0x000ee20000000800 */
[----:B------:R-:W-:Y:S01]  /*45740*/  ISETP.NE.AND.EX P0, PT, R21, RZ, PT, P0 ;  /* 0x000000ff1500720c */ /* 0x000fe20003f05300 */
[----:B------:R-:W-:Y:S01]  /*45750*/  IMAD.MOV.U32 R5, RZ, RZ, -0x1 ;  /* 0xffffffffff057424 */ /* 0x000fe200078e00ff */
[-CC-:B0-----:R-:W-:Y:S01]  /*45760*/  SHF.R.U64 R10, R2, R4.reuse, R3.reuse ;  /* 0x00000004020a7219 */ /* 0x181fe20000001203 */
[----:B------:R0:W4:Y:S01]  /*45770*/  F2I.U32.TRUNC.NTZ R13, R0 ;  /* 0x00000000000d7305 */ /* 0x000122000020f000 */
[----:B------:R-:W-:-:S03]  /*45780*/  SHF.R.U32.HI R3, RZ, R4, R3 ;  /* 0x00000004ff037219 */ /* 0x000fc60000011603 */
[----:B------:R-:W0:Y:S01]  /*45790*/  LDC R16, c[0x0][0x600] ;  /* 0x00018000ff107b82 */ /* 0x000e220000000800 */
[-CC-:B-1----:R-:W-:Y:S02]  /*457a0*/  SHF.R.U64 R8, R10, R14.reuse, R3.reuse ;  /* 0x0000000e0a087219 */ /* 0x182fe40000001203 */
[----:B------:R-:W-:-:S05]  /*457b0*/  SHF.R.U32.HI R3, RZ, R14, R3 ;  /* 0x0000000eff037219 */ /* 0x000fca0000011603 */
[----:B------:R-:W1:Y:S01]  /*457c0*/  LDC R22, c[0x0][0x648] ;  /* 0x00019200ff167b82 */ /* 0x000e620000000800 */
[-CC-:B--2---:R-:W-:Y:S02]  /*457d0*/  SHF.R.U64 R11, R8, R18.reuse, R3.reuse ;  /* 0x00000012080b7219 */ /* 0x184fe40000001203 */
[-C--:B------:R-:W-:Y:S02]  /*457e0*/  SHF.L.U32 R5, R5, R18.reuse, RZ ;  /* 0x0000001205057219 */ /* 0x080fe400000006ff */
[-C--:B------:R-:W-:Y:S01]  /*457f0*/  SHF.R.U32.HI R3, RZ, R18.reuse, R3 ;  /* 0x00000012ff037219 */ /* 0x080fe20000011603 */
[----:B------:R-:W-:Y:S01]  /*45800*/  IMAD.MOV.U32 R2, RZ, RZ, R11 ;  /* 0x000000ffff027224 */ /* 0x000fe200078e000b */
[----:B------:R-:W-:Y:S01]  /*45810*/  SHF.L.U32 R40, R7, R18, RZ ;  /* 0x0000001207287219 */ /* 0x000fe200000006ff */
[----:B------:R-:W2:Y:S01]  /*45820*/  LDC R23, c[0x0][0x638] ;  /* 0x00018e00ff177b82 */ /* 0x000ea20000000800 */
[----:B------:R-:W-:-:S07]  /*45830*/  LOP3.LUT R19, RZ, R5, RZ, 0x33, !PT ;  /* 0x00000005ff137212 */ /* 0x000fce00078e33ff */
[----:B------:R-:W0:Y:S01]  /*45840*/  LDC R24, c[0x0][0x610] ;  /* 0x00018400ff187b82 */ /* 0x000e220000000800 */
[----:B----4-:R-:W-:Y:S05]  /*45850*/  @!P0 BRA `(.L_x_1061) ;  /* 0x0000000000288947 */ /* 0x010fea0003800000 */
[----:B0-----:R-:W0:Y:S02]  /*45860*/  LDC R0, c[0x0][0x64c] ;  /* 0x00019300ff007b82 */ /* 0x001e240000000800 */
[----:B0-----:R-:W-:-:S05]  /*45870*/  IADD3 R7, P0, R11, R0, RZ ;  /* 0x000000000b077210 */ /* 0x001fca0007f1e0ff */
        /* <DEDUP_REMOVED lines=8> */
.L_x_1061:
[----:B01----:R-:W-:Y:S01]  /*45900*/  SHF.R.U64 R0, R2, R22, R3 ;  /* 0x0000001602007219 */ /* 0x003fe20000001203 */
[----:B------:R-:W-:Y:S01]  /*45910*/  VIADD R5, R16, 0xffffffff ;  /* 0xffffffff10057836 */ /* 0x000fe20000000000 */
[----:B------:R-:W-:Y:S01]  /*45920*/  LOP3.LUT R3, R8, R19, RZ, 0xc0, !PT ;  /* 0x0000001308037212 */ /* 0x000fe200078ec0ff */
[----:B------:R-:W-:Y:S02]  /*45930*/  IMAD.MOV R13, RZ, RZ, -R13 ;  /* 0x000000ffff0d7224 */ /* 0x000fe400078e0a0d */
[----:B------:R-:W-:Y:S02]  /*45940*/  IMAD.MOV R2, RZ, RZ, -R0 ;  /* 0x000000ffff027224 */ /* 0x000fe400078e0a00 */
[----:B------:R-:W-:Y:S01]  /*45950*/  IMAD R40, R40, R0, R3 ;  /* 0x0000000028287224 */ /* 0x000fe200078e0203 */
[----:B------:R-:W-:Y:S01]  /*45960*/  LOP3.LUT R3, R10, R5, RZ, 0xc0, !PT ;  /* 0x000000050a037212 */ /* 0x000fe200078ec0ff */
[----:B---3--:R-:W-:Y:S02]  /*45970*/  @P4 IMAD R17, R15, R13, R12 ;  /* 0x0000000d0f114224 */ /* 0x008fe400078e020c */
[----:B--2---:R-:W-:-:S02]  /*45980*/  IMAD R0, R2, R23, R11 ;  /* 0x0000001702007224 */ /* 0x004fc400078e020b */
[----:B------:R-:W-:Y:S02]  /*45990*/  IMAD.MOV.U32 R2, RZ, RZ, 0x1 ;  /* 0x00000001ff027424 */ /* 0x000fe400078e00ff */
[----:B------:R-:W-:Y:S02]  /*459a0*/  IMAD R40, R40, R24, R17 ;  /* 0x0000001828287224 */ /* 0x000fe400078e0211 */
[----:B------:R-:W-:Y:S01]  /*459b0*/  IMAD R3, R0, R16, R3 ;  /* 0x0000001000037224 */ /* 0x000fe200078e0203 */
[----:B------:R-:W-:-:S04]  /*459c0*/  PRMT R0, R2, 0x7610, R0 ;  /* 0x0000761002007816 */ /* 0x000fc80000000000 */
[----:B------:R-:W-:Y:S02]  /*459d0*/  SEL R2, R3, R40, !P4 ;  /* 0x0000002803027207 */ /* 0x000fe40006000000 */
[----:B------:R-:W-:-:S03]  /*459e0*/  SEL R40, R40, R3, !P4 ;  /* 0x0000000328287207 */ /* 0x000fc60006000000 */
[----:B------:R1:W-:Y:S04]  /*459f0*/  STL [R1+0xc64], R2 ;  /* 0x000c640201007387 */ /* 0x0003e80000100800 */
.L_x_1059:
[----:B------:R2:W-:Y:S01]  /*45a00*/  STL [R1+0xc60], R40 ;  /* 0x000c602801007387 */ /* 0x0005e20000100800 */
[----:B------:R-:W-:-:S13]  /*45a10*/  LOP3.LUT P0, RZ, R0, 0xff, RZ, 0xc0, !PT ;  /* 0x000000ff00ff7812 */ /* 0x000fda000780c0ff */
[----:B--2---:R-:W-:Y:S05]  /*45a20*/  @P0 BRA `(.L_x_1062) ;  /* 0xfffffbb400b40947 */ /* 0x004fea000383ffff */
[----:B------:R-:W-:Y:S05]  /*45a30*/  EXIT ;  /* 0x000000000000794d */ /* 0x000fea0003800000 */
.L_x_4:
[----:B------:R-:W2:Y:S01]  /*45a40*/  LDL R18, [R1+0xc5c] ;  /* 0x000c5c0001127983 */ /* 0x000ea20000100800 */
[----:B------:R-:W-:-:S03]  /*45a50*/  ULDC.64 UR4, c[0x0][0x650] ;  /* 0x0001940000047ab9 */ /* 0x000fc60000000a00 */
[----:B------:R-:W3:Y:S01]  /*45a60*/  LDL R19, [R1+0xc58] ;  /* 0x000c580001137983 */ /* 0x000ee20000100800 */
[----:B------:R-:W-:Y:S01]  /*45a70*/  PRMT R0, RZ, 0x7610, R0 ;  /* 0x00007610ff007816 */ /* 0x000fe20000000000 */
[----:B------:R-:W-:Y:S02]  /*45a80*/  IMAD.MOV.U32 R5, RZ, RZ, -0x1 ;  /* 0xffffffffff057424 */ /* 0x000fe400078e00ff */
[----:B------:R-:W-:Y:S02]  /*45a90*/  IMAD.MOV.U32 R4, RZ, RZ, -0x1 ;  /* 0xffffffffff047424 */ /* 0x000fe400078e00ff */
[----:B------:R-:W-:Y:S01]  /*45aa0*/  IMAD.MOV.U32 R10, RZ, RZ, -0x1 ;  /* 0xffffffffff0a7424 */ /* 0x000fe200078e00ff */
[----:B--2---:R-:W-:-:S04]  /*45ab0*/  ISETP.GE.U32.AND P0, PT, R18, UR4, PT ;  /* 0x0000000412007c0c */ /* 0x004fc8000bf06070 */
[----:B---3--:R-:W-:-:S13]  /*45ac0*/  ISETP.GE.U32.AND.EX P0, PT, R19, UR5, PT, P0 ;  /* 0x0000000513007c0c */ /* 0x008fda000bf06100 */
[----:B------:R-:W-:Y:S05]  /*45ad0*/  @P0 BRA `(.L_x_1063) ;  /* 0x0000000400600947 */ /* 0x000fea0003800000 */
[----:B------:R-:W0:Y:S01]  /*45ae0*/  LDC.64 R12, c[0x0][0x628] ;  /* 0x00018a00ff0c7b82 */ /* 0x000e220000000a00 */
[----:B------:R-:W-:Y:S02]  /*45af0*/  IMAD.MOV.U32 R8, RZ, RZ, R18 ;  /* 0x000000ffff087224 */ /* 0x000fe400078e0012 */
[----:B------:R-:W-:-:S05]  /*45b00*/  IMAD.MOV.U32 R9, RZ, RZ, R19 ;  /* 0x000000ffff097224 */ /* 0x000fca00078e0013 */
[----:B------:R-:W1:Y:S08]  /*45b10*/  LDC R14, c[0x0][0x630] ;  /* 0x00018c00ff0e7b82 */ /* 0x000e700000000800 */
[----:B------:R-:W2:Y:S01]  /*45b20*/  LDC.64 R16, c[0x0][0x620] ;  /* 0x00018800ff107b82 */ /* 0x000ea20000000a00 */
[----:B0-----:R-:W-:-:S04]  /*45b30*/  ISETP.NE.U32.AND P0, PT, R12, RZ, PT ;  /* 0x000000ff0c00720c */ /* 0x001fc80003f05070 */
[----:B------:R-:W-:-:S13]  /*45b40*/  ISETP.NE.AND.EX P0, PT, R13, RZ, PT, P0 ;  /* 0x000000ff0d00720c */ /* 0x000fda0003f05300 */
[----:B-12---:R-:W-:Y:S05]  /*45b50*/  @!P0 BRA `(.L_x_1064) ;  /* 0x0000000000288947 */ /* 0x006fea0003800000 */
[----:B------:R-:W0:Y:S02]  /*45b60*/  LDC R0, c[0x0][0x634] ;  /* 0x00018d00ff007b82 */ /* 0x000e240000000800 */
        /* <DEDUP_REMOVED lines=9> */
.L_x_1064:
[-CC-:B------:R-:W-:Y:S01]  /*45c00*/  SHF.R.U64 R10, R8, R14.reuse, R9.reuse ;  /* 0x0000000e080a7219 */ /* 0x180fe20000001209 */
[----:B------:R-:W0:Y:S01]  /*45c10*/  LDC R6, c[0x0][0x618] ;  /* 0x00018600ff067b82 */ /* 0x000e220000000800 */
[----:B------:R-:W-:Y:S01]  /*45c20*/  SHF.R.U32.HI R0, RZ, R14, R9 ;  /* 0x0000000eff007219 */ /* 0x000fe20000011609 */
[----:B------:R-:W-:Y:S01]  /*45c30*/  ULDC UR4, c[0x0][0x150] ;  /* 0x0000540000047ab9 */ /* 0x000fe20000000800 */
[----:B------:R-:W-:Y:S01]  /*45c40*/  IADD3 R3, P0, RZ, -R10, RZ ;  /* 0x8000000aff037210 */ /* 0x000fe20007f1e0ff */
[----:B------:R-:W-:Y:S01]  /*45c50*/  IMAD.MOV.U32 R4, RZ, RZ, R18 ;  /* 0x000000ffff047224 */ /* 0x000fe200078e0012 */
[----:B------:R-:W-:Y:S01]  /*45c60*/  I2FP.F32.U32 R8, R2 ;  /* 0x0000000200087245 */ /* 0x000fe20000201000 */
[----:B------:R-:W-:Y:S02]  /*45c70*/  IMAD.MOV.U32 R5, RZ, RZ, R19 ;  /* 0x000000ffff057224 */ /* 0x000fe400078e0013 */
[----:B------:R-:W1:Y:S01]  /*45c80*/  LDC.64 R20, c[0x0][0x640] ;  /* 0x00019000ff147b82 */ /* 0x000e620000000a00 */
[----:B------:R-:W-:-:S02]  /*45c90*/  IMAD.X R7, RZ, RZ, ~R0, P0 ;  /* 0x000000ffff077224 */ /* 0x000fc400000e0e00 */
[----:B------:R-:W-:Y:S01]  /*45ca0*/  FMUL R9, R8, UR4 ;  /* 0x0000000408097c20 */ /* 0x000fe20008400000 */
[----:B------:R-:W-:Y:S01]  /*45cb0*/  IMAD.WIDE.U32 R4, R3, R16, R4 ;  /* 0x0000001003047225 */ /* 0x000fe200078e0004 */
[----:B------:R-:W-:-:S03]  /*45cc0*/  ULDC UR4, c[0x0][0x154] ;  /* 0x0000550000047ab9 */ /* 0x000fc60000000800 */
[----:B------:R-:W-:Y:S01]  /*45cd0*/  IMAD R0, R7, R16, RZ ;  /* 0x0000001007007224 */ /* 0x000fe200078e02ff */
[----:B------:R-:W2:Y:S01]  /*45ce0*/  LDC R13, c[0x0][0x144] ;  /* 0x00005100ff0d7b82 */ /* 0x000ea20000000800 */
[----:B------:R-:W3:Y:S02]  /*45cf0*/  F2I.U32.TRUNC.NTZ R9, R9 ;  /* 0x0000000900097305 */ /* 0x000ee4000020f000 */
[----:B------:R-:W-:-:S04]  /*45d00*/  IMAD R3, R3, R17, R0 ;  /* 0x0000001103037224 */ /* 0x000fc800078e0200 */
[----:B------:R-:W-:Y:S01]  /*45d10*/  IMAD.IADD R3, R5, 0x1, R3 ;  /* 0x0000000105037824 */ /* 0x000fe200078e0203 */
[----:B------:R-:W4:Y:S04]  /*45d20*/  LDC R12, c[0x0][0x608] ;  /* 0x00018200ff0c7b82 */ /* 0x000f280000000800 */
[-C--:B0-----:R-:W-:Y:S02]  /*45d30*/  SHF.R.U64 R8, R4, R6.reuse, R3 ;  /* 0x0000000604087219 */ /* 0x081fe40000001203 */
[----:B------:R-:W-:Y:S02]  /*45d40*/  I2FP.F32.U32 R4, R11 ;  /* 0x0000000b00047245 */ /* 0x000fe40000201000 */
[----:B------:R-:W0:Y:S01]  /*45d50*/  LDC R7, c[0x0][0x658] ;  /* 0x00019600ff077b82 */ /* 0x000e220000000800 */
[----:B-1----:R-:W-:Y:S01]  /*45d60*/  ISETP.NE.U32.AND P0, PT, R20, RZ, PT ;  /* 0x000000ff1400720c */ /* 0x002fe20003f05070 */
[----:B---3--:R-:W-:Y:S01]  /*45d70*/  IMAD.MOV R0, RZ, RZ, -R9 ;  /* 0x000000ffff007224 */ /* 0x008fe200078e0a09 */
[----:B------:R-:W-:Y:S01]  /*45d80*/  SHF.R.U32.HI R3, RZ, R6, R3 ;  /* 0x00000006ff037219 */ /* 0x000fe20000011603 */
[----:B------:R-:W-:Y:S01]  /*45d90*/  FMUL R4, R4, UR4 ;  /* 0x0000000404047c20 */ /* 0x000fe20008400000 */
[----:B------:R-:W-:Y:S01]  /*45da0*/  ISETP.NE.AND.EX P0, PT, R21, RZ, PT, P0 ;  /* 0x000000ff1500720c */ /* 0x000fe20003f05300 */
[----:B------:R-:W-:-:S02]  /*45db0*/  IMAD.MOV.U32 R6, RZ, RZ, -0x1 ;  /* 0xffffffffff067424 */ /* 0x000fc400078e00ff */
[----:B------:R-:W1:Y:S01]  /*45dc0*/  LDC R14, c[0x0][0x148] ;  /* 0x00005200ff0e7b82 */ /* 0x000e620000000800 */
[----:B--2---:R-:W-:Y:S02]  /*45dd0*/  IMAD R18, R13, R0, R2 ;  /* 0x000000000d127224 */ /* 0x004fe400078e0202 */
[----:B------:R-:W-:-:S05]  /*45de0*/  IMAD.MOV.U32 R2, RZ, RZ, 0x1 ;  /* 0x00000001ff027424 */ /* 0x000fca00078e00ff */
[----:B------:R-:W2:Y:S01]  /*45df0*/  LDC R16, c[0x0][0x600] ;  /* 0x00018000ff107b82 */ /* 0x000ea20000000800 */
[-CC-:B----4-:R-:W-:Y:S02]  /*45e00*/  SHF.R.U64 R13, R8, R12.reuse, R3.reuse ;  /* 0x0000000c080d7219 */ /* 0x190fe40000001203 */
[----:B------:R-:W-:Y:S02]  /*45e10*/  SHF.R.U32.HI R0, RZ, R12, R3 ;  /* 0x0000000cff007219 */ /* 0x000fe40000011603 */
[----:B------:R3:W4:Y:S03]  /*45e20*/  F2I.U32.TRUNC.NTZ R12, R4 ;  /* 0x00000004000c7305 */ /* 0x000726000020f000 */
[----:B------:R-:W1:Y:S01]  /*45e30*/  LDC R17, c[0x0][0x648] ;  /* 0x00019200ff117b82 */ /* 0x000e620000000800 */
[-C--:B0-----:R-:W-:Y:S02]  /*45e40*/  SHF.R.U64 R15, R13, R7.reuse, R0 ;  /* 0x000000070d0f7219 */ /* 0x081fe40000001200 */
[----:B------:R-:W-:-:S02]  /*45e50*/  SHF.L.U32 R6, R6, R7, RZ ;  /* 0x0000000706067219 */ /* 0x000fc400000006ff */
[-C--:B------:R-:W-:Y:S01]  /*45e60*/  SHF.L.U32 R22, R2, R7.reuse, RZ ;  /* 0x0000000702167219 */ /* 0x080fe200000006ff */
[----:B------:R-:W-:Y:S01]  /*45e70*/  IMAD.MOV.U32 R2, RZ, RZ, R15 ;  /* 0x000000ffff027224 */ /* 0x000fe200078e000f */
[----:B------:R-:W-:Y:S01]  /*45e80*/  SHF.R.U32.HI R3, RZ, R7, R0 ;  /* 0x00000007ff037219 */ /* 0x000fe20000011600 */
[----:B------:R-:W0:Y:S01]  /*45e90*/  LDC R19, c[0x0][0x638] ;  /* 0x00018e00ff137b82 */ /* 0x000e220000000800 */
[----:B------:R-:W-:-:S07]  /*45ea0*/  LOP3.LUT R24, RZ, R6, RZ, 0x33, !PT ;  /* 0x00000006ff187212 */ /* 0x000fce00078e33ff */
        /* <DEDUP_REMOVED lines=12> */
.L_x_1065:
[----:B-1----:R-:W-:Y:S01]  /*45f70*/  SHF.R.U64 R3, R2, R17, R3 ;  /* 0x0000001102037219 */ /* 0x002fe20000001203 */
[----:B--2---:R-:W-:Y:S01]  /*45f80*/  VIADD R7, R16, 0xffffffff ;  /* 0xffffffff10077836 */ /* 0x004fe20000000000 */
[----:B------:R-:W-:Y:S01]  /*45f90*/  LOP3.LUT R0, R13, R24, RZ, 0xc0, !PT ;  /* 0x000000180d007212 */ /* 0x000fe200078ec0ff */
[----:B------:R-:W-:Y:S02]  /*45fa0*/  IMAD.MOV R12, RZ, RZ, -R12 ;  /* 0x000000ffff0c7224 */ /* 0x000fe400078e0a0c */
[----:B------:R-:W-:Y:S02]  /*45fb0*/  IMAD.MOV R2, RZ, RZ, -R3 ;  /* 0x000000ffff027224 */ /* 0x000fe400078e0a03 */
[----:B------:R-:W-:Y:S01]  /*45fc0*/  IMAD R5, R22, R3, R0 ;  /* 0x0000000316057224 */ /* 0x000fe200078e0200 */
[----:B------:R-:W-:Y:S01]  /*45fd0*/  LOP3.LUT R3, R8, R7, RZ, 0xc0, !PT ;  /* 0x0000000708037212 */ /* 0x000fe200078ec0ff */
[----:B------:R-:W-:Y:S02]  /*45fe0*/  @P4 IMAD R18, R14, R12, R11 ;  /* 0x0000000c0e124224 */ /* 0x000fe400078e020b */
[----:B0-----:R-:W-:-:S02]  /*45ff0*/  IMAD R0, R2, R19, R15 ;  /* 0x0000001302007224 */ /* 0x001fc400078e020f */
[----:B------:R-:W-:Y:S02]  /*46000*/  IMAD.MOV.U32 R4, RZ, RZ, 0x1 ;  /* 0x00000001ff047424 */ /* 0x000fe400078e00ff */
[----:B------:R-:W-:Y:S02]  /*46010*/  IMAD R5, R5, R23, R18 ;  /* 0x0000001705057224 */ /* 0x000fe400078e0212 */
[----:B------:R-:W-:Y:S01]  /*46020*/  IMAD R2, R0, R16, R3 ;  /* 0x0000001000027224 */ /* 0x000fe200078e0203 */
[----:B------:R-:W-:-:S04]  /*46030*/  PRMT R0, R4, 0x7610, R0 ;  /* 0x0000761004007816 */ /* 0x000fc80000000000 */
[----:B------:R-:W-:Y:S02]  /*46040*/  SEL R4, R2, R5, !P4 ;  /* 0x0000000502047207 */ /* 0x000fe40006000000 */
[----:B------:R-:W-:-:S07]  /*46050*/  SEL R5, R5, R2, !P4 ;  /* 0x0000000205057207 */ /* 0x000fce0006000000 */
.L_x_1063:
[----:B------:R-:W-:-:S08]  /*46060*/  NOP ;  /* 0x0000000000007918 */ /* 0x000fd00000000000 */
[----:B------:R-:W0:-:S00]  /*46070*/  USETMAXREG.DEALLOC.CTAPOOL 0x18 ;  /* 0x00000018000079c8 */ /* 0x000e0000080e0500 */
[----:B------:R-:W-:-:S13]  /*46080*/  ISETP.NE.AND P0, PT, RZ, UR8, PT ;  /* 0x00000008ff007c0c */ /* 0x000fda000bf05270 */
[----:B------:R-:W-:Y:S05]  /*46090*/  @P0 EXIT ;  /* 0x000000000000094d */ /* 0x000fea0003800000 */
[----:B0-----:R-:W-:Y:S01]  /*460a0*/  LOP3.LUT P0, RZ, R0, 0xff, RZ, 0xc0, !PT ;  /* 0x000000ff00ff7812 */ /* 0x001fe2000780c0ff */
[----:B------:R-:W-:Y:S02]  /*460b0*/  IMAD.MOV.U32 R0, RZ, RZ, 0x1 ;  /* 0x00000001ff007424 */ /* 0x000fe400078e00ff */
[----:B------:R-:W-:-:S10]  /*460c0*/  IMAD.MOV.U32 R7, RZ, RZ, RZ ;  /* 0x000000ffff077224 */ /* 0x000fd400078e00ff */
[----:B------:R-:W-:Y:S05]  /*460d0*/  @!P0 BRA `(.L_x_1066) ;  /* 0x0000000c004c8947 */ /* 0x000fea0003800000 */
[----:B------:R-:W0:Y:S01]  /*460e0*/  LDC R0, c[0x0][0x28c] ;  /* 0x0000a300ff007b82 */ /* 0x000e220000000800 */
[----:B------:R-:W1:Y:S01]  /*460f0*/  S2R R2, SR_TID.X ;  /* 0x0000000000027919 */ /* 0x000e620000002100 */
[----:B------:R-:W-:Y:S01]  /*46100*/  ULDC UR5, c[0x0][0x658] ;  /* 0x0001960000057ab9 */ /* 0x000fe20000000800 */
[----:B------:R-:W-:Y:S01]  /*46110*/  UMOV UR7, 0xffffffff ;  /* 0xffffffff00077882 */ /* 0x000fe20000000000 */
[----:B------:R-:W-:Y:S01]  /*46120*/  ULDC UR6, c[0x0][0xc] ;  /* 0x0000030000067ab9 */ /* 0x000fe20000000800 */
[----:B------:R-:W-:Y:S01]  /*46130*/  USHF.L.U32 UR8, UR7, UR5, URZ ;  /* 0x0000000507087299 */ /* 0x000fe2000800063f */
[----:B------:R-:W-:Y:S01]  /*46140*/  BSSY B0, `(.L_x_1066) ;  /* 0x00000cc000007945 */ /* 0x000fe20003800000 */
[----:B------:R-:W-:Y:S01]  /*46150*/  UMOV UR9, 0x1 ;  /* 0x0000000100097882 */ /* 0x000fe20000000000 */
[----:B------:R-:W-:Y:S01]  /*46160*/  ULDC UR7, c[0x0][0x10] ;  /* 0x0000040000077ab9 */ /* 0x000fe20000000800 */
[----:B------:R-:W-:Y:S01]  /*46170*/  USHF.L.U32 UR19, UR9, UR5, URZ ;  /* 0x0000000509137299 */ /* 0x000fe2000800063f */
[----:B------:R-:W-:Y:S01]  /*46180*/  IMAD.MOV.U32 R9, RZ, RZ, 0x1 ;  /* 0x00000001ff097424 */ /* 0x000fe200078e00ff */
[----:B------:R-:W-:Y:S01]  /*46190*/  UIMAD.WIDE.U32 UR6, UR6, UR7, URZ ;  /* 0x00000007060672a5 */ /* 0x000fe2000f8e003f */
[----:B------:R-:W-:Y:S01]  /*461a0*/  IMAD.MOV.U32 R7, RZ, RZ, RZ ;  /* 0x000000ffff077224 */ /* 0x000fe200078e00ff */
[----:B------:R-:W-:Y:S01]  /*461b0*/  ULDC UR5, c[0x0][0x14] ;  /* 0x0000050000057ab9 */ /* 0x000fe20000000800 */
[----:B------:R-:W-:Y:S01]  /*461c0*/  ULDC UR4, c[0x0][0x600] ;  /* 0x0001800000047ab9 */ /* 0x000fe20000000800 */
[----:B------:R-:W-:-:S02]  /*461d0*/  UIMAD.WIDE.U32 UR22, UR6, UR5, URZ ;  /* 0x00000005061672a5 */ /* 0x000fc4000f8e003f */
[----:B------:R-:W-:Y:S02]  /*461e0*/  UIMAD UR16, UR7, UR5, URZ ;  /* 0x00000005071072a4 */ /* 0x000fe4000f8e023f */
[----:B------:R-:W-:Y:S02]  /*461f0*/  ULOP3.LUT UR21, UR13, 0x2, URZ, 0xfc, !UPT ;  /* 0x000000020d157892 */ /* 0x000fe4000f8efc3f */
[----:B------:R-:W-:Y:S02]  /*46200*/  UIADD3 UR4, UR4, -0x1, URZ ;  /* 0xffffffff04047890 */ /* 0x000fe4000fffe03f */
[----:B------:R-:W-:Y:S01]  /*46210*/  ULOP3.LUT UR18, URZ, UR8, URZ, 0x33, !UPT ;  /* 0x000000083f127292 */ /* 0x000fe2000f8e333f */
[----:B0-----:R-:W-:Y:S01]  /*46220*/  VIADD R0, R0, 0x1f ;  /* 0x0000001f00007836 */ /* 0x001fe20000000000 */
[----:B------:R-:W-:Y:S01]  /*46230*/  UIADD3 UR16, UR23, UR16, URZ ;  /* 0x0000001017107290 */ /* 0x000fe2000fffe03f */
[----:B------:R-:W-:-:S03]  /*46240*/  ULDC.64 UR24, c[0x0][0x198] ;  /* 0x0000660000187ab9 */ /* 0x000fc60000000a00 */
[----:B------:R-:W-:-:S04]  /*46250*/  SHF.R.S32.HI R3, RZ, 0x1f, R0 ;  /* 0x0000001fff037819 */ /* 0x000fc80000011400 */
[----:B------:R-:W-:Y:S01]  /*46260*/  LEA.HI R3, R3, R0, RZ, 0x5 ;  /* 0x0000000003037211 */ /* 0x000fe200078f28ff */
[----:B------:R-:W-:Y:S01]  /*46270*/  IMAD.MOV.U32 R0, RZ, RZ, 0x1 ;  /* 0x00000001ff007424 */ /* 0x000fe200078e00ff */
[C---:B-1----:R-:W-:Y:S02]  /*46280*/  LOP3.LUT P2, RZ, R2.reuse, 0x7f, RZ, 0xc0, !PT ;  /* 0x0000007f02ff7812 */ /* 0x042fe4000784c0ff */
[----:B------:R-:W-:Y:S02]  /*46290*/  SHF.R.S32.HI R6, RZ, 0x5, R3 ;  /* 0x00000005ff067819 */ /* 0x000fe40000011403 */
[----:B------:R-:W-:-:S03]  /*462a0*/  LOP3.LUT P0, RZ, R2, 0x1f, RZ, 0xc0, !PT ;  /* 0x0000001f02ff7812 */ /* 0x000fc6000780c0ff */
[----:B------:R-:W-:Y:S01]  /*462b0*/  VIADD R14, R6, 0x1 ;  /* 0x00000001060e7836 */ /* 0x000fe20000000000 */
[----:B------:R-:W-:-:S13]  /*462c0*/  PLOP3.LUT P0, PT, P0, P2, PT, 0x8a, 0x0 ;  /* 0x000000000000781c */ /* 0x000fda0000705172 */
.L_x_1078:
[----:B------:R-:W-:-:S03]  /*462d0*/  UMOV UR5, 0xffffffff ;  /* 0xffffffff00057882 */ /* 0x000fc60000000000 */
[----:B------:R-:W-:Y:S05]  /*462e0*/  BRA.DIV UR5, `(.L_x_1067) ;  /* 0x0000001205787947 */ /* 0x000fea000b800000 */
[----:B------:R-:W-:-:S13]  /*462f0*/  ELECT P1, URZ, PT ;  /* 0x00000000003f782f */ /* 0x000fda0003820000 */
.L_x_1094:
[----:B------:R-:W0:Y:S01]  /*46300*/  LDC R2, c[0x0][0x28c] ;  /* 0x0000a300ff027b82 */ /* 0x000e220000000800 */
[----:B------:R-:W-:Y:S01]  /*46310*/  BSSY B1, `(.L_x_1068) ;  /* 0x0000038000017945 */ /* 0x000fe20003800000 */
[----:B0-----:R-:W-:-:S13]  /*46320*/  ISETP.LT.OR P1, PT, R2, 0x1, !P1 ;  /* 0x000000010200780c */ /* 0x001fda0004f21670 */
[----:B------:R-:W-:Y:S05]  /*46330*/  @P1 BRA `(.L_x_1069) ;  /* 0x0000000000d41947 */ /* 0x000fea0003800000 */
[----:B------:R-:W-:Y:S02]  /*46340*/  IMAD.SHL.U32 R4, R4, 0x200, RZ ;  /* 0x0000020004047824 */ /* 0x000fe400078e00ff */
[----:B------:R-:W-:Y:S02]  /*46350*/  IMAD.SHL.U32 R5, R5, 0x100, RZ ;  /* 0x0000010005057824 */ /* 0x000fe400078e00ff */
[----:B------:R-:W-:Y:S02]  /*46360*/  IMAD.MOV.U32 R13, RZ, RZ, RZ ;  /* 0x000000ffff0d7224 */ /* 0x000fe400078e00ff */
[----:B------:R-:W-:Y:S02]  /*46370*/  IMAD.MOV.U32 R3, RZ, RZ, R14 ;  /* 0x000000ffff037224 */ /* 0x000fe400078e000e */
[----:B------:R-:W-:Y:S02]  /*46380*/  IMAD.MOV.U32 R2, RZ, RZ, R0 ;  /* 0x000000ffff027224 */ /* 0x000fe400078e0000 */
[----:B------:R-:W-:-:S07]  /*46390*/  IMAD.MOV.U32 R8, RZ, RZ, R7 ;  /* 0x000000ffff087224 */ /* 0x000fce00078e0007 */
.L_x_1073:
[----:B------:R-:W0:Y:S01]  /*463a0*/  S2R R12, SR_CgaCtaId ;  /* 0x00000000000c7919 */ /* 0x000e220000008800 */
[----:B------:R-:W-:-:S04]  /*463b0*/  MOV R11, 0x400 ;  /* 0x00000400000b7802 */ /* 0x000fc80000000f00 */
[----:B0-----:R-:W-:Y:S02]  /*463c0*/  LEA R15, R12, R11, 0x18 ;  /* 0x0000000b0c0f7211 */ /* 0x001fe400078ec0ff */
[----:B------:R-:W-:Y:S01]  /*463d0*/  SHF.L.U32 R11, R2, 0x1f, RZ ;  /* 0x0000001f020b7819 */ /* 0x000fe200000006ff */
[----:B------:R-:W0:Y:S02]  /*463e0*/  @!P2 LDC R12, c[0x0][0x500] ;  /* 0x00014000ff0cab82 */ /* 0x000e240000000800 */
[----:B------:R-:W-:-:S04]  /*463f0*/  IMAD R16, R8, 0x8, R15 ;  /* 0x0000000808107824 */ /* 0x000fc800078e020f */
[----:B------:R-:W1:Y:S02]  /*46400*/  SYNCS.PHASECHK.TRANS64.TRYWAIT P1, [R16+URZ+0x48], R11 ;  /* 0x0000480b100075a7 */ /* 0x000e64000802017f */
[----:B-1----:R-:W-:Y:S05]  /*46410*/  @!P1 BRA `(.L_x_1070) ;  /* 0x00000010004c9947 */ /* 0x002fea0003800000 */
.L_x_1095:
[----:B------:R-:W-:Y:S01]  /*46420*/  UPRMT UR5, UR21, 0x9910, URZ ;  /* 0x0000991015057896 */ /* 0x000fe2000800003f */
[----:B0-----:R0:W-:Y:S03]  /*46430*/  @!P2 SYNCS.ARRIVE.TRANS64 RZ, [R16+URZ], R12 ;  /* 0x0000000c10ffa9a7 */ /* 0x0011e6000800003f */
[----:B------:R-:W-:-:S06]  /*46440*/  UISETP.NE.AND UP0, UPT, UR5, 0x2, UPT ;  /* 0x000000020500788c */ /* 0x000fcc000bf05270 */
[----:B------:R-:W-:-:S13]  /*46450*/  PLOP3.LUT P1, PT, PT, PT, UP0, 0x80, 0x0 ;  /* 0x000000000000781c */ /* 0x000fda0003f2f008 */
[----:B0-----:R-:W-:Y:S05]  /*46460*/  @P1 BRA `(.L_x_1071) ;  /* 0x0000000000041947 */ /* 0x001fea0003800000 */
[----:B------:R-:W-:Y:S01]  /*46470*/  BPT.TRAP 0x1 ;  /* 0x000000040000795c */ /* 0x000fe20000300000 */
.L_x_1071:
[----:B------:R-:W-:Y:S05]  /*46480*/  @P0 BRA `(.L_x_1072) ;  /* 0x0000000000040947 */ /* 0x000fea0003800000 */
[----:B------:R-:W-:Y:S01]  /*46490*/  BPT.TRAP 0x1 ;  /* 0x000000040000795c */ /* 0x000fe20000300000 */
.L_x_1072:
[--C-:B-1----:R-:W-:Y:S01]  /*464a0*/  IMAD R11, R8, 0x2000, R15.reuse ;  /* 0x00002000080b7824 */ /* 0x102fe200078e020f */
[----:B------:R-:W-:Y:S01]  /*464b0*/  R2UR UR9, R16 ;  /* 0x00000000100972ca */ /* 0x000fe200000e0000 */
[C---:B------:R-:W-:Y:S01]  /*464c0*/  IMAD R15, R8.reuse, 0x4000, R15 ;  /* 0x00004000080f7824 */ /* 0x040fe200078e020f */
[----:B------:R-:W-:Y:S01]  /*464d0*/  UIADD3 UR6, UP0, UR24, 0xf0, URZ ;  /* 0x000000f018067890 */ /* 0x000fe2000ff1e03f */
[----:B------:R-:W-:Y:S01]  /*464e0*/  VIADD R3, R3, 0xffffffff ;  /* 0xffffffff03037836 */ /* 0x000fe20000000000 */
[----:B------:R-:W-:Y:S01]  /*464f0*/  R2UR UR5, R11 ;  /* 0x000000000b0572ca */ /* 0x000fe200000e0000 */
[----:B------:R-:W-:Y:S01]  /*46500*/  UIADD3 UR26, UP1, UR24, 0x1f0, URZ ;  /* 0x000001f0181a7890 */ /* 0x000fe2000ff3e03f */
[----:B------:R-:W-:Y:S01]  /*46510*/  R2UR UR8, R15 ;  /* 0x000000000f0872ca */ /* 0x000fe200000e0000 */
[----:B------:R-:W-:Y:S01]  /*46520*/  UIADD3.X UR7, URZ, UR25, URZ, UP0, !UPT ;  /* 0x000000193f077290 */ /* 0x000fe200087fe43f */
[----:B------:R-:W-:Y:S01]  /*46530*/  R2UR UR11, R5 ;  /* 0x00000000050b72ca */ /* 0x000fe200000e0000 */
[----:B------:R-:W-:Y:S01]  /*46540*/  VIADD R8, R8, 0x1 ;  /* 0x0000000108087836 */ /* 0x000fe20000000000 */
[----:B------:R-:W-:Y:S01]  /*46550*/  R2UR UR10, R13 ;  /* 0x000000000d0a72ca */ /* 0x000fe200000e0000 */
[----:B------:R-:W-:Y:S01]  /*46560*/  UIADD3.X UR27, URZ, UR25, URZ, UP1, !UPT ;  /* 0x000000193f1b7290 */ /* 0x000fe20008ffe43f */
[----:B------:R-:W-:Y:S01]  /*46570*/  R2UR UR12, R10 ;  /* 0x000000000a0c72ca */ /* 0x000fe200000e0000 */
[----:B------:R-:W-:Y:S01]  /*46580*/  UMOV UR14, 0x0 ;  /* 0x00000000000e7882 */ /* 0x000fe20000000000 */
[----:B------:R-:W-:Y:S01]  /*46590*/  R2UR UR20, R4 ;  /* 0x00000000041472ca */ /* 0x000fe200000e0000 */
[----:B------:R-:W-:Y:S01]  /*465a0*/  UMOV UR15, 0x10000000 ;  /* 0x10000000000f7882 */ /* 0x000fe20000000000 */
[----:B------:R-:W-:Y:S01]  /*465b0*/  ISETP.GT.AND P3, PT, R3, 0x1, PT ;  /* 0x000000010300780c */ /* 0x000fe20003f64270 */
[----:B------:R-:W-:Y:S01]  /*465c0*/  UIADD3 UR5, UR5, 0x180, URZ ;  /* 0x0000018005057890 */ /* 0x000fe2000fffe03f */
[----:B------:R-:W-:Y:S01]  /*465d0*/  ISETP.NE.AND P1, PT, R8, 0x9, PT ;  /* 0x000000090800780c */ /* 0x000fe20003f25270 */
[----:B------:R-:W-:Y:S01]  /*465e0*/  UIADD3 UR17, UR8, 0x12180, URZ ;  /* 0x0001218008117890 */ /* 0x000fe2000fffe03f */
[----:B------:R-:W-:-:S02]  /*465f0*/  VIADD R13, R13, 0x20 ;  /* 0x000000200d0d7836 */ /* 0x000fc40000000000 */
[----:B------:R-:W-:Y:S02]  /*46600*/  SEL R11, RZ, 0x1, P1 ;  /* 0x00000001ff0b7807 */ /* 0x000fe40000800000 */
[----:B------:R-:W-:Y:S01]  /*46610*/  UMOV UR8, UR5 ;  /* 0x0000000500087c82 */ /* 0x000fe20008000000 */
[----:B------:R-:W-:Y:S01]  /*46620*/  SEL R8, R8, RZ, P1 ;  /* 0x000000ff08087207 */ /* 0x000fe20000800000 */
[----:B------:R0:W-:Y:S01]  /*46630*/  UTMALDG.3D [UR8], [UR6], desc[UR14] ;  /* 0x00000e08060075b4 */ /* 0x0001e20008011000 */
[----:B------:R-:W-:Y:S01]  /*46640*/  LOP3.LUT R2, R2, R11, RZ, 0x3c, !PT ;  /* 0x0000000b02027212 */ /* 0x000fe200078e3cff */
[----:B0-----:R-:W-:Y:S01]  /*46650*/  UMOV UR8, UR17 ;  /* 0x0000001100087c82 */ /* 0x001fe20008000000 */
[----:B------:R-:W-:Y:S02]  /*46660*/  UMOV UR11, UR20 ;  /* 0x00000014000b7c82 */ /* 0x000fe40008000000 */
[----:B------:R0:W-:Y:S02]  /*46670*/  UTMALDG.3D [UR8], [UR26], desc[UR14] ;  /* 0x00000e081a0075b4 */ /* 0x0001e40008011000 */
[----:B0-----:R-:W-:Y:S05]  /*46680*/  @P3 BRA `(.L_x_1073) ;  /* 0xfffffffc00443947 */ /* 0x001fea000383ffff */
.L_x_1069:
[----:B------:R-:W-:Y:S05]  /*46690*/  BSYNC B1 ;  /* 0x0000000000017941 */ /* 0x000fea0003800000 */
.L_x_1068:
[----:B------:R-:W2:Y:S01]  /*466a0*/  LDL.LU R16, [R1+0xc58] ;  /* 0x000c580001107983 */ /* 0x000ea20000300800 */
[----:B------:R-:W-:Y:S01]  /*466b0*/  LOP3.LUT P1, RZ, R9, 0xff, RZ, 0xc0, !PT ;  /* 0x000000ff09ff7812 */ /* 0x000fe2000782c0ff */
[C---:B------:R-:W-:Y:S01]  /*466c0*/  IMAD.IADD R4, R6.reuse, 0x1, R7 ;  /* 0x0000000106047824 */ /* 0x040fe200078e0207 */
[----:B------:R-:W-:Y:S01]  /*466d0*/  ULDC.64 UR6, c[0x0][0x650] ;  /* 0x0001940000067ab9 */ /* 0x000fe20000000a00 */
[----:B------:R-:W3:Y:S01]  /*466e0*/  LDL.LU R15, [R1+0xc5c] ;  /* 0x000c5c00010f7983 */ /* 0x000ee20000300800 */
[----:B------:R-:W-:Y:S01]  /*466f0*/  ISETP.GE.U32.AND P3, PT, R6, 0x9, PT ;  /* 0x000000090600780c */ /* 0x000fe20003f66070 */
[----:B------:R-:W-:Y:S01]  /*46700*/  BSSY B1, `(.L_x_1074) ;  /* 0x000006d000017945 */ /* 0x000fe20003800000 */
[----:B------:R-:W-:Y:S01]  /*46710*/  IMAD.MOV.U32 R10, RZ, RZ, -0x1 ;  /* 0xffffffffff0a7424 */ /* 0x000fe200078e00ff */
[----:B------:R-:W-:-:S06]  /*46720*/  PRMT R9, RZ, 0x7610, R9 ;  /* 0x00007610ff097816 */ /* 0x000fcc0000000009 */
[----:B------:R-:W0:Y:S01]  /*46730*/  @P1 S2R R3, SR_CgaCtaId ;  /* 0x0000000000031919 */ /* 0x000e220000008800 */
[----:B------:R-:W-:-:S04]  /*46740*/  @P1 MOV R2, 0x400 ;  /* 0x0000040000021802 */ /* 0x000fc80000000f00 */
[----:B0-----:R-:W-:-:S04]  /*46750*/  @P1 LEA R2, R3, R2, 0x18 ;  /* 0x0000000203021211 */ /* 0x001fc800078ec0ff */
[----:B------:R0:W-:Y:S01]  /*46760*/  @P1 SYNCS.ARRIVE.TRANS64.A1T0 RZ, [R2+URZ+0xa8], RZ ;  /* 0x0000a8ff02ff19a7 */ /* 0x0001e2000810003f */
[----:B------:R-:W-:-:S04]  /*46770*/  ISETP.GT.U32.AND P1, PT, R4, 0x8, PT ;  /* 0x000000080400780c */ /* 0x000fc80003f24070 */
[----:B------:R-:W-:Y:S01]  /*46780*/  ISETP.LT.U32.AND P1, PT, R6, 0x9, P1 ;  /* 0x000000090600780c */ /* 0x000fe20000f21070 */
[----:B0-----:R-:W-:-:S05]  /*46790*/  IMAD.WIDE.U32 R2, R4, 0x38e38e39, RZ ;  /* 0x38e38e3904027825 */ /* 0x001fca00078e00ff */
[----:B------:R-:W-:Y:S02]  /*467a0*/  SHF.R.U32.HI R5, RZ, 0x1, R3 ;  /* 0x00000001ff057819 */ /* 0x000fe40000011603 */
[----:B------:R-:W-:Y:S02]  /*467b0*/  SEL R3, RZ, 0x1, !P1 ;  /* 0x00000001ff037807 */ /* 0x000fe40004800000 */
[----:B------:R-:W-:Y:S01]  /*467c0*/  PRMT R2, RZ, 0x7610, R2 ;  /* 0x00007610ff027816 */ /* 0x000fe20000000002 */
[----:B------:R-:W-:Y:S01]  /*467d0*/  IMAD R7, R5, -0x9, R4 ;  /* 0xfffffff705077824 */ /* 0x000fe200078e0204 */
[----:B------:R-:W-:Y:S01]  /*467e0*/  LOP3.LUT R0, R0, R3, RZ, 0x3c, !PT ;  /* 0x0000000300007212 */ /* 0x000fe200078e3cff */
[----:B------:R-:W-:-:S03]  /*467f0*/  IMAD.MOV.U32 R4, RZ, RZ, -0x1 ;  /* 0xffffffffff047424 */ /* 0x000fc600078e00ff */
[----:B------:R-:W-:Y:S01]  /*46800*/  @P3 LOP3.LUT R0, R0, 0x1, R5, 0x78, !PT ;  /* 0x0000000100003812 */ /* 0x000fe200078e7805 */
[----:B------:R-:W-:Y:S01]  /*46810*/  IMAD.MOV.U32 R5, RZ, RZ, -0x1 ;  /* 0xffffffffff057424 */ /* 0x000fe200078e00ff */
[----:B---3--:R-:W-:-:S04]  /*46820*/  IADD3 R15, P1, R15, UR22, RZ ;  /* 0x000000160f0f7c10 */ /* 0x008fc8000ff3e0ff */
[----:B--2---:R-:W-:Y:S01]  /*46830*/  IADD3.X R16, R16, UR16, RZ, P1, !PT ;  /* 0x0000001010107c10 */ /* 0x004fe20008ffe4ff */
[----:B------:R0:W-:Y:S01]  /*46840*/  STL [R1+0xc5c], R15 ;  /* 0x000c5c0f01007387 */ /* 0x0001e20000100800 */
[----:B------:R-:W-:-:S03]  /*46850*/  ISETP.GE.U32.AND P1, PT, R15, UR6, PT ;  /* 0x000000060f007c0c */ /* 0x000fc6000bf26070 */
[----:B------:R0:W-:Y:S01]  /*46860*/  STL [R1+0xc58], R16 ;  /* 0x000c581001007387 */ /* 0x0001e20000100800 */
[----:B------:R-:W-:-:S13]  /*46870*/  ISETP.GE.U32.AND.EX P1, PT, R16, UR7, PT, P1 ;  /* 0x0000000710007c0c */ /* 0x000fda000bf26110 */
[----:B0-----:R-:W-:Y:S05]  /*46880*/  @P1 BRA `(.L_x_1075) ;  /* 0x0000000400501947 */ /* 0x001fea0003800000 */
[----:B------:R-:W0:Y:S01]  /*46890*/  S2R R8, SR_CTAID.X ;  /* 0x0000000000087919 */ /* 0x000e220000002500 */
[----:B------:R-:W-:Y:S01]  /*468a0*/  ULDC UR5, c[0x0][0x150] ;  /* 0x0000540000057ab9 */ /* 0x000fe20000000800 */
[----:B------:R-:W1:Y:S01]  /*468b0*/  LDC R3, c[0x0][0x144] ;  /* 0x00005100ff037b82 */ /* 0x000e620000000800 */
[----:B------:R-:W-:Y:S01]  /*468c0*/  ULDC.64 UR6, c[0x0][0x628] ;  /* 0x00018a0000067ab9 */ /* 0x000fe20000000a00 */
[----:B------:R-:W2:Y:S01]  /*468d0*/  S2R R5, SR_CTAID.Y ;  /* 0x0000000000057919 */ /* 0x000ea20000002600 */
[----:B------:R-:W-:Y:S01]  /*468e0*/  ISETP.NE.U32.AND P1, PT, RZ, UR6, PT ;  /* 0x00000006ff007c0c */ /* 0x000fe2000bf25070 */
[----:B------:R-:W-:-:S03]  /*468f0*/  ULDC UR8, c[0x0][0x630] ;  /* 0x00018c0000087ab9 */ /* 0x000fc60000000800 */
[----:B------:R-:W-:Y:S01]  /*46900*/  ISETP.NE.AND.EX P1, PT, RZ, UR7, PT, P1 ;  /* 0x00000007ff007c0c */ /* 0x000fe2000bf25310 */
[----:B------:R-:W3:Y:S01]  /*46910*/  LDC R12, c[0x0][0x148] ;  /* 0x00005200ff0c7b82 */ /* 0x000ee20000000800 */
[----:B0-----:R-:W-:Y:S02]  /*46920*/  I2FP.F32.U32 R2, R8 ;  /* 0x0000000800027245 */ /* 0x001fe40000201000 */
[----:B--2---:R-:W-:-:S03]  /*46930*/  I2FP.F32.U32 R4, R5 ;  /* 0x0000000500047245 */ /* 0x004fc60000201000 */
[----:B------:R-:W-:Y:S01]  /*46940*/  FMUL R2, R2, UR5 ;  /* 0x0000000502027c20 */ /* 0x000fe20008400000 */
[----:B------:R-:W-:Y:S02]  /*46950*/  ULDC UR5, c[0x0][0x154] ;  /* 0x0000550000057ab9 */ /* 0x000fe40000000800 */
[----:B------:R-:W-:-:S03]  /*46960*/  FMUL R10, R4, UR5 ;  /* 0x00000005040a7c20 */ /* 0x000fc60008400000 */
[----:B------:R-:W0:Y:S08]  /*46970*/  F2I.U32.TRUNC.NTZ R2, R2 ;  /* 0x0000000200027305 */ /* 0x000e30000020f000 */
[----:B------:R-:W2:Y:S01]  /*46980*/  F2I.U32.TRUNC.NTZ R10, R10 ;  /* 0x0000000a000a7305 */ /* 0x000ea2000020f000 */
[----:B0-----:R-:W-:Y:S02]  /*46990*/  IMAD.MOV R4, RZ, RZ, -R2 ;  /* 0x000000ffff047224 */ /* 0x001fe400078e0a02 */
[----:B------:R-:W-:-:S02]  /*469a0*/  IMAD.MOV.U32 R2, RZ, RZ, R15 ;  /* 0x000000ffff027224 */ /* 0x000fc400078e000f */
[----:B-1----:R-:W-:Y:S02]  /*469b0*/  IMAD R8, R3, R4, R8 ;  /* 0x0000000403087224 */ /* 0x002fe400078e0208 */
[----:B--2---:R-:W-:-:S04]  /*469c0*/  IMAD.MOV R3, RZ, RZ, -R10 ;  /* 0x000000ffff037224 */ /* 0x004fc800078e0a0a */
[----:B---3--:R-:W-:Y:S02]  /*469d0*/  @P4 IMAD R8, R12, R3, R5 ;  /* 0x000000030c084224 */ /* 0x008fe400078e0205 */
[----:B------:R-:W-:Y:S01]  /*469e0*/  IMAD.MOV.U32 R3, RZ, RZ, R16 ;  /* 0x000000ffff037224 */ /* 0x000fe200078e0010 */
[----:B------:R-:W-:Y:S06]  /*469f0*/  @!P1 BRA `(.L_x_1076) ;  /* 0x0000000000289947 */ /* 0x000fec0003800000 */
[----:B------:R-:W-:Y:S02]  /*46a00*/  ULDC UR5, c[0x0][0x634] ;  /* 0x00018d0000057ab9 */ /* 0x000fe40000000800 */
[----:B------:R-:W-:-:S05]  /*46a10*/  IADD3 R3, P1, R15, UR5, RZ ;  /* 0x000000050f037c10 */ /* 0x000fca000ff3e0ff */
[----:B------:R-:W-:-:S04]  /*46a20*/  IMAD.X R11, RZ, RZ, R16, P1 ;  /* 0x000000ffff0b7224 */ /* 0x000fc800008e0610 */
[----:B------:R-:W-:-:S04]  /*46a30*/  IMAD.WIDE.U32 R4, R11, UR6, RZ ;  /* 0x000000060b047c25 */ /* 0x000fc8000f8e00ff */
[----:B------:R-:W-:-:S04]  /*46a40*/  IMAD.WIDE.U32 R4, P1, R3, UR7, R4 ;  /* 0x0000000703047c25 */ /* 0x000fc8000f820004 */
[----:B------:R-:W-:-:S04]  /*46a50*/  IMAD.WIDE.U32 R2, R3, UR6, RZ ;  /* 0x0000000603027c25 */ /* 0x000fc8000f8e00ff */
[----:B------:R-:W-:Y:S01]  /*46a60*/  IMAD.MOV.U32 R2, RZ, RZ, R5 ;  /* 0x000000ffff027224 */ /* 0x000fe200078e0005 */
[----:B------:R-:W-:Y:S01]  /*46a70*/  IADD3 RZ, P3, R3, R4, RZ ;  /* 0x0000000403ff7210 */ /* 0x000fe20007f7e0ff */
[----:B------:R-:W-:-:S04]  /*46a80*/  IMAD.X R3, RZ, RZ, RZ, P1 ;  /* 0x000000ffff037224 */ /* 0x000fc800008e06ff */
[----:B------:R-:W-:-:S08]  /*46a90*/  IMAD.WIDE.U32.X R2, R11, UR7, R2, P3 ;  /* 0x000000070b027c25 */ /* 0x000fd000098e0402 */
.L_x_1076:
[--C-:B------:R-:W-:Y:S01]  /*46aa0*/  SHF.R.U64 R10, R2, UR8, R3.reuse ;  /* 0x00000008020a7c19 */ /* 0x100fe20008001203 */
[----:B------:R-:W-:Y:S01]  /*46ab0*/  ULDC.64 UR6, c[0x0][0x620] ;  /* 0x0001880000067ab9 */ /* 0x000fe20000000a00 */
[----:B------:R-:W-:Y:S01]  /*46ac0*/  SHF.R.U32.HI R2, RZ, UR8, R3 ;  /* 0x00000008ff027c19 */ /* 0x000fe20008011603 */
[----:B------:R-:W-:Y:S01]  /*46ad0*/  IMAD.MOV.U32 R3, RZ, RZ, R16 ;  /* 0x000000ffff037224 */ /* 0x000fe200078e0010 */
[----:B------:R-:W-:Y:S01]  /*46ae0*/  IADD3 R11, P1, RZ, -R10, RZ ;  /* 0x8000000aff0b7210 */ /* 0x000fe20007f3e0ff */
[----:B------:R-:W-:-:S04]  /*46af0*/  ULDC UR5, c[0x0][0x618] ;  /* 0x0001860000057ab9 */ /* 0x000fc80000000800 */
[----:B------:R-:W-:-:S04]  /*46b00*/  IMAD.X R2, RZ, RZ, ~R2, P1 ;  /* 0x000000ffff027224 */ /* 0x000fc800008e0e02 */
[----:B------:R-:W-:-:S04]  /*46b10*/  IMAD R2, R2, UR6, RZ ;  /* 0x0000000602027c24 */ /* 0x000fc8000f8e02ff */
[----:B------:R-:W-:Y:S02]  /*46b20*/  IMAD R5, R11, UR7, R2 ;  /* 0x000000070b057c24 */ /* 0x000fe4000f8e0202 */
[----:B------:R-:W-:-:S04]  /*46b30*/  IMAD.MOV.U32 R2, RZ, RZ, R15 ;  /* 0x000000ffff027224 */ /* 0x000fc800078e000f */
[----:B------:R-:W-:Y:S01]  /*46b40*/  IMAD.WIDE.U32 R2, R11, UR6, R2 ;  /* 0x000000060b027c25 */ /* 0x000fe2000f8e0002 */
[----:B------:R-:W-:Y:S02]  /*46b50*/  ULDC.64 UR6, c[0x0][0x640] ;  /* 0x0001900000067ab9 */ /* 0x000fe40000000a00 */
[----:B------:R-:W-:Y:S01]  /*46b60*/  ISETP.NE.U32.AND P1, PT, RZ, UR6, PT ;  /* 0x00000006ff007c0c */ /* 0x000fe2000bf25070 */
[----:B------:R-:W-:-:S03]  /*46b70*/  IMAD.IADD R3, R3, 0x1, R5 ;  /* 0x0000000103037824 */ /* 0x000fc600078e0205 */
[----:B------:R-:W-:Y:S02]  /*46b80*/  ISETP.NE.AND.EX P1, PT, RZ, UR7, PT, P1 ;  /* 0x00000007ff007c0c */ /* 0x000fe4000bf25310 */
[--C-:B------:R-:W-:Y:S02]  /*46b90*/  SHF.R.U64 R11, R2, UR5, R3.reuse ;  /* 0x00000005020b7c19 */ /* 0x100fe40008001203 */
[----:B------:R-:W-:Y:S01]  /*46ba0*/  SHF.R.U32.HI R2, RZ, UR5, R3 ;  /* 0x00000005ff027c19 */ /* 0x000fe20008011603 */
[----:B------:R-:W-:-:S03]  /*46bb0*/  ULDC UR5, c[0x0][0x608] ;  /* 0x0001820000057ab9 */ /* 0x000fc60000000800 */
[--C-:B------:R-:W-:Y:S02]  /*46bc0*/  SHF.R.U64 R12, R11, UR5, R2.reuse ;  /* 0x000000050b0c7c19 */ /* 0x100fe40008001202 */
[----:B------:R-:W-:Y:S01]  /*46bd0*/  SHF.R.U32.HI R3, RZ, UR5, R2 ;  /* 0x00000005ff037c19 */ /* 0x000fe20008011602 */
[----:B------:R-:W-:-:S03]  /*46be0*/  ULDC UR5, c[0x0][0x658] ;  /* 0x0001960000057ab9 */ /* 0x000fc60000000800 */
[--C-:B------:R-:W-:Y:S02]  /*46bf0*/  SHF.R.U64 R13, R12, UR5, R3.reuse ;  /* 0x000000050c0d7c19 */ /* 0x100fe40008001203 */
[----:B------:R-:W-:-:S03]  /*46c00*/  SHF.R.U32.HI R15, RZ, UR5, R3 ;  /* 0x00000005ff0f7c19 */ /* 0x000fc60008011603 */
[----:B------:R-:W-:Y:S02]  /*46c10*/  IMAD.MOV.U32 R2, RZ, RZ, R13 ;  /* 0x000000ffff027224 */ /* 0x000fe400078e000d */
        /* <DEDUP_REMOVED lines=12> */
.L_x_1077:
[----:B------:R-:W-:Y:S01]  /*46ce0*/  ULDC UR5, c[0x0][0x648] ;  /* 0x0001920000057ab9 */ /* 0x000fe20000000800 */
[----:B------:R-:W-:Y:S02]  /*46cf0*/  LOP3.LUT R12, R12, UR18, RZ, 0xc0, !PT ;  /* 0x000000120c0c7c12 */ /* 0x000fe4000f8ec0ff */
[----:B------:R-:W-:Y:S01]  /*46d00*/  SHF.R.U64 R3, R2, UR5, R3 ;  /* 0x0000000502037c19 */ /* 0x000fe20008001203 */
[----:B------:R-:W-:-:S04]  /*46d10*/  ULDC UR5, c[0x0][0x638] ;  /* 0x00018e0000057ab9 */ /* 0x000fc80000000800 */
[----:B------:R-:W-:Y:S02]  /*46d20*/  IMAD.MOV R2, RZ, RZ, -R3 ;  /* 0x000000ffff027224 */ /* 0x000fe400078e0a03 */
[----:B------:R-:W-:Y:S02]  /*46d30*/  IMAD R5, R3, UR19, R12 ;  /* 0x0000001303057c24 */ /* 0x000fe4000f8e020c */
[----:B------:R-:W-:Y:S01]  /*46d40*/  IMAD R13, R2, UR5, R13 ;  /* 0x00000005020d7c24 */ /* 0x000fe2000f8e020d */
[----:B------:R-:W-:Y:S01]  /*46d50*/  ULDC UR5, c[0x0][0x610] ;  /* 0x0001840000057ab9 */ /* 0x000fe20000000800 */
[----:B------:R-:W-:Y:S01]  /*46d60*/  LOP3.LUT R2, R11, UR4, RZ, 0xc0, !PT ;  /* 0x000000040b027c12 */ /* 0x000fe2000f8ec0ff */
[----:B------:R-:W-:Y:S01]  /*46d70*/  IMAD R8, R5, UR5, R8 ;  /* 0x0000000505087c24 */ /* 0x000fe2000f8e0208 */
[----:B------:R-:W-:-:S03]  /*46d80*/  ULDC UR5, c[0x0][0x600] ;  /* 0x0001800000057ab9 */ /* 0x000fc60000000800 */
[----:B------:R-:W-:Y:S02]  /*46d90*/  IMAD R13, R13, UR5, R2 ;  /* 0x000000050d0d7c24 */ /* 0x000fe4000f8e0202 */
[----:B------:R-:W-:-:S03]  /*46da0*/  IMAD.MOV.U32 R2, RZ, RZ, 0x1 ;  /* 0x00000001ff027424 */ /* 0x000fc600078e00ff */
[----:B------:R-:W-:Y:S02]  /*46db0*/  SEL R4, R13, R8, !P4 ;  /* 0x000000080d047207 */ /* 0x000fe40006000000 */
[----:B------:R-:W-:-:S07]  /*46dc0*/  SEL R5, R8, R13, !P4 ;  /* 0x0000000d08057207 */ /* 0x000fce0006000000 */
.L_x_1075:
[----:B------:R-:W-:Y:S05]  /*46dd0*/  BSYNC B1 ;  /* 0x0000000000017941 */ /* 0x000fea0003800000 */
.L_x_1074:
[----:B------:R-:W-:-:S13]  /*46de0*/  LOP3.LUT P1, RZ, R2, 0xff, RZ, 0xc0, !PT ;  /* 0x000000ff02ff7812 */ /* 0x000fda000782c0ff */
[----:B------:R-:W-:Y:S05]  /*46df0*/  @P1 BRA `(.L_x_1078) ;  /* 0xfffffff400341947 */ /* 0x000fea000383ffff */
[----:B------:R-:W-:Y:S05]  /*46e00*/  BSYNC B0 ;  /* 0x0000000000007941 */ /* 0x000fea0003800000 */
.L_x_1066:
[----:B------:R-:W-:-:S03]  /*46e10*/  UMOV UR5, 0xffffffff ;  /* 0xffffffff00057882 */ /* 0x000fc60000000000 */
[----:B------:R-:W-:Y:S05]  /*46e20*/  BRA.DIV UR5, `(.L_x_1079) ;  /* 0x0000000605dc7947 */ /* 0x000fea000b800000 */
[----:B------:R-:W-:-:S13]  /*46e30*/  ELECT P0, URZ, PT ;  /* 0x00000000003f782f */ /* 0x000fda0003800000 */
.L_x_1098:
[----:B------:R-:W-:Y:S04]  /*46e40*/  BSSY B0, `(.L_x_1080) ;  /* 0x0000059000007945 */ /* 0x000fe80003800000 */
[----:B------:R-:W-:Y:S05]  /*46e50*/  @!P0 BRA `(.L_x_1081) ;  /* 0x00000004005c8947 */ /* 0x000fea0003800000 */
[----:B------:R-:W-:-:S04]  /*46e60*/  ULOP3.LUT UR5, UR13, 0x2, URZ, 0xfc, !UPT ;  /* 0x000000020d057892 */ /* 0x000fc8000f8efc3f */
[----:B------:R-:W-:-:S06]  /*46e70*/  UISETP.NE.AND UP0, UPT, UR5, 0x3, UPT ;  /* 0x000000030500788c */ /* 0x000fcc000bf05270 */
[----:B------:R-:W-:-:S13]  /*46e80*/  PLOP3.LUT P0, PT, PT, PT, UP0, 0x80, 0x0 ;  /* 0x000000000000781c */ /* 0x000fda0003f0f008 */
[----:B------:R-:W-:Y:S05]  /*46e90*/  @!P0 BRA `(.L_x_1082) ;  /* 0x0000000000048947 */ /* 0x000fea0003800000 */
[----:B------:R-:W-:Y:S01]  /*46ea0*/  BPT.TRAP 0x1 ;  /* 0x000000040000795c */ /* 0x000fe20000300000 */
.L_x_1082:
[----:B------:R-:W0:Y:S01]  /*46eb0*/  S2R R3, SR_CgaCtaId ;  /* 0x0000000000037919 */ /* 0x000e220000008800 */
[----:B------:R-:W-:-:S04]  /*46ec0*/  MOV R2, 0x400 ;  /* 0x0000040000027802 */ /* 0x000fc80000000f00 */
[----:B0-----:R-:W-:Y:S02]  /*46ed0*/  LEA R2, R3, R2, 0x18 ;  /* 0x0000000203027211 */ /* 0x001fe400078ec0ff */
[----:B------:R-:W-:-:S03]  /*46ee0*/  SHF.L.U32 R3, R0, 0x1f, RZ ;  /* 0x0000001f00037819 */ /* 0x000fc600000006ff */
[----:B------:R-:W-:-:S04]  /*46ef0*/  VIADD R2, R2, 0x48 ;  /* 0x0000004802027836 */ /* 0x000fc80000000000 */
[----:B------:R-:W-:-:S04]  /*46f00*/  IMAD R4, R7, 0x8, R2 ;  /* 0x0000000807047824 */ /* 0x000fc800078e0202 */
[----:B------:R-:W0:Y:S02]  /*46f10*/  SYNCS.PHASECHK.TRANS64.TRYWAIT P0, [R4+URZ], R3 ;  /* 0x00000003040075a7 */ /* 0x000e24000800017f */
[----:B0-----:R-:W-:Y:S05]  /*46f20*/  @!P0 BRA `(.L_x_1083) ;  /* 0x0000000400c08947 */ /* 0x001fea0003800000 */
.L_x_1099:
[----:B------:R-:W-:-:S05]  /*46f30*/  VIADD R7, R7, 0x1 ;  /* 0x0000000107077836 */ /* 0x000fca0000000000 */
[----:B------:R-:W-:-:S04]  /*46f40*/  ISETP.NE.AND P0, PT, R7, 0x9, PT ;  /* 0x000000090700780c */ /* 0x000fc80003f05270 */
[----:B0-----:R-:W-:Y:S02]  /*46f50*/  SEL R3, RZ, 0x1, P0 ;  /* 0x00000001ff037807 */ /* 0x001fe40000000000 */
[----:B------:R-:W-:Y:S02]  /*46f60*/  SEL R7, R7, RZ, P0 ;  /* 0x000000ff07077207 */ /* 0x000fe40000000000 */
[----:B------:R-:W-:-:S03]  /*46f70*/  LOP3.LUT R4, R0, R3, RZ, 0x3c, !PT ;  /* 0x0000000300047212 */ /* 0x000fc600078e3cff */
[----:B------:R-:W-:Y:S01]  /*46f80*/  IMAD R3, R7, 0x8, R2 ;  /* 0x0000000807037824 */ /* 0x000fe200078e0202 */
[----:B------:R-:W-:-:S04]  /*46f90*/  SHF.L.U32 R0, R4, 0x1f, RZ ;  /* 0x0000001f04007819 */ /* 0x000fc800000006ff */
[----:B------:R-:W0:Y:S02]  /*46fa0*/  SYNCS.PHASECHK.TRANS64.TRYWAIT P0, [R3+URZ], R0 ;  /* 0x00000000030075a7 */ /* 0x000e24000800017f */
[----:B0-----:R-:W-:Y:S05]  /*46fb0*/  @!P0 BRA `(.L_x_1084) ;  /* 0x0000000400b08947 */ /* 0x001fea0003800000 */
.L_x_1100:
[----:B0-----:R-:W-:-:S05]  /*46fc0*/  VIADD R0, R7, 0x1 ;  /* 0x0000000107007836 */ /* 0x001fca0000000000 */
[----:B------:R-:W-:-:S04]  /*46fd0*/  ISETP.NE.AND P0, PT, R0, 0x9, PT ;  /* 0x000000090000780c */ /* 0x000fc80003f05270 */
[----:B------:R-:W-:Y:S02]  /*46fe0*/  SEL R3, RZ, 0x1, P0 ;  /* 0x00000001ff037807 */ /* 0x000fe40000000000 */
[----:B------:R-:W-:Y:S02]  /*46ff0*/  SEL R5, R0, RZ, P0 ;  /* 0x000000ff00057207 */ /* 0x000fe40000000000 */
[----:B------:R-:W-:-:S03]  /*47000*/  LOP3.LUT R4, R4, R3, RZ, 0x3c, !PT ;  /* 0x0000000304047212 */ /* 0x000fc600078e3cff */
[----:B------:R-:W-:Y:S01]  /*47010*/  IMAD R3, R5, 0x8, R2 ;  /* 0x0000000805037824 */ /* 0x000fe200078e0202 */
[----:B------:R-:W-:-:S04]  /*47020*/  SHF.L.U32 R0, R4, 0x1f, RZ ;  /* 0x0000001f04007819 */ /* 0x000fc800000006ff */
[----:B------:R-:W0:Y:S02]  /*47030*/  SYNCS.PHASECHK.TRANS64.TRYWAIT P0, [R3+URZ], R0 ;  /* 0x00000000030075a7 */ /* 0x000e24000800017f */
[----:B0-----:R-:W-:Y:S05]  /*47040*/  @!P0 BRA `(.L_x_1085) ;  /* 0x0000000400a08947 */ /* 0x001fea0003800000 */
.L_x_1101:
        /* <DEDUP_REMOVED lines=9> */
.L_x_1102:
        /* <DEDUP_REMOVED lines=9> */
.L_x_1103:
        /* <DEDUP_REMOVED lines=9> */
.L_x_1104:
        /* <DEDUP_REMOVED lines=9> */
.L_x_1105:
        /* <DEDUP_REMOVED lines=9> */
.L_x_1106:
[----:B0-----:R-:W-:-:S05]  /*47320*/  VIADD R0, R5, 0x1 ;  /* 0x0000000105007836 */ /* 0x001fca0000000000 */
[----:B------:R-:W-:-:S04]  /*47330*/  ISETP.NE.AND P0, PT, R0, 0x9, PT ;  /* 0x000000090000780c */ /* 0x000fc80003f05270 */
[----:B------:R-:W-:Y:S02]  /*47340*/  SEL R4, RZ, 0x1, P0 ;  /* 0x00000001ff047807 */ /* 0x000fe40000000000 */
[----:B------:R-:W-:Y:S02]  /*47350*/  SEL R3, R0, RZ, P0 ;  /* 0x000000ff00037207 */ /* 0x000fe40000000000 */
[----:B------:R-:W-:-:S03]  /*47360*/  LOP3.LUT R0, R7, R4, RZ, 0x3c, !PT ;  /* 0x0000000407007212 */ /* 0x000fc600078e3cff */
[----:B------:R-:W-:Y:S01]  /*47370*/  IMAD R3, R3, 0x8, R2 ;  /* 0x0000000803037824 */ /* 0x000fe200078e0202 */
[----:B------:R-:W-:-:S07]  /*47380*/  SHF.L.U32 R0, R0, 0x1f, RZ ;  /* 0x0000001f00007819 */ /* 0x000fce00000006ff */
.L_x_1091:
[----:B0-----:R0:W1:Y:S02]  /*47390*/  SYNCS.PHASECHK.TRANS64.TRYWAIT P0, [R3+URZ], R0 ;  /* 0x00000000030075a7 */ /* 0x001064000800017f */
[----:B-1----:R-:W-:Y:S05]  /*473a0*/  @!P0 NANOSLEEP.SYNCS 0x989680 ;  /* 0x009896800000895d */ /* 0x002fea0003900000 */
[----:B------:R-:W1:Y:S02]  /*473b0*/  @!P0 SYNCS.PHASECHK.TRANS64 P0, [R3+URZ], R0 ;  /* 0x00000000030085a7 */ /* 0x000e64000800007f */
[----:B-1----:R-:W-:Y:S05]  /*473c0*/  @!P0 BRA `(.L_x_1091) ;  /* 0xfffffffc00f08947 */ /* 0x002fea000383ffff */
.L_x_1081:
[----:B------:R-:W-:Y:S05]  /*473d0*/  BSYNC B0 ;  /* 0x0000000000007941 */ /* 0x000fea0003800000 */
.L_x_1080:
[----:B------:R-:W-:Y:S05]  /*473e0*/  EXIT ;  /* 0x000000000000794d */ /* 0x000fea0003800000 */
.L_x_18:
[----:B--2---:R-:W-:-:S04]  /*473f0*/  IMAD.U32 R3, RZ, RZ, UR7 ;  /* 0x00000007ff037e24 */ /* 0x004fc8000f8e00ff */
[----:B------:R2:W4:Y:S03]  /*47400*/  SYNCS.PHASECHK.TRANS64.TRYWAIT P0, [R3+URZ], R0 ;  /* 0x00000000030075a7 */ /* 0x000526000800017f */
[----:B----4-:R-:W-:Y:S05]  /*47410*/  @!P0 NANOSLEEP.SYNCS 0x989680 ;  /* 0x009896800000895d */ /* 0x010fea0003900000 */
[----:B------:R-:W4:Y:S02]  /*47420*/  @!P0 SYNCS.PHASECHK.TRANS64 P0, [R3+URZ], R0 ;  /* 0x00000000030085a7 */ /* 0x000f24000800007f */
[----:B----4-:R-:W-:Y:S05]  /*47430*/  @!P0 BRA `(.L_x_18) ;  /* 0xfffffffc00ec8947 */ /* 0x010fea000383ffff */
[----:B------:R-:W-:Y:S05]  /*47440*/  BRA `(.L_x_17) ;  /* 0xfffffbd400f07947 */ /* 0x000fea000383ffff */
.L_x_24:
[----:B-----5:R4:W-:Y:S02]  /*47450*/  STL [R1+0xc70], R0 ;  /* 0x000c700001007387 */ /* 0x0209e40000100800 */
[----:B----4-:R-:W-:-:S04]  /*47460*/  IMAD.U32 R0, RZ, RZ, UR9 ;  /* 0x00000009ff007e24 */ /* 0x010fc8000f8e00ff */
[----:B------:R4:W0:Y:S03]  /*47470*/  SYNCS.PHASECHK.TRANS64.TRYWAIT P0, [R0+URZ], R3 ;  /* 0x00000003000075a7 */ /* 0x000826000800017f */
[----:B0-----:R-:W-:Y:S05]  /*47480*/  @!P0 NANOSLEEP.SYNCS 0x989680 ;  /* 0x009896800000895d */ /* 0x001fea0003900000 */
[----:B------:R4:W0:Y:S02]  /*47490*/  @!P0 SYNCS.PHASECHK.TRANS64 P0, [R0+URZ], R3 ;  /* 0x00000003000085a7 */ /* 0x000824000800007f */
[----:B----4-:R4:W5:Y:S02]  /*474a0*/  LDL.LU R0, [R1+0xc70] ;  /* 0x000c700001007983 */ /* 0x0109640000300800 */
[----:B0---4-:R-:W-:Y:S05]  /*474b0*/  @!P0 BRA `(.L_x_24) ;  /* 0xfffffffc00e48947 */ /* 0x011fea000383ffff */
[----:B------:R-:W-:Y:S05]  /*474c0*/  BRA `(.L_x_23) ;  /* 0xfffffc5c00047947 */ /* 0x000fea000383ffff */
.L_x_1067:
[----:B------:R-:W-:Y:S01]  /*474d0*/  BSSY B1, `(.L_x_1092) ;  /* 0x0000006000017945 */ /* 0x000fe20003800000 */
[----:B------:R-:W-:-:S07]  /*474e0*/  IMAD.MOV.U32 R2, RZ, RZ, -0x1 ;  /* 0xffffffffff027424 */ /* 0x000fce00078e00ff */
[----:B------:R-:W-:Y:S05]  /*474f0*/  WARPSYNC.COLLECTIVE R2, `(.L_x_1093) ;  /* 0x00000000020c7348 */ /* 0x000fea0003c00000 */
[----:B------:R-:W-:Y:S02]  /*47500*/  ELECT P1, UR62, PT ;  /* 0x00000000003e782f */ /* 0x000fe40003820000 */
[----:B------:R-:W-:Y:S01]  /*47510*/  MOV R2, UR62 ;  /* 0x0000003e00027c02 */ /* 0x000fe20008000f00 */
[----:B------:R-:W-:Y:S10]  /*47520*/  ENDCOLLECTIVE ;  /* 0x000000000000791b */ /* 0x000ff40003800000 */
.L_x_1093:
[----:B------:R-:W-:Y:S05]  /*47530*/  BSYNC B1 ;  /* 0x0000000000017941 */ /* 0x000fea0003800000 */
.L_x_1092:
[----:B------:R-:W-:Y:S05]  /*47540*/  BRA `(.L_x_1094) ;  /* 0xffffffec006c7947 */ /* 0x000fea000383ffff */
.L_x_1070:
[----:B-1----:R1:W2:Y:S02]  /*47550*/  SYNCS.PHASECHK.TRANS64.TRYWAIT P1, [R16+URZ+0x48], R11 ;  /* 0x0000480b100075a7 */ /* 0x0022a4000802017f */
[----:B--2---:R-:W-:Y:S05]  /*47560*/  @!P1 NANOSLEEP.SYNCS 0x989680 ;  /* 0x009896800000995d */ /* 0x004fea0003900000 */
[----:B------:R-:W2:Y:S02]  /*47570*/  @!P1 SYNCS.PHASECHK.TRANS64 P1, [R16+URZ+0x48], R11 ;  /* 0x0000480b100095a7 */ /* 0x000ea4000802007f */
[----:B--2---:R-:W-:Y:S05]  /*47580*/  @!P1 BRA `(.L_x_1070) ;  /* 0xfffffffc00f09947 */ /* 0x004fea000383ffff */
[----:B------:R-:W-:Y:S05]  /*47590*/  BRA `(.L_x_1095) ;  /* 0xffffffec00a07947 */ /* 0x000fea000383ffff */
.L_x_1079:
[----:B------:R-:W-:Y:S01]  /*475a0*/  BSSY B0, `(.L_x_1096) ;  /* 0x0000006000007945 */ /* 0x000fe20003800000 */
[----:B------:R-:W-:-:S07]  /*475b0*/  IMAD.MOV.U32 R2, RZ, RZ, -0x1 ;  /* 0xffffffffff027424 */ /* 0x000fce00078e00ff */
[----:B------:R-:W-:Y:S05]  /*475c0*/  WARPSYNC.COLLECTIVE R2, `(.L_x_1097) ;  /* 0x00000000020c7348 */ /* 0x000fea0003c00000 */
[----:B------:R-:W-:Y:S02]  /*475d0*/  ELECT P1, UR62, PT ;  /* 0x00000000003e782f */ /* 0x000fe40003820000 */
[----:B------:R-:W-:Y:S01]  /*475e0*/  MOV R2, UR62 ;  /* 0x0000003e00027c02 */ /* 0x000fe20008000f00 */
[----:B------:R-:W-:Y:S10]  /*475f0*/  ENDCOLLECTIVE ;  /* 0x000000000000791b */ /* 0x000ff40003800000 */
.L_x_1097:
[----:B------:R-:W-:Y:S05]  /*47600*/  BSYNC B0 ;  /* 0x0000000000007941 */ /* 0x000fea0003800000 */
.L_x_1096:
[----:B------:R-:W-:Y:S01]  /*47610*/  PLOP3.LUT P0, PT, P1, PT, PT, 0x80, 0x0 ;  /* 0x000000000000781c */ /* 0x000fe20000f0f070 */
[----:B------:R-:W-:-:S12]  /*47620*/  BRA `(.L_x_1098) ;  /* 0xfffffff800047947 */ /* 0x000fd8000383ffff */
.L_x_1083:
[----:B0-----:R0:W1:Y:S02]  /*47630*/  SYNCS.PHASECHK.TRANS64.TRYWAIT P0, [R4+URZ], R3 ;  /* 0x00000003040075a7 */ /* 0x001064000800017f */
[----:B-1----:R-:W-:Y:S05]  /*47640*/  @!P0 NANOSLEEP.SYNCS 0x989680 ;  /* 0x009896800000895d */ /* 0x002fea0003900000 */
[----:B------:R-:W1:Y:S02]  /*47650*/  @!P0 SYNCS.PHASECHK.TRANS64 P0, [R4+URZ], R3 ;  /* 0x00000003040085a7 */ /* 0x000e64000800007f */
[----:B-1----:R-:W-:Y:S05]  /*47660*/  @!P0 BRA `(.L_x_1083) ;  /* 0xfffffffc00f08947 */ /* 0x002fea000383ffff */
[----:B------:R-:W-:Y:S05]  /*47670*/  BRA `(.L_x_1099) ;  /* 0xfffffff8002c7947 */ /* 0x000fea000383ffff */
.L_x_1084:
[----:B0-----:R0:W1:Y:S02]  /*47680*/  SYNCS.PHASECHK.TRANS64.TRYWAIT P0, [R3+URZ], R0 ;  /* 0x00000000030075a7 */ /* 0x001064000800017f */
[----:B-1----:R-:W-:Y:S05]  /*47690*/  @!P0 NANOSLEEP.SYNCS 0x989680 ;  /* 0x009896800000895d */ /* 0x002fea0003900000 */
[----:B------:R-:W1:Y:S02]  /*476a0*/  @!P0 SYNCS.PHASECHK.TRANS64 P0, [R3+URZ], R0 ;  /* 0x00000000030085a7 */ /* 0x000e64000800007f */
[----:B-1----:R-:W-:Y:S05]  /*476b0*/  @!P0 BRA `(.L_x_1084) ;  /* 0xfffffffc00f08947 */ /* 0x002fea000383ffff */
[----:B------:R-:W-:Y:S05]  /*476c0*/  BRA `(.L_x_1100) ;  /* 0xfffffff8003c7947 */ /* 0x000fea000383ffff */
.L_x_1085:
[----:B0-----:R0:W1:Y:S02]  /*476d0*/  SYNCS.PHASECHK.TRANS64.TRYWAIT P0, [R3+URZ], R0 ;  /* 0x00000000030075a7 */ /* 0x001064000800017f */
[----:B-1----:R-:W-:Y:S05]  /*476e0*/  @!P0 NANOSLEEP.SYNCS 0x989680 ;  /* 0x009896800000895d */ /* 0x002fea0003900000 */
[----:B------:R-:W1:Y:S02]  /*476f0*/  @!P0 SYNCS.PHASECHK.TRANS64 P0, [R3+URZ], R0 ;  /* 0x00000000030085a7 */ /* 0x000e64000800007f */
[----:B-1----:R-:W-:Y:S05]  /*47700*/  @!P0 BRA `(.L_x_1085) ;  /* 0xfffffffc00f08947 */ /* 0x002fea000383ffff */
[----:B------:R-:W-:Y:S05]  /*47710*/  BRA `(.L_x_1101) ;  /* 0xfffffff8004c7947 */ /* 0x000fea000383ffff */
.L_x_1086:
[----:B0-----:R0:W1:Y:S02]  /*47720*/  SYNCS.PHASECHK.TRANS64.TRYWAIT P0, [R3+URZ], R0 ;  /* 0x00000000030075a7 */ /* 0x001064000800017f */
[----:B-1----:R-:W-:Y:S05]  /*47730*/  @!P0 NANOSLEEP.SYNCS 0x989680 ;  /* 0x009896800000895d */ /* 0x002fea0003900000 */
[----:B------:R-:W1:Y:S02]  /*47740*/  @!P0 SYNCS.PHASECHK.TRANS64 P0, [R3+URZ], R0 ;  /* 0x00000000030085a7 */ /* 0x000e64000800007f */
[----:B-1----:R-:W-:Y:S05]  /*47750*/  @!P0 BRA `(.L_x_1086) ;  /* 0xfffffffc00f08947 */ /* 0x002fea000383ffff */
[----:B------:R-:W-:Y:S05]  /*47760*/  BRA `(.L_x_1102) ;  /* 0xfffffff8005c7947 */ /* 0x000fea000383ffff */
.L_x_1087:
[----:B0-----:R0:W1:Y:S02]  /*47770*/  SYNCS.PHASECHK.TRANS64.TRYWAIT P0, [R3+URZ], R0 ;  /* 0x00000000030075a7 */ /* 0x001064000800017f */
[----:B-1----:R-:W-:Y:S05]  /*47780*/  @!P0 NANOSLEEP.SYNCS 0x989680 ;  /* 0x009896800000895d */ /* 0x002fea0003900000 */
[----:B------:R-:W1:Y:S02]  /*47790*/  @!P0 SYNCS.PHASECHK.TRANS64 P0, [R3+URZ], R0 ;  /* 0x00000000030085a7 */ /* 0x000e64000800007f */
[----:B-1----:R-:W-:Y:S05]  /*477a0*/  @!P0 BRA `(.L_x_1087) ;  /* 0xfffffffc00f08947 */ /* 0x002fea000383ffff */
[----:B------:R-:W-:Y:S05]  /*477b0*/  BRA `(.L_x_1103) ;  /* 0xfffffff8006c7947 */ /* 0x000fea000383ffff */
.L_x_1088:
[----:B0-----:R0:W1:Y:S02]  /*477c0*/  SYNCS.PHASECHK.TRANS64.TRYWAIT P0, [R3+URZ], R0 ;  /* 0x00000000030075a7 */ /* 0x001064000800017f */
[----:B-1----:R-:W-:Y:S05]  /*477d0*/  @!P0 NANOSLEEP.SYNCS 0x989680 ;  /* 0x009896800000895d */ /* 0x002fea0003900000 */
[----:B------:R-:W1:Y:S02]  /*477e0*/  @!P0 SYNCS.PHASECHK.TRANS64 P0, [R3+URZ], R0 ;  /* 0x00000000030085a7 */ /* 0x000e64000800007f */
[----:B-1----:R-:W-:Y:S05]  /*477f0*/  @!P0 BRA `(.L_x_1088) ;  /* 0xfffffffc00f08947 */ /* 0x002fea000383ffff */
[----:B------:R-:W-:Y:S05]  /*47800*/  BRA `(.L_x_1104) ;  /* 0xfffffff8007c7947 */ /* 0x000fea000383ffff */
.L_x_1089:
[----:B0-----:R0:W1:Y:S02]  /*47810*/  SYNCS.PHASECHK.TRANS64.TRYWAIT P0, [R3+URZ], R0 ;  /* 0x00000000030075a7 */ /* 0x001064000800017f */
[----:B-1----:R-:W-:Y:S05]  /*47820*/  @!P0 NANOSLEEP.SYNCS 0x989680 ;  /* 0x009896800000895d */ /* 0x002fea0003900000 */
[----:B------:R-:W1:Y:S02]  /*47830*/  @!P0 SYNCS.PHASECHK.TRANS64 P0, [R3+URZ], R0 ;  /* 0x00000000030085a7 */ /* 0x000e64000800007f */
[----:B-1----:R-:W-:Y:S05]  /*47840*/  @!P0 BRA `(.L_x_1089) ;  /* 0xfffffffc00f08947 */ /* 0x002fea000383ffff */
[----:B------:R-:W-:Y:S05]  /*47850*/  BRA `(.L_x_1105) ;  /* 0xfffffff8008c7947 */ /* 0x000fea000383ffff */
.L_x_1090:
[----:B0-----:R0:W1:Y:S02]  /*47860*/  SYNCS.PHASECHK.TRANS64.TRYWAIT P0, [R3+URZ], R0 ;  /* 0x00000000030075a7 */ /* 0x001064000800017f */
[----:B-1----:R-:W-:Y:S05]  /*47870*/  @!P0 NANOSLEEP.SYNCS 0x989680 ;  /* 0x009896800000895d */ /* 0x002fea0003900000 */
[----:B------:R-:W1:Y:S02]  /*47880*/  @!P0 SYNCS.PHASECHK.TRANS64 P0, [R3+URZ], R0 ;  /* 0x00000000030085a7 */ /* 0x000e64000800007f */
[----:B-1----:R-:W-:Y:S05]  /*47890*/  @!P0 BRA `(.L_x_1090) ;  /* 0xfffffffc00f08947 */ /* 0x002fea000383ffff */
[----:B------:R-:W-:Y:S05]  /*478a0*/  BRA `(.L_x_1106) ;  /* 0xfffffff8009c7947 */ /* 0x000fea000383ffff */
.L_x_1107:
[----:B------:R-:W-:-:S00]  /*478b0*/  BRA `(.L_x_1107) ;  /* 0xfffffffc00fc7947 */ /* 0x000fc0000383ffff */
[----:B------:R-:W-:-:S00]  /*478c0*/  NOP ;  /* 0x0000000000007918 */ /* 0x000fc00000000000 */
        /* <DEDUP_REMOVED lines=11> */
.L_x_1108:


//--------------------- .nv.shared._ZN7cutlass13device_kernelINS_4gemm6kernel13GemmUniversalIN4cute5tupleIJiiiiEEENS1_10collective13CollectiveMmaINS1_37MainloopSm90TmaGmmaWarpSpecializedFP8ILi9ENS5_IJNS4_1CILi1EEESB_SB_EEENS1_35KernelTmaWarpSpecializedCooperativeEEENS5_IJNSA_ILi256EEENSA_ILi512EEENSA_ILi32EEEEEENS_12float_e4m3_tENS5_IJlSB_lEEESJ_SK_NS4_8TiledMMAINS4_8MMA_AtomIJNS4_4SM904GMMA31MMA_64x256x32_F32E4M3E4M3_SS_TNILNSO_7ScaleInE1ELSQ_1EEEEEENS4_6LayoutINS5_IJNSA_ILi2EEESB_SB_EEENS5_IJSB_NSA_ILi0EEESW_EEEEENS5_IJNS4_10UnderscoreESZ_SZ_EEEEENS4_13SM90_TMA_LOADENS4_14ComposedLayoutINS4_7SwizzleILi1ELi4ELi3EEENS4_18smem_ptr_flag_bitsILi8EEENST_INS5_IJNSA_ILi8EEESH_EEENS5_IJSH_SB_EEEEEEEvNS4_8identityES12_S1C_vS1D_EENS_8epilogue10collective6detail29Sm90TmaWarpSpecializedAdapterINS1G_15DefaultEpilogueISJ_SK_SK_NS1F_6thread17LinearCombinationISJ_Li1EffLNS1K_9ScaleType4KindE0ELNS_15FloatRoundStyleE2ESJ_EENS1_15EpilogueDefaultEEEEEvvEEEEvNT_6ParamsE --------------------------
	.section	.nv.shared._ZN7cutlass13device_kernelINS_4gemm6kernel13GemmUniversalIN4cute5tupleIJiiiiEEENS1_10collective13CollectiveMmaINS1_37MainloopSm90TmaGmmaWarpSpecializedFP8ILi9ENS5_IJNS4_1CILi1EEESB_SB_EEENS1_35KernelTmaWarpSpecializedCooperativeEEENS5_IJNSA_ILi256EEENSA_ILi512EEENSA_ILi32EEEEEENS_12float_e4m3_tENS5_IJlSB_lEEESJ_SK_NS4_8TiledMMAINS4_8MMA_AtomIJNS4_4SM904GMMA31MMA_64x256x32_F32E4M3E4M3_SS_TNILNSO_7ScaleInE1ELSQ_1EEEEEENS4_6LayoutINS5_IJNSA_ILi2EEESB_SB_EEENS5_IJSB_NSA_ILi0EEESW_EEEEENS5_IJNS4_10UnderscoreESZ_SZ_EEEEENS4_13SM90_TMA_LOADENS4_14ComposedLayoutINS4_7SwizzleILi1ELi4ELi3EEENS4_18smem_ptr_flag_bitsILi8EEENST_INS5_IJNSA_ILi8EEESH_EEENS5_IJSH_SB_EEEEEEEvNS4_8identityES12_S1C_vS1D_EENS_8epilogue10collective6detail29Sm90TmaWarpSpecializedAdapterINS1G_15DefaultEpilogueISJ_SK_SK_NS1F_6thread17LinearCombinationISJ_Li1EffLNS1K_9ScaleType4KindE0ELNS_15FloatRoundStyleE2ESJ_EENS1_15EpilogueDefaultEEEEEvvEEEEvNT_6ParamsE,"aw",@nobits
	.sectionflags	@""
	.align	16
	.zero		1024


//--------------------- .nv.shared.reserved.0     --------------------------
	.section	.nv.shared.reserved.0,"aw",@nobits
	.weak		__nv_reservedSMEM_offset_0_alias
	.size		__nv_reservedSMEM_offset_0_alias, 0, 0
	.other		__nv_reservedSMEM_offset_0_alias,@"STO_CUDA_RESERVED_SHARED STV_DEFAULT"
__nv_reservedSMEM_offset_0_alias:
	.zero		0


//--------------------- .nv.global                --------------------------
	.section	.nv.global,"aw",@nobits
.nv.global:
	.type		_ZN39_INTERNAL_a6964c75_4_k_cu_3cfd37f8_46644cute1_E,@object
	.size		_ZN39_INTERNAL_a6964c75_4_k_cu_3cfd37f8_46644cute1_E,(_ZN39_INTERNAL_a6964c75_4_k_cu_3cfd37f8_46644cuda3std3__45__cpo6cbeginE - _ZN39_INTERNAL_a6964c75_4_k_cu_3cfd37f8_46644cute1_E)
_ZN39_INTERNAL_a6964c75_4_k_cu_3cfd37f8_46644cute1_E:
	.zero		1
	.type		_ZN39_INTERNAL_a6964c75_4_k_cu_3cfd37f8_46644cuda3std3__45__cpo6cbeginE,@object
	.size		_ZN39_INTERNAL_a6964c75_4_k_cu_3cfd37f8_46644cuda3std3__45__cpo6cbeginE,(_ZN39_INTERNAL_a6964c75_4_k_cu_3cfd37f8_46644cuda3std3__48in_placeE - _ZN39_INTERNAL_a6964c75_4_k_cu_3cfd37f8_46644cuda3std3__45__cpo6cbeginE)
_ZN39_INTERNAL_a6964c75_4_k_cu_3cfd37f8_46644cuda3std3__45__cpo6cbeginE:
	.zero		1
	.type		_ZN39_INTERNAL_a6964c75_4_k_cu_3cfd37f8_46644cuda3std3__48in_placeE,@object
	.size		_ZN39_INTERNAL_a6964c75_4_k_cu_3cfd37f8_46644cuda3std3__48in_placeE,(_ZN39_INTERNAL_a6964c75_4_k_cu_3cfd37f8_46644cuda3std6ranges3__45__cpo9iter_moveE - _ZN39_INTERNAL_a6964c75_4_k_cu_3cfd37f8_46644cuda3std3__48in_placeE)
_ZN39_INTERNAL_a6964c75_4_k_cu_3cfd37f8_46644cuda3std3__48in_placeE:
	.zero		1
	.type		_ZN39_INTERNAL_a6964c75_4_k_cu_3cfd37f8_46644cuda3std6ranges3__45__cpo9iter_moveE,@object
	.size		_ZN39_INTERNAL_a6964c75_4_k_cu_3cfd37f8_46644cuda3std6ranges3__45__cpo9iter_moveE,(_ZN39_INTERNAL_a6964c75_4_k_cu_3cfd37f8_46644cuda3std3__45__cpo5beginE - _ZN39_INTERNAL_a6964c75_4_k_cu_3cfd37f8_46644cuda3std6ranges3__45__cpo9iter_moveE)
_ZN39_INTERNAL_a6964c75_4_k_cu_3cfd37f8_46644cuda3std6ranges3__45__cpo9iter_moveE:
	.zero		1
	.type		_ZN39_INTERNAL_a6964c75_4_k_cu_3cfd37f8_46644cuda3std3__45__cpo5beginE,@object
	.size		_ZN39_INTERNAL_a6964c75_4_k_cu_3cfd37f8_46644cuda3std3__45__cpo5beginE,(_ZN39_INTERNAL_a6964c75_4_k_cu_3cfd37f8_46644cuda3std3__441_GLOBAL__N__a6964c75_4_k_cu_3cfd37f8_46646ignoreE - _ZN39_INTERNAL_a6964c75_4_k_cu_3cfd37f8_46644cuda3std3__45__cpo5beginE)
_ZN39_INTERNAL_a6964c75_4_k_cu_3cfd37f8_46644cuda3std3__45__cpo5beginE:
	.zero		1
	.type		_ZN39_INTERNAL_a6964c75_4_k_cu_3cfd37f8_46644cuda3std3__441_GLOBAL__N__a6964c75_4_k_cu_3cfd37f8_46646ignoreE,@object
	.size		_ZN39_INTERNAL_a6964c75_4_k_cu_3cfd37f8_46644cuda3std3__441_GLOBAL__N__a6964c75_4_k_cu_3cfd37f8_46646ignoreE,(_ZN39_INTERNAL_a6964c75_4_k_cu_3cfd37f8_46644cute7productE - _ZN39_INTERNAL_a6964c75_4_k_cu_3cfd37f8_46644cuda3std3__441_GLOBAL__N__a6964c75_4_k_cu_3cfd37f8_46646ignoreE)
_ZN39_INTERNAL_a6964c75_4_k_cu_3cfd37f8_46644cuda3std3__441_GLOBAL__N__a6964c75_4_k_cu_3cfd37f8_46646ignoreE:
	.zero		1
	.type		_ZN39_INTERNAL_a6964c75_4_k_cu_3cfd37f8_46644cute7productE,@object
	.size		_ZN39_INTERNAL_a6964c75_4_k_cu_3cfd37f8_46644cute7productE,(_ZN39_INTERNAL_a6964c75_4_k_cu_3cfd37f8_46644cuda3std3__45__cpo3endE - _ZN39_INTERNAL_a6964c75_4_k_cu_3cfd37f8_46644cute7productE)
_ZN39_INTERNAL_a6964c75_4_k_cu_3cfd37f8_46644cute7productE:
	.zero		1
	.type		_ZN39_INTERNAL_a6964c75_4_k_cu_3cfd37f8_46644cuda3std3__45__cpo3endE,@object
	.size		_ZN39_INTERNAL_a6964c75_4_k_cu_3cfd37f8_46644cuda3std3__45__cpo3endE,(_ZN39_INTERNAL_a6964c75_4_k_cu_3cfd37f8_46644cuda3std3__419piecewise_constructE - _ZN39_INTERNAL_a6964c75_4_k_cu_3cfd37f8_46644cuda3std3__45__cpo3endE)
_ZN39_INTERNAL_a6964c75_4_k_cu_3cfd37f8_46644cuda3std3__45__cpo3endE:
	.zero		1
	.type		_ZN39_INTERNAL_a6964c75_4_k_cu_3cfd37f8_46644cuda3std3__419piecewise_constructE,@object
	.size		_ZN39_INTERNAL_a6964c75_4_k_cu_3cfd37f8_46644cuda3std3__419piecewise_constructE,(_ZN39_INTERNAL_a6964c75_4_k_cu_3cfd37f8_46644cuda3std3__45__cpo4cendE - _ZN39_INTERNAL_a6964c75_4_k_cu_3cfd37f8_46644cuda3std3__419piecewise_constructE)
_ZN39_INTERNAL_a6964c75_4_k_cu_3cfd37f8_46644cuda3std3__419piecewise_constructE:
	.zero		1
	.type		_ZN39_INTERNAL_a6964c75_4_k_cu_3cfd37f8_46644cuda3std3__45__cpo4cendE,@object
	.size		_ZN39_INTERNAL_a6964c75_4_k_cu_3cfd37f8_46644cuda3std3__45__cpo4cendE,(_ZN39_INTERNAL_a6964c75_4_k_cu_3cfd37f8_46644cuda3std6ranges3__45__cpo4swapE - _ZN39_INTERNAL_a6964c75_4_k_cu_3cfd37f8_46644cuda3std3__45__cpo4cendE)
_ZN39_INTERNAL_a6964c75_4_k_cu_3cfd37f8_46644cuda3std3__45__cpo4cendE:
	.zero		1
	.type		_ZN39_INTERNAL_a6964c75_4_k_cu_3cfd37f8_46644cuda3std6ranges3__45__cpo4swapE,@object
	.size		_ZN39_INTERNAL_a6964c75_4_k_cu_3cfd37f8_46644cuda3std6ranges3__45__cpo4swapE,(.L_7 - _ZN39_INTERNAL_a6964c75_4_k_cu_3cfd37f8_46644cuda3std6ranges3__45__cpo4swapE)
_ZN39_INTERNAL_a6964c75_4_k_cu_3cfd37f8_46644cuda3std6ranges3__45__cpo4swapE:
	.zero		1
.L_7:


//--------------------- .nv.constant0._ZN7cutlass13device_kernelINS_4gemm6kernel13GemmUniversalIN4cute5tupleIJiiiiEEENS1_10collective13CollectiveMmaINS1_37MainloopSm90TmaGmmaWarpSpecializedFP8ILi9ENS5_IJNS4_1CILi1EEESB_SB_EEENS1_35KernelTmaWarpSpecializedCooperativeEEENS5_IJNSA_ILi256EEENSA_ILi512EEENSA_ILi32EEEEEENS_12float_e4m3_tENS5_IJlSB_lEEESJ_SK_NS4_8TiledMMAINS4_8MMA_AtomIJNS4_4SM904GMMA31MMA_64x256x32_F32E4M3E4M3_SS_TNILNSO_7ScaleInE1ELSQ_1EEEEEENS4_6LayoutINS5_IJNSA_ILi2EEESB_SB_EEENS5_IJSB_NSA_ILi0EEESW_EEEEENS5_IJNS4_10UnderscoreESZ_SZ_EEEEENS4_13SM90_TMA_LOADENS4_14ComposedLayoutINS4_7SwizzleILi1ELi4ELi3EEENS4_18smem_ptr_flag_bitsILi8EEENST_INS5_IJNSA_ILi8EEESH_EEENS5_IJSH_SB_EEEEEEEvNS4_8identityES12_S1C_vS1D_EENS_8epilogue10collective6detail29Sm90TmaWarpSpecializedAdapterINS1G_15DefaultEpilogueISJ_SK_SK_NS1F_6thread17LinearCombinationISJ_Li1EffLNS1K_9ScaleType4KindE0ELNS_15FloatRoundStyleE2ESJ_EENS1_15EpilogueDefaultEEEEEvvEEEEvNT_6ParamsE --------------------------
	.section	.nv.constant0._ZN7cutlass13device_kernelINS_4gemm6kernel13GemmUniversalIN4cute5tupleIJiiiiEEENS1_10collective13CollectiveMmaINS1_37MainloopSm90TmaGmmaWarpSpecializedFP8ILi9ENS5_IJNS4_1CILi1EEESB_SB_EEENS1_35KernelTmaWarpSpecializedCooperativeEEENS5_IJNSA_ILi256EEENSA_ILi512EEENSA_ILi32EEEEEENS_12float_e4m3_tENS5_IJlSB_lEEESJ_SK_NS4_8TiledMMAINS4_8MMA_AtomIJNS4_4SM904GMMA31MMA_64x256x32_F32E4M3E4M3_SS_TNILNSO_7ScaleInE1ELSQ_1EEEEEENS4_6LayoutINS5_IJNSA_ILi2EEESB_SB_EEENS5_IJSB_NSA_ILi0EEESW_EEEEENS5_IJNS4_10UnderscoreESZ_SZ_EEEEENS4_13SM90_TMA_LOADENS4_14ComposedLayoutINS4_7SwizzleILi1ELi4ELi3EEENS4_18smem_ptr_flag_bitsILi8EEENST_INS5_IJNSA_ILi8EEESH_EEENS5_IJSH_SB_EEEEEEEvNS4_8identityES12_S1C_vS1D_EENS_8epilogue10collective6detail29Sm90TmaWarpSpecializedAdapterINS1G_15DefaultEpilogueISJ_SK_SK_NS1F_6thread17LinearCombinationISJ_Li1EffLNS1K_9ScaleType4KindE0ELNS_15FloatRoundStyleE2ESJ_EENS1_15EpilogueDefaultEEEEEvvEEEEvNT_6ParamsE,"a",@progbits
	.sectionflags	@""
	.align	4
.nv.constant0._ZN7cutlass13device_kernelINS_4gemm6kernel13GemmUniversalIN4cute5tupleIJiiiiEEENS1_10collective13CollectiveMmaINS1_37MainloopSm90TmaGmmaWarpSpecializedFP8ILi9ENS5_IJNS4_1CILi1EEESB_SB_EEENS1_35KernelTmaWarpSpecializedCooperativeEEENS5_IJNSA_ILi256EEENSA_ILi512EEENSA_ILi32EEEEEENS_12float_e4m3_tENS5_IJlSB_lEEESJ_SK_NS4_8TiledMMAINS4_8MMA_AtomIJNS4_4SM904GMMA31MMA_64x256x32_F32E4M3E4M3_SS_TNILNSO_7ScaleInE1ELSQ_1EEEEEENS4_6LayoutINS5_IJNSA_ILi2EEESB_SB_EEENS5_IJSB_NSA_ILi0EEESW_EEEEENS5_IJNS4_10UnderscoreESZ_SZ_EEEEENS4_13SM90_TMA_LOADENS4_14ComposedLayoutINS4_7SwizzleILi1ELi4ELi3EEENS4_18smem_ptr_flag_bitsILi8EEENST_INS5_IJNSA_ILi8EEESH_EEENS5_IJSH_SB_EEEEEEEvNS4_8identityES12_S1C_vS1D_EENS_8epilogue10collective6detail29Sm90TmaWarpSpecializedAdapterINS1G_15DefaultEpilogueISJ_SK_SK_NS1F_6thread17LinearCombinationISJ_Li1EffLNS1K_9ScaleType4KindE0ELNS_15FloatRoundStyleE2ESJ_EENS1_15EpilogueDefaultEEEEEvvEEEEvNT_6ParamsE:
	.zero		1664


//--------------------- SYMBOLS --------------------------

	.type		.nv.reservedSmem.offset0,@object
	.size		.nv.reservedSmem.offset0,0x4
